def matmul_kernel(
    a_ptr,
    b_ptr,
    c_ptr,
    M,
    N,
    K,
    stride_am,
    stride_ak,
    stride_bk,
    stride_bn,
    stride_cm,
    stride_cn,
    BLOCK_M: tl.constexpr,
    BLOCK_N: tl.constexpr,
    BLOCK_K: tl.constexpr,
    GROUP_M: tl.constexpr,
):
    pid = tl.program_id(axis=0)
    num_pid_m = tl.cdiv(M, BLOCK_M)
    num_pid_n = tl.cdiv(N, BLOCK_N)
    num_pid_in_group = GROUP_M * num_pid_n
    group_id = pid // num_pid_in_group
    first_pid_m = group_id * GROUP_M
    group_size_m = min(num_pid_m - first_pid_m, GROUP_M)
    pid_m = first_pid_m + ((pid % num_pid_in_group) % group_size_m)
    pid_n = (pid % num_pid_in_group) // group_size_m

    offs_am = (pid_m * BLOCK_M + tl.arange(0, BLOCK_M)) % M
    offs_bn = (pid_n * BLOCK_N + tl.arange(0, BLOCK_N)) % N
    offs_k = tl.arange(0, BLOCK_K)
    a_ptrs = a_ptr + offs_am[:, None] * stride_am + offs_k[None, :] * stride_ak
    b_ptrs = b_ptr + offs_k[:, None] * stride_bk + offs_bn[None, :] * stride_bn

    acc = tl.zeros((BLOCK_M, BLOCK_N), dtype=tl.float32)
    for kk in range(0, tl.cdiv(K, BLOCK_K)):
        a = tl.load(a_ptrs, mask=offs_k[None, :] < K - kk * BLOCK_K, other=0.0)
        b = tl.load(b_ptrs, mask=offs_k[:, None] < K - kk * BLOCK_K, other=0.0)
        acc = tl.dot(a, b, acc)
        a_ptrs += BLOCK_K * stride_ak
        b_ptrs += BLOCK_K * stride_bk

    c = acc.to(c_ptr.dtype.element_ty)
    offs_cm = pid_m * BLOCK_M + tl.arange(0, BLOCK_M)
    offs_cn = pid_n * BLOCK_N + tl.arange(0, BLOCK_N)
    c_ptrs = c_ptr + offs_cm[:, None] * stride_cm + offs_cn[None, :] * stride_cn
    mask = (offs_cm[:, None] < M) & (offs_cn[None, :] < N)
    tl.store(c_ptrs, c, mask=mask)

# config = {"BLOCK_K": 128, "BLOCK_M": 512, "BLOCK_N": 512, "GROUP_M": 8, "arch": "sm_100", "dtype": "fp32", "num_ctas": 1, "num_stages": 3, "num_warps": 16}
# arch = sm_100


// ===== COMPILED SASS (sm_100a) =====

	.target	sm_100a

	.elftype	@"ET_EXEC"


//--------------------- .note.nv.tkinfo           --------------------------
	.section	.note.nv.tkinfo,"",@"SHT_NOTE"
	.sectionflags	@"SHF_NOTE_NV_TKINFO"
	.tkinfo
        /*0018*/ 	.word	0x00000081
        /*0030*/ 	.string	""
        /*0030*/ 	.string	"ptxas-blackwell"
        /*0030*/ 	.string	"Cuda compilation tools, release 12.9, V12.9.86"
        /*0030*/ 	.string	"Build cuda_12.9.r12.9/compiler.36037853_0"
        /*0030*/ 	.string	"-v  -suppress-debug-info  -lineinfo  -arch sm_100a "



//--------------------- .note.nv.cuver            --------------------------
	.section	.note.nv.cuver,"",@"SHT_NOTE"
	.sectionflags	@"SHF_NOTE_NV_CUVER"
        /*0018*/ 	.short	0x0001
        /*001a*/ 	.short	0x0064
        /*001c*/ 	.short	0x0001
        /*001e*/ 	.short	0x0000
        /*0020*/ 	.short	0x0001
        /*0022*/ 	.short	0x0000


//--------------------- .nv.info                  --------------------------
	.section	.nv.info,"",@"SHT_CUDA_INFO"
	.align	4


	//----- nvinfo : EIATTR_REGCOUNT
	.align		4
        /*0000*/ 	.byte	0x04, 0x2f
        /*0002*/ 	.short	(.L_1 - .L_0)
	.align		4
.L_0:
        /*0004*/ 	.word	index@(matmul_kernel)
        /*0008*/ 	.word	0x00000020


	//----- nvinfo : EIATTR_FRAME_SIZE
	.align		4
.L_1:
        /*000c*/ 	.byte	0x04, 0x11
        /*000e*/ 	.short	(.L_3 - .L_2)
	.align		4
.L_2:
        /*0010*/ 	.word	index@(matmul_kernel)
        /*0014*/ 	.word	0x0000afc8


	//----- nvinfo : EIATTR_MIN_STACK_SIZE
	.align		4
.L_3:
        /*0018*/ 	.byte	0x04, 0x12
        /*001a*/ 	.short	(.L_5 - .L_4)
	.align		4
.L_4:
        /*001c*/ 	.word	index@(matmul_kernel)
        /*0020*/ 	.word	0x0000afc8
.L_5:


//--------------------- .nv.info.matmul_kernel    --------------------------
	.section	.nv.info.matmul_kernel,"",@"SHT_CUDA_INFO"
	.sectionflags	@""
	.align	4


	//----- nvinfo : EIATTR_CUDA_API_VERSION
	.align		4
        /*0000*/ 	.byte	0x04, 0x37
        /*0002*/ 	.short	(.L_7 - .L_6)
.L_6:
        /*0004*/ 	.word	0x00000081


	//----- nvinfo : EIATTR_KPARAM_INFO
	.align		4
.L_7:
        /*0008*/ 	.byte	0x04, 0x17
        /*000a*/ 	.short	(.L_9 - .L_8)
.L_8:
        /*000c*/ 	.word	0x00000000
        /*0010*/ 	.short	0x000d
        /*0012*/ 	.short	0x0048
        /*0014*/ 	.byte	0x00, 0xf4, 0x21, 0x00


	//----- nvinfo : EIATTR_KPARAM_INFO
	.align		4
.L_9:
        /*0018*/ 	.byte	0x04, 0x17
        /*001a*/ 	.short	(.L_11 - .L_10)
.L_10:
        /*001c*/ 	.word	0x00000000
        /*0020*/ 	.short	0x000c
        /*0022*/ 	.short	0x0040
        /*0024*/ 	.byte	0x00, 0xf4, 0x21, 0x00


	//----- nvinfo : EIATTR_KPARAM_INFO
	.align		4
.L_11:
        /*0028*/ 	.byte	0x04, 0x17
        /*002a*/ 	.short	(.L_13 - .L_12)
.L_12:
        /*002c*/ 	.word	0x00000000
        /*0030*/ 	.short	0x000b
        /*0032*/ 	.short	0x0038
        /*0034*/ 	.byte	0x00, 0xf0, 0x11, 0x00


	//----- nvinfo : EIATTR_KPARAM_INFO
	.align		4
.L_13:
        /*0038*/ 	.byte	0x04, 0x17
        /*003a*/ 	.short	(.L_15 - .L_14)
.L_14:
        /*003c*/ 	.word	0x00000000
        /*0040*/ 	.short	0x000a
        /*0042*/ 	.short	0x0034
        /*0044*/ 	.byte	0x00, 0xf0, 0x11, 0x00


	//----- nvinfo : EIATTR_KPARAM_INFO
	.align		4
.L_15:
        /*0048*/ 	.byte	0x04, 0x17
        /*004a*/ 	.short	(.L_17 - .L_16)
.L_16:
        /*004c*/ 	.word	0x00000000
        /*0050*/ 	.short	0x0009
        /*0052*/ 	.short	0x0030
        /*0054*/ 	.byte	0x00, 0xf0, 0x11, 0x00


	//----- nvinfo : EIATTR_KPARAM_INFO
	.align		4
.L_17:
        /*0058*/ 	.byte	0x04, 0x17
        /*005a*/ 	.short	(.L_19 - .L_18)
.L_18:
        /*005c*/ 	.word	0x00000000
        /*0060*/ 	.short	0x0008
        /*0062*/ 	.short	0x002c
        /*0064*/ 	.byte	0x00, 0xf0, 0x11, 0x00


	//----- nvinfo : EIATTR_KPARAM_INFO
	.align		4
.L_19:
        /*0068*/ 	.byte	0x04, 0x17
        /*006a*/ 	.short	(.L_21 - .L_20)
.L_20:
        /*006c*/ 	.word	0x00000000
        /*0070*/ 	.short	0x0007
        /*0072*/ 	.short	0x0028
        /*0074*/ 	.byte	0x00, 0xf0, 0x11, 0x00


	//----- nvinfo : EIATTR_KPARAM_INFO
	.align		4
.L_21:
        /*0078*/ 	.byte	0x04, 0x17
        /*007a*/ 	.short	(.L_23 - .L_22)
.L_22:
        /*007c*/ 	.word	0x00000000
        /*0080*/ 	.short	0x0006
        /*0082*/ 	.short	0x0024
        /*0084*/ 	.byte	0x00, 0xf0, 0x11, 0x00


	//----- nvinfo : EIATTR_KPARAM_INFO
	.align		4
.L_23:
        /*0088*/ 	.byte	0x04, 0x17
        /*008a*/ 	.short	(.L_25 - .L_24)
.L_24:
        /*008c*/ 	.word	0x00000000
        /*0090*/ 	.short	0x0005
        /*0092*/ 	.short	0x0020
        /*0094*/ 	.byte	0x00, 0xf0, 0x11, 0x00


	//----- nvinfo : EIATTR_KPARAM_INFO
	.align		4
.L_25:
        /*0098*/ 	.byte	0x04, 0x17
        /*009a*/ 	.short	(.L_27 - .L_26)
.L_26:
        /*009c*/ 	.word	0x00000000
        /*00a0*/ 	.short	0x0004
        /*00a2*/ 	.short	0x001c
        /*00a4*/ 	.byte	0x00, 0xf0, 0x11, 0x00


	//----- nvinfo : EIATTR_KPARAM_INFO
	.align		4
.L_27:
        /*00a8*/ 	.byte	0x04, 0x17
        /*00aa*/ 	.short	(.L_29 - .L_28)
.L_28:
        /*00ac*/ 	.word	0x00000000
        /*00b0*/ 	.short	0x0003
        /*00b2*/ 	.short	0x0018
        /*00b4*/ 	.byte	0x00, 0xf0, 0x11, 0x00


	//----- nvinfo : EIATTR_KPARAM_INFO
	.align		4
.L_29:
        /*00b8*/ 	.byte	0x04, 0x17
        /*00ba*/ 	.short	(.L_31 - .L_30)
.L_30:
        /*00bc*/ 	.word	0x00000000
        /*00c0*/ 	.short	0x0002
        /*00c2*/ 	.short	0x0010
        /*00c4*/ 	.byte	0x00, 0xf4, 0x21, 0x00


	//----- nvinfo : EIATTR_KPARAM_INFO
	.align		4
.L_31:
        /*00c8*/ 	.byte	0x04, 0x17
        /*00ca*/ 	.short	(.L_33 - .L_32)
.L_32:
        /*00cc*/ 	.word	0x00000000
        /*00d0*/ 	.short	0x0001
        /*00d2*/ 	.short	0x0008
        /*00d4*/ 	.byte	0x00, 0xf4, 0x21, 0x00


	//----- nvinfo : EIATTR_KPARAM_INFO
	.align		4
.L_33:
        /*00d8*/ 	.byte	0x04, 0x17
        /*00da*/ 	.short	(.L_35 - .L_34)
.L_34:
        /*00dc*/ 	.word	0x00000000
        /*00e0*/ 	.short	0x0000
        /*00e2*/ 	.short	0x0000
        /*00e4*/ 	.byte	0x00, 0xf4, 0x21, 0x00


	//----- nvinfo : EIATTR_SPARSE_MMA_MASK
	.align		4
.L_35:
        /*00e8*/ 	.byte	0x03, 0x50
        /*00ea*/ 	.short	0x0000


	//----- nvinfo : EIATTR_MAXREG_COUNT
	.align		4
        /*00ec*/ 	.byte	0x03, 0x1b
        /*00ee*/ 	.short	0x0080


	//----- nvinfo : EIATTR_NUM_BARRIERS
	.align		4
        /*00f0*/ 	.byte	0x02, 0x4c
        /*00f2*/ 	.byte	0x01
	.zero		1


	//----- nvinfo : EIATTR_ANNOTATIONS
	.align		4
        /*00f4*/ 	.byte	0x04, 0x55
        /*00f6*/ 	.short	(.L_37 - .L_36)


	//   ....[0]....
.L_36:
        /*00f8*/ 	.word	0x00000001
        /*00fc*/ 	.byte	0xa0, 0x00, 0x00, 0x00, 0x01, 0x00, 0x00, 0x00, 0xc0, 0x00, 0x00, 0x00, 0x01, 0x00, 0x00, 0x00
        /* <DEDUP_REMOVED lines=4071> */
        /*ff7c*/ 	.byte	0x20, 0x67, 0x03, 0x00, 0x01, 0x00, 0x00, 0x00, 0x30, 0x67, 0x03, 0x00


	//----- nvinfo : EIATTR_VRC_CTA_INIT_COUNT
	.align		4
.L_37:
        /*ff88*/ 	.byte	0x02, 0x4a
	.zero		1
	.zero		1


	//----- nvinfo : EIATTR_EXIT_INSTR_OFFSETS
	.align		4
        /*ff8c*/ 	.byte	0x04, 0x1c
        /*ff8e*/ 	.short	(.L_39 - .L_38)


	//   ....[0]....
.L_38:
        /*ff90*/ 	.word	0x000cebf0


	//   ....[1]....
        /*ff94*/ 	.word	0x000cec20


	//----- nvinfo : EIATTR_REQNTID
	.align		4
.L_39:
        /*ff98*/ 	.byte	0x04, 0x10
        /*ff9a*/ 	.short	(.L_41 - .L_40)
.L_40:
        /*ff9c*/ 	.word	0x00000200
        /*ffa0*/ 	.word	0x00000001
        /*ffa4*/ 	.word	0x00000001


	//----- nvinfo : EIATTR_CBANK_PARAM_SIZE
	.align		4
.L_41:
        /*ffa8*/ 	.byte	0x03, 0x19
        /*ffaa*/ 	.short	0x0050


	//----- nvinfo : EIATTR_PARAM_CBANK
	.align		4
        /*ffac*/ 	.byte	0x04, 0x0a
        /*ffae*/ 	.short	(.L_43 - .L_42)
	.align		4
.L_42:
        /*ffb0*/ 	.word	index@(.nv.constant0.matmul_kernel)
        /*ffb4*/ 	.short	0x0380
        /*ffb6*/ 	.short	0x0050


	//----- nvinfo : EIATTR_SW_WAR
	.align		4
.L_43:
        /*ffb8*/ 	.byte	0x04, 0x36
        /*ffba*/ 	.short	(.L_45 - .L_44)
.L_44:
        /*ffbc*/ 	.word	0x00000008
.L_45:


//--------------------- .nv.compat                --------------------------
	.section	.nv.compat,"",@"SHT_CUDA_COMPAT_INFO"
	.align	4
        /*0000*/ 	.byte	0x02, 0x02, 0x01, 0x00, 0x02, 0x05, 0x05, 0x00, 0x02, 0x03, 0x00, 0x00, 0x02, 0x06, 0x01, 0x00


//--------------------- .nv.callgraph             --------------------------
	.section	.nv.callgraph,"",@"SHT_CUDA_CALLGRAPH"
	.align	4
	.sectionentsize	8
	.align		4
        /*0000*/ 	.word	0x00000000
	.align		4
        /*0004*/ 	.word	0xffffffff
	.align		4
        /*0008*/ 	.word	0x00000000
	.align		4
        /*000c*/ 	.word	0xfffffffe
	.align		4
        /*0010*/ 	.word	0x00000000
	.align		4
        /*0014*/ 	.word	0xfffffffd
	.align		4
        /*0018*/ 	.word	0x00000000
	.align		4
        /*001c*/ 	.word	0xfffffffc


//--------------------- .text.matmul_kernel       --------------------------
	.section	.text.matmul_kernel,"ax",@progbits
	.align	128
        .global         matmul_kernel
        .type           matmul_kernel,@function
        .size           matmul_kernel,(.L_x_3 - matmul_kernel)
        .other          matmul_kernel,@"STO_CUDA_ENTRY STV_DEFAULT"
matmul_kernel:
.text.matmul_kernel:
[----:B------:R-:W1:Y:S08]  /*0000*/  LDC R1, c[0x0][0x37c] ;  /* 0x0000df00ff017b82 */ /* 0x000e700000000800 */
[----:B------:R-:W2:Y:S01]  /*0010*/  LDC.64 R12, c[0x0][0x398] ;  /* 0x0000e600ff0c7b82 */ /* 0x000ea20000000a00 */
[----:B------:R-:W3:Y:S01]  /*0020*/  S2R R4, SR_CTAID.X ;  /* 0x0000000000047919 */ /* 0x000ee20000002500 */
[----:B-1----:R-:W-:Y:S01]  /*0030*/  VIADD R1, R1, 0xffff5038 ;  /* 0xffff503801017836 */ /* 0x002fe20000000000 */
[----:B------:R-:W-:Y:S01]  /*0040*/  UMOV UR55, 0x400 ;  /* 0x0000040000377882 */ /* 0x000fe20000000000 */
[----:B------:R-:W1:Y:S01]  /*0050*/  LDCU UR8, c[0x0][0x3b0] ;  /* 0x00007600ff0877ac */ /* 0x000e620008000800 */
[----:B------:R-:W4:Y:S03]  /*0060*/  S2R R16, SR_TID.X ;  /* 0x0000000000107919 */ /* 0x000f260000002100 */
[----:B------:R-:W1:Y:S01]  /*0070*/  S2UR UR4, SR_CgaCtaId ;  /* 0x00000000000479c3 */ /* 0x000e620000008800 */
[----:B--2---:R-:W-:Y:S01]  /*0080*/  VIADD R0, R13, 0x1ff ;  /* 0x000001ff0d007836 */ /* 0x004fe20000000000 */
[----:B------:R-:W-:Y:S01]  /*0090*/  IABS R26, R13 ;  /* 0x0000000d001a7213 */ /* 0x000fe20000000000 */
[----:B------:R-:W-:Y:S03]  /*00a0*/  STL [R1+0x21bc], R12 ;  /* 0x0021bc0c01007387 */ /* 0x000fe60000100800 */
[----:B------:R-:W-:Y:S01]  /*00b0*/  SHF.R.S32.HI R3, RZ, 0x1f, R0 ;  /* 0x0000001fff037819 */ /* 0x000fe20000011400 */
[----:B------:R2:W-:Y:S01]  /*00c0*/  STL [R1+0x21b8], R13 ;  /* 0x0021b80d01007387 */ /* 0x0005e20000100800 */
[----:B-1----:R-:W-:-:S02]  /*00d0*/  ULEA UR55, UR4, UR55, 0x18 ;  /* 0x0000003704377291 */ /* 0x002fc4000f8ec0ff */
[----:B------:R-:W-:Y:S01]  /*00e0*/  LEA.HI R3, R3, R0, RZ, 0x9 ;  /* 0x0000000003037211 */ /* 0x000fe200078f48ff */
[----:B------:R-:W1:Y:S01]  /*00f0*/  LDCU.128 UR4, c[0x0][0x380] ;  /* 0x00007000ff0477ac */ /* 0x000e620008000c00 */
[----:B---3--:R-:W-:Y:S02]  /*0100*/  IABS R8, R4 ;  /* 0x0000000400087213 */ /* 0x008fe40000000000 */
[----:B------:R-:W-:Y:S01]  /*0110*/  SHF.R.S32.HI R3, RZ, 0x9, R3 ;  /* 0x00000009ff037819 */ /* 0x000fe20000011403 */
[----:B------:R-:W-:-:S04]  /*0120*/  IMAD.U32 R21, RZ, RZ, UR55 ;  /* 0x00000037ff157e24 */ /* 0x000fc8000f8e00ff */
[----:B------:R-:W-:-:S05]  /*0130*/  IMAD.SHL.U32 R3, R3, 0x8, RZ ;  /* 0x0000000803037824 */ /* 0x000fca00078e00ff */
[-C--:B------:R-:W-:Y:S02]  /*0140*/  IABS R5, R3.reuse ;  /* 0x0000000300057213 */ /* 0x080fe40000000000 */
[----:B------:R-:W-:Y:S02]  /*0150*/  IABS R10, R3 ;  /* 0x00000003000a7213 */ /* 0x000fe40000000000 */
[----:B------:R-:W3:Y:S08]  /*0160*/  I2F.RP R0, R5 ;  /* 0x0000000500007306 */ /* 0x000ef00000209400 */
[----:B---3--:R-:W3:Y:S02]  /*0170*/  MUFU.RCP R0, R0 ;  /* 0x0000000000007308 */ /* 0x008ee40000001000 */
[----:B---3--:R-:W-:-:S02]  /*0180*/  VIADD R6, R0, 0xffffffe ;  /* 0x0ffffffe00067836 */ /* 0x008fc40000000000 */
[----:B------:R-:W-:-:S04]  /*0190*/  IMAD.MOV R0, RZ, RZ, -R10 ;  /* 0x000000ffff007224 */ /* 0x000fc800078e0a0a */
[----:B------:R3:W1:Y:S08]  /*01a0*/  F2I.FTZ.U32.TRUNC.NTZ R7, R6 ;  /* 0x0000000600077305 */ /* 0x000670000021f000 */
[----:B------:R-:W2:Y:S01]  /*01b0*/  I2F.RP R10, R26 ;  /* 0x0000001a000a7306 */ /* 0x000ea20000209400 */
[----:B---3--:R-:W-:Y:S02]  /*01c0*/  IMAD.MOV.U32 R6, RZ, RZ, RZ ;  /* 0x000000ffff067224 */ /* 0x008fe400078e00ff */
[----:B-1----:R-:W-:-:S04]  /*01d0*/  IMAD.MOV R2, RZ, RZ, -R7 ;  /* 0x000000ffff027224 */ /* 0x002fc800078e0a07 */
[----:B------:R-:W-:Y:S02]  /*01e0*/  IMAD R9, R2, R5, RZ ;  /* 0x0000000502097224 */ /* 0x000fe400078e02ff */
[----:B------:R-:W-:Y:S02]  /*01f0*/  IMAD.MOV.U32 R2, RZ, RZ, R8 ;  /* 0x000000ffff027224 */ /* 0x000fe400078e0008 */
[----:B------:R-:W-:Y:S01]  /*0200*/  IMAD.HI.U32 R7, R7, R9, R6 ;  /* 0x0000000907077227 */ /* 0x000fe200078e0006 */
[----:B--2---:R-:W-:Y:S05]  /*0210*/  MUFU.RCP R10, R10 ;  /* 0x0000000a000a7308 */ /* 0x004fea0000001000 */
[----:B------:R-:W-:-:S04]  /*0220*/  IMAD.HI.U32 R7, R7, R2, RZ ;  /* 0x0000000207077227 */ /* 0x000fc800078e00ff */
[----:B------:R-:W-:-:S05]  /*0230*/  IMAD R0, R7, R0, R2 ;  /* 0x0000000007007224 */ /* 0x000fca00078e0202 */
[----:B------:R-:W-:-:S13]  /*0240*/  ISETP.GT.U32.AND P1, PT, R5, R0, PT ;  /* 0x000000000500720c */ /* 0x000fda0003f24070 */
[----:B------:R-:W-:Y:S02]  /*0250*/  @!P1 IMAD.IADD R0, R0, 0x1, -R5 ;  /* 0x0000000100009824 */ /* 0x000fe400078e0a05 */
[----:B------:R-:W-:Y:S01]  /*0260*/  @!P1 VIADD R7, R7, 0x1 ;  /* 0x0000000107079836 */ /* 0x000fe20000000000 */
[----:B------:R-:W-:Y:S02]  /*0270*/  ISETP.NE.AND P1, PT, R3, RZ, PT ;  /* 0x000000ff0300720c */ /* 0x000fe40003f25270 */
[----:B------:R-:W-:Y:S02]  /*0280*/  ISETP.GE.U32.AND P0, PT, R0, R5, PT ;  /* 0x000000050000720c */ /* 0x000fe40003f06070 */
[----:B------:R-:W-:-:S04]  /*0290*/  LOP3.LUT R0, R4, R3, RZ, 0x3c, !PT ;  /* 0x0000000304007212 */ /* 0x000fc800078e3cff */
[----:B------:R-:W-:Y:S01]  /*02a0*/  ISETP.GE.AND P2, PT, R0, RZ, PT ;  /* 0x000000ff0000720c */ /* 0x000fe20003f46270 */
[----:B------:R-:W-:-:S05]  /*02b0*/  VIADD R0, R12, 0x1ff ;  /* 0x000001ff0c007836 */ /* 0x000fca0000000000 */
[----:B------:R-:W-:Y:S02]  /*02c0*/  SHF.R.S32.HI R5, RZ, 0x1f, R0 ;  /* 0x0000001fff057819 */ /* 0x000fe40000011400 */
[----:B------:R-:W-:Y:S02]  /*02d0*/  @P0 IADD3 R7, PT, PT, R7, 0x1, RZ ;  /* 0x0000000107070810 */ /* 0x000fe40007ffe0ff */
[----:B------:R-:W-:-:S03]  /*02e0*/  LEA.HI R5, R5, R0, RZ, 0x9 ;  /* 0x0000000005057211 */ /* 0x000fc600078f48ff */
[----:B------:R-:W-:-:S04]  /*02f0*/  IMAD.MOV.U32 R6, RZ, RZ, R7 ;  /* 0x000000ffff067224 */ /* 0x000fc800078e0007 */
[----:B------:R-:W-:Y:S01]  /*0300*/  @!P2 IMAD.MOV R6, RZ, RZ, -R6 ;  /* 0x000000ffff06a224 */ /* 0x000fe200078e0a06 */
[----:B------:R-:W-:-:S05]  /*0310*/  @!P1 LOP3.LUT R6, RZ, R3, RZ, 0x33, !PT ;  /* 0x00000003ff069212 */ /* 0x000fca00078e33ff */
[----:B------:R-:W-:-:S05]  /*0320*/  IMAD.SHL.U32 R0, R6, 0x8, RZ ;  /* 0x0000000806007824 */ /* 0x000fca00078e00ff */
[----:B------:R-:W-:Y:S01]  /*0330*/  LEA.HI.SX32 R2, R5, -R0, 0x17 ;  /* 0x8000000005027211 */ /* 0x000fe200078fbaff */
[----:B------:R-:W-:-:S03]  /*0340*/  IMAD.MOV R5, RZ, RZ, -R6 ;  /* 0x000000ffff057224 */ /* 0x000fc600078e0a06 */
[----:B------:R-:W-:Y:S01]  /*0350*/  VIMNMX R2, PT, PT, R2, 0x8, PT ;  /* 0x0000000802027848 */ /* 0x000fe20003fe0100 */
[----:B------:R-:W-:-:S03]  /*0360*/  IMAD R5, R3, R5, R4 ;  /* 0x0000000503057224 */ /* 0x000fc600078e0204 */
[-C--:B------:R-:W-:Y:S02]  /*0370*/  IABS R8, R2.reuse ;  /* 0x0000000200087213 */ /* 0x080fe40000000000 */
[----:B------:R-:W-:Y:S02]  /*0380*/  IABS R11, R5 ;  /* 0x00000005000b7213 */ /* 0x000fe40000000000 */
[----:B------:R-:W1:Y:S01]  /*0390*/  I2F.RP R9, R8 ;  /* 0x0000000800097306 */ /* 0x000e620000209400 */
[----:B------:R-:W-:-:S07]  /*03a0*/  IABS R4, R2 ;  /* 0x0000000200047213 */ /* 0x000fce0000000000 */
[----:B-1----:R-:W1:Y:S02]  /*03b0*/  MUFU.RCP R9, R9 ;  /* 0x0000000900097308 */ /* 0x002e640000001000 */
[----:B-1----:R-:W-:-:S06]  /*03c0*/  VIADD R7, R9, 0xffffffe ;  /* 0x0ffffffe09077836 */ /* 0x002fcc0000000000 */
[----:B------:R-:W1:Y:S02]  /*03d0*/  F2I.FTZ.U32.TRUNC.NTZ R7, R7 ;  /* 0x0000000700077305 */ /* 0x000e64000021f000 */
[----:B-1----:R-:W-:-:S04]  /*03e0*/  IMAD.MOV R6, RZ, RZ, -R7 ;  /* 0x000000ffff067224 */ /* 0x002fc800078e0a07 */
[----:B------:R-:W-:Y:S02]  /*03f0*/  IMAD.MOV.U32 R3, RZ, RZ, R6 ;  /* 0x000000ffff037224 */ /* 0x000fe400078e0006 */
[----:B------:R-:W-:Y:S02]  /*0400*/  IMAD.MOV.U32 R6, RZ, RZ, RZ ;  /* 0x000000ffff067224 */ /* 0x000fe400078e00ff */
[----:B------:R-:W-:-:S04]  /*0410*/  IMAD R3, R3, R8, RZ ;  /* 0x0000000803037224 */ /* 0x000fc800078e02ff */
[----:B------:R-:W-:Y:S01]  /*0420*/  IMAD.HI.U32 R6, R7, R3, R6 ;  /* 0x0000000307067227 */ /* 0x000fe200078e0006 */
[----:B------:R-:W-:-:S03]  /*0430*/  IABS R7, R12 ;  /* 0x0000000c00077213 */ /* 0x000fc60000000000 */
[----:B------:R-:W-:Y:S02]  /*0440*/  IMAD.MOV R3, RZ, RZ, -R4 ;  /* 0x000000ffff037224 */ /* 0x000fe400078e0a04 */
[----:B------:R-:W-:Y:S01]  /*0450*/  IMAD.HI.U32 R6, R6, R11, RZ ;  /* 0x0000000b06067227 */ /* 0x000fe200078e00ff */
[----:B------:R-:W1:Y:S03]  /*0460*/  I2F.RP R4, R7 ;  /* 0x0000000700047306 */ /* 0x000e660000209400 */
[----:B------:R-:W-:-:S05]  /*0470*/  IMAD R3, R6, R3, R11 ;  /* 0x0000000306037224 */ /* 0x000fca00078e020b */
[----:B------:R-:W-:Y:S01]  /*0480*/  ISETP.GT.U32.AND P1, PT, R8, R3, PT ;  /* 0x000000030800720c */ /* 0x000fe20003f24070 */
[----:B-1----:R-:W1:-:S12]  /*0490*/  MUFU.RCP R4, R4 ;  /* 0x0000000400047308 */ /* 0x002e580000001000 */
[-C--:B------:R-:W-:Y:S01]  /*04a0*/  @!P1 IADD3 R3, PT, PT, R3, -R8.reuse, RZ ;  /* 0x8000000803039210 */ /* 0x080fe20007ffe0ff */
[----:B------:R-:W-:Y:S01]  /*04b0*/  @!P1 VIADD R6, R6, 0x1 ;  /* 0x0000000106069836 */ /* 0x000fe20000000000 */
[----:B------:R-:W-:Y:S02]  /*04c0*/  ISETP.NE.AND P1, PT, R2, RZ, PT ;  /* 0x000000ff0200720c */ /* 0x000fe40003f25270 */
[----:B------:R-:W-:Y:S01]  /*04d0*/  ISETP.GE.U32.AND P0, PT, R3, R8, PT ;  /* 0x000000080300720c */ /* 0x000fe20003f06070 */
[----:B------:R-:W-:Y:S01]  /*04e0*/  VIADD R8, R10, 0xffffffe ;  /* 0x0ffffffe0a087836 */ /* 0x000fe20000000000 */
[----:B------:R-:W-:-:S03]  /*04f0*/  LOP3.LUT R3, R5, R2, RZ, 0x3c, !PT ;  /* 0x0000000205037212 */ /* 0x000fc600078e3cff */
[----:B------:R2:W3:Y:S01]  /*0500*/  F2I.FTZ.U32.TRUNC.NTZ R9, R8 ;  /* 0x0000000800097305 */ /* 0x0004e2000021f000 */
[----:B------:R-:W-:Y:S01]  /*0510*/  ISETP.GE.AND P2, PT, R3, RZ, PT ;  /* 0x000000ff0300720c */ /* 0x000fe20003f46270 */
[----:B-1----:R-:W-:-:S06]  /*0520*/  VIADD R3, R4, 0xffffffe ;  /* 0x0ffffffe04037836 */ /* 0x002fcc0000000000 */
[----:B------:R-:W-:Y:S01]  /*0530*/  @P0 VIADD R6, R6, 0x1 ;  /* 0x0000000106060836 */ /* 0x000fe20000000000 */
[----:B------:R-:W1:Y:S01]  /*0540*/  F2I.FTZ.U32.TRUNC.NTZ R3, R3 ;  /* 0x0000000300037305 */ /* 0x000e62000021f000 */
[----:B--2---:R-:W-:-:S04]  /*0550*/  IMAD.MOV.U32 R8, RZ, RZ, RZ ;  /* 0x000000ffff087224 */ /* 0x004fc800078e00ff */
[----:B------:R-:W-:Y:S01]  /*0560*/  @!P2 IMAD.MOV R6, RZ, RZ, -R6 ;  /* 0x000000ffff06a224 */ /* 0x000fe200078e0a06 */
[----:B------:R-:W-:Y:S01]  /*0570*/  @!P1 LOP3.LUT R6, RZ, R2, RZ, 0x33, !PT ;  /* 0x00000002ff069212 */ /* 0x000fe200078e33ff */
[----:B---3--:R-:W-:-:S04]  /*0580*/  IMAD.MOV R15, RZ, RZ, -R9 ;  /* 0x000000ffff0f7224 */ /* 0x008fc800078e0a09 */
[----:B------:R-:W-:Y:S02]  /*0590*/  IMAD.MOV R4, RZ, RZ, -R6 ;  /* 0x000000ffff047224 */ /* 0x000fe400078e0a06 */
[----:B------:R-:W-:Y:S02]  /*05a0*/  IMAD.SHL.U32 R14, R6, 0x200, RZ ;  /* 0x00000200060e7824 */ /* 0x000fe400078e00ff */
[----:B------:R-:W-:Y:S01]  /*05b0*/  IMAD R5, R2, R4, R5 ;  /* 0x0000000402057224 */ /* 0x000fe200078e0205 */
[----:B----4-:R-:W-:Y:S01]  /*05c0*/  SHF.R.U32.HI R4, RZ, 0x7, R16 ;  /* 0x00000007ff047819 */ /* 0x010fe20000011610 */
[----:B-1----:R-:W-:Y:S01]  /*05d0*/  IMAD.MOV R10, RZ, RZ, -R3 ;  /* 0x000000ffff0a7224 */ /* 0x002fe200078e0a03 */
[----:B------:R1:W-:Y:S01]  /*05e0*/  STL [R1+0xeb4], R14 ;  /* 0x000eb40e01007387 */ /* 0x0003e20000100800 */
[----:B------:R-:W-:Y:S01]  /*05f0*/  IMAD.IADD R5, R0, 0x1, R5 ;  /* 0x0000000100057824 */ /* 0x000fe200078e0205 */
[----:B------:R-:W-:Y:S01]  /*0600*/  LOP3.LUT R0, R16, 0x1ff, RZ, 0xc0, !PT ;  /* 0x000001ff10007812 */ /* 0x000fe200078ec0ff */
[----:B------:R-:W-:Y:S01]  /*0610*/  IMAD.MOV.U32 R2, RZ, RZ, RZ ;  /* 0x000000ffff027224 */ /* 0x000fe200078e00ff */
[----:B------:R-:W-:Y:S01]  /*0620*/  SGXT.U32 R4, R4, 0x2 ;  /* 0x000000020404781a */ /* 0x000fe20000000000 */
[----:B------:R-:W-:Y:S01]  /*0630*/  IMAD R11, R10, R7, RZ ;  /* 0x000000070a0b7224 */ /* 0x000fe200078e02ff */
[----:B------:R-:W-:-:S02]  /*0640*/  LEA R13, R5, R0, 0x9 ;  /* 0x00000000050d7211 */ /* 0x000fc400078e48ff */
[----:B------:R-:W-:Y:S01]  /*0650*/  LOP3.LUT R5, R14, R4, RZ, 0xfc, !PT ;  /* 0x000000040e057212 */ /* 0x000fe200078efcff */
[----:B------:R-:W-:Y:S01]  /*0660*/  IMAD.HI.U32 R2, R3, R11, R2 ;  /* 0x0000000b03027227 */ /* 0x000fe200078e0002 */
[----:B------:R-:W-:Y:S01]  /*0670*/  IABS R4, R13 ;  /* 0x0000000d00047213 */ /* 0x000fe20000000000 */
[----:B------:R-:W-:Y:S01]  /*0680*/  STL [R1+0x16cc], R13 ;  /* 0x0016cc0d01007387 */ /* 0x000fe20000100800 */
[----:B-1----:R-:W-:Y:S01]  /*0690*/  LOP3.LUT R14, R5, 0x1fc, RZ, 0xfc, !PT ;  /* 0x000001fc050e7812 */ /* 0x002fe200078efcff */
[----:B------:R-:W-:Y:S01]  /*06a0*/  IMAD R3, R15, R26, RZ ;  /* 0x0000001a0f037224 */ /* 0x000fe200078e02ff */
[----:B------:R-:W-:Y:S01]  /*06b0*/  LOP3.LUT R10, R16, 0x180, RZ, 0xc0, !PT ;  /* 0x00000180100a7812 */ /* 0x000fe200078ec0ff */
[----:B------:R-:W-:Y:S01]  /*06c0*/  IMAD.HI.U32 R2, R2, R4, RZ ;  /* 0x0000000402027227 */ /* 0x000fe200078e00ff */
[----:B------:R-:W-:Y:S01]  /*06d0*/  IABS R19, R14 ;  /* 0x0000000e00137213 */ /* 0x000fe20000000000 */
[----:B------:R1:W-:Y:S01]  /*06e0*/  STL [R1+0x21c0], R13 ;  /* 0x0021c00d01007387 */ /* 0x0003e20000100800 */
[----:B------:R-:W-:Y:S01]  /*06f0*/  IABS R17, R5 ;  /* 0x0000000500117213 */ /* 0x000fe20000000000 */
[----:B------:R-:W-:Y:S01]  /*0700*/  IMAD.HI.U32 R3, R9, R3, R8 ;  /* 0x0000000309037227 */ /* 0x000fe200078e0008 */
[----:B------:R-:W-:-:S02]  /*0710*/  LOP3.LUT R16, R5, 0x8, RZ, 0xfc, !PT ;  /* 0x0000000805107812 */ /* 0x000fc400078efcff */
[----:B------:R-:W-:Y:S01]  /*0720*/  LOP3.LUT R9, R5, 0x4, RZ, 0xfc, !PT ;  /* 0x0000000405097812 */ /* 0x000fe200078efcff */
[----:B------:R-:W-:Y:S01]  /*0730*/  IMAD.MOV R8, RZ, RZ, -R2 ;  /* 0x000000ffff087224 */ /* 0x000fe200078e0a02 */
[----:B------:R-:W-:Y:S01]  /*0740*/  IABS R11, R16 ;  /* 0x00000010000b7213 */ /* 0x000fe20000000000 */
[----:B------:R-:W-:Y:S01]  /*0750*/  IMAD.HI.U32 R6, R3, R19, RZ ;  /* 0x0000001303067227 */ /* 0x000fe200078e00ff */
[----:B------:R-:W-:Y:S02]  /*0760*/  IABS R15, R9 ;  /* 0x00000009000f7213 */ /* 0x000fe40000000000 */
[----:B------:R-:W-:Y:S01]  /*0770*/  ISETP.GE.AND P5, PT, R9, RZ, PT ;  /* 0x000000ff0900720c */ /* 0x000fe20003fa6270 */
[----:B------:R-:W-:Y:S01]  /*0780*/  IMAD R4, R7, R8, R4 ;  /* 0x0000000807047224 */ /* 0x000fe200078e0204 */
[----:B------:R-:W-:Y:S01]  /*0790*/  ISETP.GE.AND P6, PT, R14, RZ, PT ;  /* 0x000000ff0e00720c */ /* 0x000fe20003fc6270 */
[----:B------:R-:W-:Y:S01]  /*07a0*/  IMAD.SHL.U32 R8, R0, 0x4, RZ ;  /* 0x0000000400087824 */ /* 0x000fe200078e00ff */
[----:B------:R-:W-:Y:S01]  /*07b0*/  SHF.R.U32.HI R0, RZ, 0x3, R10 ;  /* 0x00000003ff007819 */ /* 0x000fe2000001160a */
[----:B------:R-:W-:Y:S01]  /*07c0*/  IMAD.HI.U32 R2, R3, R17, RZ ;  /* 0x0000001103027227 */ /* 0x000fe200078e00ff */
[----:B------:R-:W-:-:S02]  /*07d0*/  ISETP.GT.U32.AND P0, PT, R7, R4, PT ;  /* 0x000000040700720c */ /* 0x000fc40003f04070 */
[----:B------:R-:W-:Y:S01]  /*07e0*/  LOP3.LUT R0, R8, R0, RZ, 0x3c, !PT ;  /* 0x0000000008007212 */ /* 0x000fe200078e3cff */
[----:B------:R-:W-:Y:S01]  /*07f0*/  IMAD.MOV R6, RZ, RZ, -R6 ;  /* 0x000000ffff067224 */ /* 0x000fe200078e0a06 */
[----:B------:R-:W-:Y:S01]  /*0800*/  LOP3.LUT R10, R5, 0xc, RZ, 0xfc, !PT ;  /* 0x0000000c050a7812 */ /* 0x000fe200078efcff */
[----:B------:R-:W-:Y:S01]  /*0810*/  IMAD.MOV R2, RZ, RZ, -R2 ;  /* 0x000000ffff027224 */ /* 0x000fe200078e0a02 */
[----:B------:R-:W-:Y:S01]  /*0820*/  LOP3.LUT R8, R0, 0x40, RZ, 0x3c, !PT ;  /* 0x0000004000087812 */ /* 0x000fe200078e3cff */
[C---:B------:R-:W-:Y:S01]  /*0830*/  IMAD R19, R26.reuse, R6, R19 ;  /* 0x000000061a137224 */ /* 0x040fe200078e0213 */
[----:B------:R-:W-:Y:S01]  /*0840*/  IABS R18, R10 ;  /* 0x0000000a00127213 */ /* 0x000fe20000000000 */
[----:B------:R-:W-:Y:S01]  /*0850*/  IMAD R17, R26, R2, R17 ;  /* 0x000000021a117224 */ /* 0x000fe200078e0211 */
[----:B------:R-:W-:Y:S01]  /*0860*/  IADD3 R2, PT, PT, R21, 0x100000, R0 ;  /* 0x0010000015027810 */ /* 0x000fe20007ffe000 */
[----:B------:R-:W-:Y:S01]  /*0870*/  IMAD.HI.U32 R6, R3, R15, RZ ;  /* 0x0000000f03067227 */ /* 0x000fe200078e00ff */
[----:B------:R-:W-:-:S02]  /*0880*/  IADD3 R0, PT, PT, R21, 0x100000, R8 ;  /* 0x0010000015007810 */ /* 0x000fc40007ffe008 */
[C---:B------:R-:W-:Y:S01]  /*0890*/  ISETP.GT.U32.AND P2, PT, R26.reuse, R19, PT ;  /* 0x000000131a00720c */ /* 0x040fe20003f44070 */
[----:B------:R-:W-:Y:S01]  /*08a0*/  IMAD.HI.U32 R8, R3, R11, RZ ;  /* 0x0000000b03087227 */ /* 0x000fe200078e00ff */
[----:B------:R-:W-:Y:S01]  /*08b0*/  MOV R9, R18 ;  /* 0x0000001200097202 */ /* 0x000fe20000000f00 */
[----:B------:R-:W-:Y:S01]  /*08c0*/  STL [R1+0x1dc8], R2 ;  /* 0x001dc80201007387 */ /* 0x000fe20000100800 */
[----:B------:R-:W-:Y:S01]  /*08d0*/  ISETP.GT.U32.AND P1, PT, R26, R17, PT ;  /* 0x000000111a00720c */ /* 0x000fe20003f24070 */
[----:B------:R-:W-:Y:S01]  /*08e0*/  IMAD.MOV R8, RZ, RZ, -R8 ;  /* 0x000000ffff087224 */ /* 0x000fe200078e0a08 */
[C---:B------:R-:W-:Y:S01]  /*08f0*/  LOP3.LUT R18, R5.reuse, 0x10, RZ, 0xfc, !PT ;  /* 0x0000001005127812 */ /* 0x040fe200078efcff */
[----:B------:R-:W-:Y:S01]  /*0900*/  @!P0 IMAD.IADD R4, R4, 0x1, -R7 ;  /* 0x0000000104048824 */ /* 0x000fe200078e0a07 */
[----:B------:R-:W-:Y:S01]  /*0910*/  LOP3.LUT R20, R5, 0x14, RZ, 0xfc, !PT ;  /* 0x0000001405147812 */ /* 0x000fe200078efcff */
[C---:B------:R-:W-:Y:S01]  /*0920*/  IMAD R11, R26.reuse, R8, R11 ;  /* 0x000000081a0b7224 */ /* 0x040fe200078e020b */
[----:B------:R-:W-:Y:S01]  /*0930*/  STL [R1+0x1dcc], R0 ;  /* 0x001dcc0001007387 */ /* 0x000fe20000100800 */
[----:B------:R-:W-:Y:S01]  /*0940*/  IMAD.MOV R6, RZ, RZ, -R6 ;  /* 0x000000ffff067224 */ /* 0x000fe200078e0a06 */
[----:B------:R-:W-:Y:S01]  /*0950*/  ISETP.GT.U32.AND P0, PT, R7, R4, PT ;  /* 0x000000040700720c */ /* 0x000fe20003f04070 */
[----:B------:R-:W-:Y:S01]  /*0960*/  @!P2 IMAD.IADD R19, R19, 0x1, -R26 ;  /* 0x000000011313a824 */ /* 0x000fe200078e0a1a */
[C---:B------:R-:W-:Y:S01]  /*0970*/  ISETP.GT.U32.AND P2, PT, R26.reuse, R11, PT ;  /* 0x0000000b1a00720c */ /* 0x040fe20003f44070 */
[C---:B------:R-:W-:Y:S01]  /*0980*/  IMAD R15, R26.reuse, R6, R15 ;  /* 0x000000061a0f7224 */ /* 0x040fe200078e020f */
[----:B------:R-:W-:Y:S01]  /*0990*/  IABS R14, R20 ;  /* 0x00000014000e7213 */ /* 0x000fe20000000000 */
[----:B------:R-:W-:Y:S01]  /*09a0*/  IMAD.HI.U32 R6, R3, R9, RZ ;  /* 0x0000000903067227 */ /* 0x000fe200078e00ff */
[----:B------:R-:W-:-:S02]  /*09b0*/  ISETP.GT.U32.AND P3, PT, R26, R19, PT ;  /* 0x000000131a00720c */ /* 0x000fc40003f64070 */
[C---:B------:R-:W-:Y:S01]  /*09c0*/  LOP3.LUT R23, R5.reuse, 0x2c, RZ, 0xfc, !PT ;  /* 0x0000002c05177812 */ /* 0x040fe200078efcff */
[----:B------:R-:W-:Y:S01]  /*09d0*/  IMAD.MOV R6, RZ, RZ, -R6 ;  /* 0x000000ffff067224 */ /* 0x000fe200078e0a06 */
[----:B------:R-:W-:Y:S01]  /*09e0*/  LOP3.LUT R22, R5, 0x30, RZ, 0xfc, !PT ;  /* 0x0000003005167812 */ /* 0x000fe200078efcff */
[--C-:B------:R-:W-:Y:S01]  /*09f0*/  @!P1 IMAD.IADD R17, R17, 0x1, -R26.reuse ;  /* 0x0000000111119824 */ /* 0x100fe200078e0a1a */
[----:B------:R-:W-:Y:S01]  /*0a00*/  ISETP.GT.U32.AND P1, PT, R26, R15, PT ;  /* 0x0000000f1a00720c */ /* 0x000fe20003f24070 */
[----:B------:R-:W-:Y:S01]  /*0a10*/  @!P0 IMAD.IADD R4, R4, 0x1, -R7 ;  /* 0x0000000104048824 */ /* 0x000fe200078e0a07 */
[----:B------:R-:W-:Y:S01]  /*0a20*/  IABS R7, R18 ;  /* 0x0000001200077213 */ /* 0x000fe20000000000 */
[----:B------:R-:W-:Y:S01]  /*0a30*/  @!P2 IMAD.IADD R11, R11, 0x1, -R26 ;  /* 0x000000010b0ba824 */ /* 0x000fe200078e0a1a */
[C---:B------:R-:W-:Y:S01]  /*0a40*/  ISETP.GT.U32.AND P4, PT, R26.reuse, R17, PT ;  /* 0x000000111a00720c */ /* 0x040fe20003f84070 */
[----:B------:R-:W-:Y:S01]  /*0a50*/  IMAD R9, R26, R6, R9 ;  /* 0x000000061a097224 */ /* 0x000fe200078e0209 */
[----:B------:R-:W-:Y:S01]  /*0a60*/  ISETP.GE.AND P0, PT, R16, RZ, PT ;  /* 0x000000ff1000720c */ /* 0x000fe20003f06270 */
[----:B------:R-:W-:Y:S01]  /*0a70*/  IMAD.HI.U32 R6, R3, R7, RZ ;  /* 0x0000000703067227 */ /* 0x000fe200078e00ff */
[----:B------:R-:W-:Y:S01]  /*0a80*/  ISETP.GT.U32.AND P2, PT, R26, R11, PT ;  /* 0x0000000b1a00720c */ /* 0x000fe20003f44070 */
[----:B------:R2:W-:Y:S01]  /*0a90*/  STL [R1+0x21c4], R4 ;  /* 0x0021c40401007387 */ /* 0x0005e20000100800 */
[----:B------:R-:W-:Y:S01]  /*0aa0*/  LOP3.LUT R21, R5, 0x34, RZ, 0xfc, !PT ;  /* 0x0000003405157812 */ /* 0x000fe200078efcff */
[----:B------:R-:W-:-:S02]  /*0ab0*/  IMAD.MOV R6, RZ, RZ, -R6 ;  /* 0x000000ffff067224 */ /* 0x000fc400078e0a06 */
[--C-:B------:R-:W-:Y:S01]  /*0ac0*/  @!P3 IMAD.IADD R19, R19, 0x1, -R26.reuse ;  /* 0x000000011313b824 */ /* 0x100fe200078e0a1a */
[C---:B------:R-:W-:Y:S01]  /*0ad0*/  ISETP.GT.U32.AND P3, PT, R26.reuse, R9, PT ;  /* 0x000000091a00720c */ /* 0x040fe20003f64070 */
[C---:B------:R-:W-:Y:S01]  /*0ae0*/  IMAD R7, R26.reuse, R6, R7 ;  /* 0x000000061a077224 */ /* 0x040fe200078e0207 */
[----:B------:R-:W-:Y:S01]  /*0af0*/  LOP3.LUT R6, R5, 0x18, RZ, 0xfc, !PT ;  /* 0x0000001805067812 */ /* 0x000fe200078efcff */
[--C-:B------:R-:W-:Y:S02]  /*0b00*/  @!P1 IMAD.IADD R15, R15, 0x1, -R26.reuse ;  /* 0x000000010f0f9824 */ /* 0x100fe400078e0a1a */
[----:B-1----:R-:W-:Y:S01]  /*0b10*/  IMAD.MOV.U32 R13, RZ, RZ, R19 ;  /* 0x000000ffff0d7224 */ /* 0x002fe200078e0013 */
[----:B--2---:R-:W-:Y:S01]  /*0b20*/  LOP3.LUT R4, R5, 0x1d0, RZ, 0xfc, !PT ;  /* 0x000001d005047812 */ /* 0x004fe200078efcff */
[--C-:B------:R-:W-:Y:S01]  /*0b30*/  @!P2 IMAD.IADD R11, R11, 0x1, -R26.reuse ;  /* 0x000000010b0ba824 */ /* 0x100fe200078e0a1a */
[C---:B------:R-:W-:Y:S01]  /*0b40*/  ISETP.GT.U32.AND P2, PT, R26.reuse, R7, PT ;  /* 0x000000071a00720c */ /* 0x040fe20003f44070 */
[----:B------:R-:W-:Y:S01]  /*0b50*/  @!P4 IMAD.IADD R17, R17, 0x1, -R26 ;  /* 0x000000011111c824 */ /* 0x000fe200078e0a1a */
[----:B------:R-:W-:Y:S01]  /*0b60*/  ISETP.GT.U32.AND P1, PT, R26, R15, PT ;  /* 0x0000000f1a00720c */ /* 0x000fe20003f24070 */
[----:B------:R-:W-:Y:S01]  /*0b70*/  IMAD.HI.U32 R8, R3, R14, RZ ;  /* 0x0000000e03087227 */ /* 0x000fe200078e00ff */
[----:B------:R-:W-:-:S02]  /*0b80*/  @!P6 IADD3 R13, PT, PT, -R13, RZ, RZ ;  /* 0x000000ff0d0de210 */ /* 0x000fc40007ffe1ff */
[----:B------:R-:W-:Y:S01]  /*0b90*/  ISETP.GE.AND P6, PT, R10, RZ, PT ;  /* 0x000000ff0a00720c */ /* 0x000fe20003fc6270 */
[----:B------:R-:W-:Y:S01]  /*0ba0*/  IMAD.MOV.U32 R12, RZ, RZ, R17 ;  /* 0x000000ffff0c7224 */ /* 0x000fe200078e0011 */
[----:B------:R-:W-:Y:S01]  /*0bb0*/  IABS R10, R6 ;  /* 0x00000006000a7213 */ /* 0x000fe20000000000 */
[----:B------:R-:W-:Y:S01]  /*0bc0*/  IMAD.MOV R17, RZ, RZ, -R8 ;  /* 0x000000ffff117224 */ /* 0x000fe200078e0a08 */
[----:B------:R-:W-:Y:S01]  /*0bd0*/  ISETP.GE.AND P4, PT, R5, RZ, PT ;  /* 0x000000ff0500720c */ /* 0x000fe20003f86270 */
[--C-:B------:R-:W-:Y:S01]  /*0be0*/  @!P3 IMAD.IADD R9, R9, 0x1, -R26.reuse ;  /* 0x000000010909b824 */ /* 0x100fe200078e0a1a */
[----:B------:R-:W-:Y:S01]  /*0bf0*/  LOP3.LUT R8, R5, 0x1c, RZ, 0xfc, !PT ;  /* 0x0000001c05087812 */ /* 0x000fe200078efcff */
[----:B------:R-:W-:Y:S01]  /*0c00*/  @!P2 IMAD.IADD R7, R7, 0x1, -R26 ;  /* 0x000000010707a824 */ /* 0x000fe200078e0a1a */
[----:B------:R1:W-:Y:S01]  /*0c10*/  STL [R1+0x1d8], R13 ;  /* 0x0001d80d01007387 */ /* 0x0003e20000100800 */
[C---:B------:R-:W-:Y:S01]  /*0c20*/  IMAD R14, R26.reuse, R17, R14 ;  /* 0x000000111a0e7224 */ /* 0x040fe200078e020e */
[C---:B------:R-:W-:Y:S01]  /*0c30*/  ISETP.GT.U32.AND P3, PT, R26.reuse, R9, PT ;  /* 0x000000091a00720c */ /* 0x040fe20003f64070 */
[----:B------:R-:W-:Y:S01]  /*0c40*/  IMAD.HI.U32 R17, R3, R10, RZ ;  /* 0x0000000a03117227 */ /* 0x000fe200078e00ff */
[----:B------:R-:W-:-:S02]  /*0c50*/  ISETP.GT.U32.AND P2, PT, R26, R7, PT ;  /* 0x000000071a00720c */ /* 0x000fc40003f44070 */
[----:B------:R-:W-:Y:S01]  /*0c60*/  IABS R24, R8 ;  /* 0x0000000800187213 */ /* 0x000fe20000000000 */
[----:B------:R-:W-:Y:S01]  /*0c70*/  @!P1 IMAD.IADD R15, R15, 0x1, -R26 ;  /* 0x000000010f0f9824 */ /* 0x000fe200078e0a1a */
[----:B------:R-:W-:Y:S01]  /*0c80*/  ISETP.GE.AND P1, PT, R20, RZ, PT ;  /* 0x000000ff1400720c */ /* 0x000fe20003f26270 */
[----:B------:R-:W-:Y:S01]  /*0c90*/  IMAD.MOV R17, RZ, RZ, -R17 ;  /* 0x000000ffff117224 */ /* 0x000fe200078e0a11 */
[----:B------:R-:W-:Y:S01]  /*0ca0*/  IABS R20, R22 ;  /* 0x0000001600147213 */ /* 0x000fe20000000000 */
[----:B------:R-:W-:Y:S01]  /*0cb0*/  IMAD.MOV.U32 R2, RZ, RZ, R15 ;  /* 0x000000ffff027224 */ /* 0x000fe200078e000f */
[----:B-1----:R-:W-:Y:S01]  /*0cc0*/  LOP3.LUT R13, R5, 0x1e8, RZ, 0xfc, !PT ;  /* 0x000001e8050d7812 */ /* 0x002fe200078efcff */
[C---:B------:R-:W-:Y:S02]  /*0cd0*/  IMAD R10, R26.reuse, R17, R10 ;  /* 0x000000111a0a7224 */ /* 0x040fe400078e020a */
[----:B------:R-:W-:Y:S01]  /*0ce0*/  IMAD.MOV.U32 R0, RZ, RZ, R11 ;  /* 0x000000ffff007224 */ /* 0x000fe200078e000b */
[----:B------:R-:W-:Y:S01]  /*0cf0*/  @!P3 IADD3 R9, PT, PT, R9, -R26, RZ ;  /* 0x8000001a0909b210 */ /* 0x000fe20007ffe0ff */
[----:B------:R-:W-:Y:S01]  /*0d00*/  IMAD.HI.U32 R11, R3, R24, RZ ;  /* 0x00000018030b7227 */ /* 0x000fe200078e00ff */
[----:B------:R-:W-:-:S02]  /*0d10*/  ISETP.GT.U32.AND P3, PT, R26, R14, PT ;  /* 0x0000000e1a00720c */ /* 0x000fc40003f64070 */
[----:B------:R-:W-:Y:S01]  /*0d20*/  IABS R28, R13 ;  /* 0x0000000d001c7213 */ /* 0x000fe20000000000 */
[----:B------:R-:W-:Y:S01]  /*0d30*/  @!P4 IMAD.MOV R12, RZ, RZ, -R12 ;  /* 0x000000ffff0cc224 */ /* 0x000fe200078e0a0c */
[----:B------:R-:W-:Y:S01]  /*0d40*/  ISETP.GE.AND P4, PT, R18, RZ, PT ;  /* 0x000000ff1200720c */ /* 0x000fe20003f86270 */
[----:B------:R-:W-:Y:S01]  /*0d50*/  @!P5 IMAD.MOV R2, RZ, RZ, -R2 ;  /* 0x000000ffff02d224 */ /* 0x000fe200078e0a02 */
[----:B------:R-:W-:Y:S01]  /*0d60*/  ISETP.GE.AND P5, PT, R6, RZ, PT ;  /* 0x000000ff0600720c */ /* 0x000fe20003fa6270 */
[----:B------:R-:W-:Y:S01]  /*0d70*/  @!P2 IMAD.IADD R7, R7, 0x1, -R26 ;  /* 0x000000010707a824 */ /* 0x000fe200078e0a1a */
[----:B------:R-:W-:Y:S01]  /*0d80*/  ISETP.GT.U32.AND P2, PT, R26, R10, PT ;  /* 0x0000000a1a00720c */ /* 0x000fe20003f44070 */
[----:B------:R-:W-:Y:S01]  /*0d90*/  IMAD.MOV R11, RZ, RZ, -R11 ;  /* 0x000000ffff0b7224 */ /* 0x000fe200078e0a0b */
[----:B------:R-:W-:Y:S01]  /*0da0*/  STL [R1+0x1d4], R12 ;  /* 0x0001d40c01007387 */ /* 0x000fe20000100800 */
[----:B------:R-:W-:Y:S01]  /*0db0*/  @!P0 IMAD.MOV R0, RZ, RZ, -R0 ;  /* 0x000000ffff008224 */ /* 0x000fe200078e0a00 */
[----:B------:R-:W-:Y:S01]  /*0dc0*/  ISETP.GE.AND P0, PT, R8, RZ, PT ;  /* 0x000000ff0800720c */ /* 0x000fe20003f06270 */
[----:B------:R-:W-:Y:S01]  /*0dd0*/  IMAD R24, R26, R11, R24 ;  /* 0x0000000b1a187224 */ /* 0x000fe200078e0218 */
[----:B------:R1:W-:Y:S01]  /*0de0*/  STL [R1+0x1dc], R2 ;  /* 0x0001dc0201007387 */ /* 0x0003e20000100800 */
[C---:B------:R-:W-:Y:S01]  /*0df0*/  LOP3.LUT R8, R5.reuse, 0x20, RZ, 0xfc, !PT ;  /* 0x0000002005087812 */ /* 0x040fe200078efcff */
[----:B------:R-:W-:Y:S01]  /*0e00*/  @!P3 IMAD.IADD R14, R14, 0x1, -R26 ;  /* 0x000000010e0eb824 */ /* 0x000fe200078e0a1a */
[----:B------:R-:W-:Y:S01]  /*0e10*/  LOP3.LUT R6, R5, 0x24, RZ, 0xfc, !PT ;  /* 0x0000002405067812 */ /* 0x000fe200078efcff */
[----:B------:R2:W-:Y:S01]  /*0e20*/  STL [R1+0x1e0], R0 ;  /* 0x0001e00001007387 */ /* 0x0005e20000100800 */
[----:B------:R-:W-:Y:S01]  /*0e30*/  IABS R15, R8 ;  /* 0x00000008000f7213 */ /* 0x000fe20000000000 */
[----:B------:R-:W-:Y:S01]  /*0e40*/  IMAD.HI.U32 R25, R3, R20, RZ ;  /* 0x0000001403197227 */ /* 0x000fe200078e00ff */
[----:B------:R-:W-:-:S02]  /*0e50*/  IABS R19, R6 ;  /* 0x0000000600137213 */ /* 0x000fc40000000000 */
[----:B------:R-:W-:Y:S01]  /*0e60*/  ISETP.GT.U32.AND P3, PT, R26, R14, PT ;  /* 0x0000000e1a00720c */ /* 0x000fe20003f64070 */
[----:B-1----:R-:W-:Y:S01]  /*0e70*/  IMAD.MOV.U32 R2, RZ, RZ, R9 ;  /* 0x000000ffff027224 */ /* 0x002fe200078e0009 */
[----:B------:R-:W-:Y:S01]  /*0e80*/  IABS R18, R23 ;  /* 0x0000001700127213 */ /* 0x000fe20000000000 */
[----:B------:R-:W-:Y:S01]  /*0e90*/  @!P2 IMAD.IADD R10, R10, 0x1, -R26 ;  /* 0x000000010a0aa824 */ /* 0x000fe200078e0a1a */
[----:B------:R-:W-:Y:S01]  /*0ea0*/  LOP3.LUT R12, R5, 0x1cc, RZ, 0xfc, !PT ;  /* 0x000001cc050c7812 */ /* 0x000fe200078efcff */
[----:B------:R-:W-:Y:S01]  /*0eb0*/  @!P6 IMAD.MOV R2, RZ, RZ, -R2 ;  /* 0x000000ffff02e224 */ /* 0x000fe200078e0a02 */
[C---:B------:R-:W-:Y:S01]  /*0ec0*/  ISETP.GT.U32.AND P6, PT, R26.reuse, R24, PT ;  /* 0x000000181a00720c */ /* 0x040fe20003fc4070 */
[----:B------:R-:W-:Y:S01]  /*0ed0*/  IMAD.HI.U32 R16, R3, R15, RZ ;  /* 0x0000000f03107227 */ /* 0x000fe200078e00ff */
[----:B------:R-:W-:Y:S02]  /*0ee0*/  ISETP.GT.U32.AND P2, PT, R26, R10, PT ;  /* 0x0000000a1a00720c */ /* 0x000fe40003f44070 */
[----:B------:R-:W-:Y:S01]  /*0ef0*/  STL [R1+0x1e4], R2 ;  /* 0x0001e40201007387 */ /* 0x000fe20000100800 */
[----:B--2---:R-:W-:Y:S01]  /*0f00*/  IMAD.MOV.U32 R0, RZ, RZ, R7 ;  /* 0x000000ffff007224 */ /* 0x004fe200078e0007 */
[C---:B------:R-:W-:Y:S01]  /*0f10*/  LOP3.LUT R7, R5.reuse, 0x28, RZ, 0xfc, !PT ;  /* 0x0000002805077812 */ /* 0x040fe200078efcff */
[----:B------:R-:W-:Y:S01]  /*0f20*/  IMAD.MOV R9, RZ, RZ, -R16 ;  /* 0x000000ffff097224 */ /* 0x000fe200078e0a10 */
[----:B------:R-:W-:Y:S01]  /*0f30*/  LOP3.LUT R16, R5, 0x38, RZ, 0xfc, !PT ;  /* 0x0000003805107812 */ /* 0x000fe200078efcff */
[----:B------:R-:W-:Y:S01]  /*0f40*/  IMAD.HI.U32 R11, R3, R19, RZ ;  /* 0x00000013030b7227 */ /* 0x000fe200078e00ff */
[----:B------:R-:W-:-:S02]  /*0f50*/  @!P4 IADD3 R0, PT, PT, -R0, RZ, RZ ;  /* 0x000000ff0000c210 */ /* 0x000fc40007ffe1ff */
[----:B------:R-:W-:Y:S01]  /*0f60*/  ISETP.GE.AND P4, PT, R8, RZ, PT ;  /* 0x000000ff0800720c */ /* 0x000fe20003f86270 */
[--C-:B------:R-:W-:Y:S01]  /*0f70*/  @!P6 IMAD.IADD R24, R24, 0x1, -R26.reuse ;  /* 0x000000011818e824 */ /* 0x100fe200078e0a1a */
[----:B------:R-:W-:Y:S01]  /*0f80*/  IABS R8, R7 ;  /* 0x0000000700087213 */ /* 0x000fe20000000000 */
[C---:B------:R-:W-:Y:S01]  /*0f90*/  IMAD R15, R26.reuse, R9, R15 ;  /* 0x000000091a0f7224 */ /* 0x040fe200078e020f */
[----:B------:R1:W-:Y:S01]  /*0fa0*/  STL [R1+0x1e8], R0 ;  /* 0x0001e80001007387 */ /* 0x0003e20000100800 */
[----:B------:R-:W-:Y:S01]  /*0fb0*/  IMAD.MOV R11, RZ, RZ, -R11 ;  /* 0x000000ffff0b7224 */ /* 0x000fe200078e0a0b */
[----:B------:R-:W-:Y:S01]  /*0fc0*/  ISETP.GT.U32.AND P6, PT, R26, R24, PT ;  /* 0x000000181a00720c */ /* 0x000fe20003fc4070 */
[----:B------:R-:W-:Y:S01]  /*0fd0*/  @!P2 IMAD.IADD R10, R10, 0x1, -R26 ;  /* 0x000000010a0aa824 */ /* 0x000fe200078e0a1a */
[C---:B------:R-:W-:Y:S01]  /*0fe0*/  ISETP.GT.U32.AND P2, PT, R26.reuse, R15, PT ;  /* 0x0000000f1a00720c */ /* 0x040fe20003f44070 */
[----:B------:R-:W-:Y:S01]  /*0ff0*/  IMAD R19, R26, R11, R19 ;  /* 0x0000000b1a137224 */ /* 0x000fe200078e0213 */
[----:B------:R-:W-:Y:S01]  /*1000*/  IABS R9, R21 ;  /* 0x0000001500097213 */ /* 0x000fe20000000000 */
[----:B------:R-:W-:-:S04]  /*1010*/  IMAD.HI.U32 R11, R3, R8, RZ ;  /* 0x00000008030b7227 */ /* 0x000fc800078e00ff */
[----:B------:R-:W-:Y:S02]  /*1020*/  IMAD.MOV R11, RZ, RZ, -R11 ;  /* 0x000000ffff0b7224 */ /* 0x000fe400078e0a0b */
[----:B------:R-:W-:-:S04]  /*1030*/  IMAD.HI.U32 R27, R3, R18, RZ ;  /* 0x00000012031b7227 */ /* 0x000fc800078e00ff */
[----:B------:R-:W-:Y:S01]  /*1040*/  @!P6 IMAD.IADD R24, R24, 0x1, -R26 ;  /* 0x000000011818e824 */ /* 0x000fe200078e0a1a */
[C---:B------:R-:W-:Y:S01]  /*1050*/  ISETP.GT.U32.AND P6, PT, R26.reuse, R19, PT ;  /* 0x000000131a00720c */ /* 0x040fe20003fc4070 */
[----:B------:R-:W-:Y:S02]  /*1060*/  IMAD R8, R26, R11, R8 ;  /* 0x0000000b1a087224 */ /* 0x000fe400078e0208 */
[--C-:B------:R-:W-:Y:S01]  /*1070*/  @!P3 IMAD.IADD R14, R14, 0x1, -R26.reuse ;  /* 0x000000010e0eb824 */ /* 0x100fe200078e0a1a */
[----:B------:R-:W-:Y:S01]  /*1080*/  ISETP.GE.AND P3, PT, R6, RZ, PT ;  /* 0x000000ff0600720c */ /* 0x000fe20003f66270 */
[----:B------:R-:W-:Y:S01]  /*1090*/  @!P2 IMAD.IADD R15, R15, 0x1, -R26 ;  /* 0x000000010f0fa824 */ /* 0x000fe200078e0a1a */
[C---:B------:R-:W-:Y:S01]  /*10a0*/  ISETP.GT.U32.AND P2, PT, R26.reuse, R8, PT ;  /* 0x000000081a00720c */ /* 0x040fe20003f44070 */
[----:B------:R-:W-:Y:S01]  /*10b0*/  IMAD.MOV R27, RZ, RZ, -R27 ;  /* 0x000000ffff1b7224 */ /* 0x000fe200078e0a1b */
[----:B------:R-:W-:Y:S01]  /*10c0*/  IABS R6, R16 ;  /* 0x0000001000067213 */ /* 0x000fe20000000000 */
[----:B-1----:R-:W-:Y:S01]  /*10d0*/  IMAD.MOV.U32 R0, RZ, RZ, R14 ;  /* 0x000000ffff007224 */ /* 0x002fe200078e000e */
[----:B------:R-:W-:Y:S01]  /*10e0*/  LOP3.LUT R14, R5, 0x40, RZ, 0xfc, !PT ;  /* 0x00000040050e7812 */ /* 0x000fe200078efcff */
[----:B------:R-:W-:-:S02]  /*10f0*/  IMAD R18, R26, R27, R18 ;  /* 0x0000001b1a127224 */ /* 0x000fc400078e0212 */
[----:B------:R-:W-:Y:S02]  /*1100*/  @!P1 IMAD.MOV R0, RZ, RZ, -R0 ;  /* 0x000000ffff009224 */ /* 0x000fe400078e0a00 */
[--C-:B------:R-:W-:Y:S01]  /*1110*/  @!P6 IMAD.IADD R19, R19, 0x1, -R26.reuse ;  /* 0x000000011313e824 */ /* 0x100fe200078e0a1a */
[C---:B------:R-:W-:Y:S01]  /*1120*/  ISETP.GT.U32.AND P6, PT, R26.reuse, R18, PT ;  /* 0x000000121a00720c */ /* 0x040fe20003fc4070 */
[----:B------:R-:W-:Y:S01]  /*1130*/  IMAD.HI.U32 R11, R3, R9, RZ ;  /* 0x00000009030b7227 */ /* 0x000fe200078e00ff */
[----:B------:R1:W-:Y:S02]  /*1140*/  STL [R1+0x20], R0 ;  /* 0x0000200001007387 */ /* 0x0003e40000100800 */
[----:B------:R-:W-:Y:S01]  /*1150*/  ISETP.GT.U32.AND P1, PT, R26, R19, PT ;  /* 0x000000131a00720c */ /* 0x000fe20003f24070 */
[----:B------:R-:W-:Y:S01]  /*1160*/  @!P2 IMAD.IADD R8, R8, 0x1, -R26 ;  /* 0x000000010808a824 */ /* 0x000fe200078e0a1a */
[----:B------:R-:W-:Y:S01]  /*1170*/  ISETP.GT.U32.AND P2, PT, R26, R15, PT ;  /* 0x0000000f1a00720c */ /* 0x000fe20003f44070 */
[----:B------:R-:W-:-:S02]  /*1180*/  IMAD.MOV R25, RZ, RZ, -R25 ;  /* 0x000000ffff197224 */ /* 0x000fc400078e0a19 */
[----:B------:R-:W-:Y:S02]  /*1190*/  IMAD.MOV R27, RZ, RZ, -R11 ;  /* 0x000000ffff1b7224 */ /* 0x000fe400078e0a0b */
[C---:B------:R-:W-:Y:S02]  /*11a0*/  IMAD R11, R26.reuse, R25, R20 ;  /* 0x000000191a0b7224 */ /* 0x040fe400078e0214 */
[----:B-1----:R-:W-:Y:S01]  /*11b0*/  IMAD.MOV.U32 R0, RZ, RZ, R10 ;  /* 0x000000ffff007224 */ /* 0x002fe200078e000a */
[----:B------:R-:W-:Y:S01]  /*11c0*/  IABS R10, R14 ;  /* 0x0000000e000a7213 */ /* 0x000fe20000000000 */
[----:B------:R-:W-:Y:S02]  /*11d0*/  IMAD.HI.U32 R17, R3, R6, RZ ;  /* 0x0000000603117227 */ /* 0x000fe400078e00ff */
[----:B------:R-:W-:Y:S02]  /*11e0*/  @!P1 IADD3 R19, PT, PT, R19, -R26, RZ ;  /* 0x8000001a13139210 */ /* 0x000fe40007ffe0ff */
[----:B------:R-:W-:Y:S01]  /*11f0*/  @!P5 IMAD.MOV R0, RZ, RZ, -R0 ;  /* 0x000000ffff00d224 */ /* 0x000fe200078e0a00 */
[----:B------:R-:W-:Y:S01]  /*1200*/  IADD3 R20, PT, PT, -R17, RZ, RZ ;  /* 0x000000ff11147210 */ /* 0x000fe20007ffe1ff */
[----:B------:R-:W-:Y:S01]  /*1210*/  IMAD R9, R26, R27, R9 ;  /* 0x0000001b1a097224 */ /* 0x000fe200078e0209 */
[----:B------:R-:W-:Y:S01]  /*1220*/  LOP3.LUT R17, R5, 0x3c, RZ, 0xfc, !PT ;  /* 0x0000003c05117812 */ /* 0x000fe200078efcff */
[--C-:B------:R-:W-:Y:S01]  /*1230*/  @!P6 IMAD.IADD R18, R18, 0x1, -R26.reuse ;  /* 0x000000011212e824 */ /* 0x100fe200078e0a1a */
[----:B------:R1:W-:Y:S01]  /*1240*/  STL [R1+0x1c], R0 ;  /* 0x00001c0001007387 */ /* 0x0003e20000100800 */
[C---:B------:R-:W-:Y:S01]  /*1250*/  ISETP.GT.U32.AND P6, PT, R26.reuse, R8, PT ;  /* 0x000000081a00720c */ /* 0x040fe20003fc4070 */
[----:B------:R-:W-:Y:S01]  /*1260*/  @!P2 IMAD.IADD R15, R15, 0x1, -R26 ;  /* 0x000000010f0fa824 */ /* 0x000fe200078e0a1a */
[C---:B------:R-:W-:Y:S01]  /*1270*/  ISETP.GT.U32.AND P2, PT, R26.reuse, R9, PT ;  /* 0x000000091a00720c */ /* 0x040fe20003f44070 */
[C---:B------:R-:W-:Y:S01]  /*1280*/  IMAD R6, R26.reuse, R20, R6 ;  /* 0x000000141a067224 */ /* 0x040fe200078e0206 */
[----:B------:R-:W-:Y:S01]  /*1290*/  ISETP.GT.U32.AND P5, PT, R26, R18, PT ;  /* 0x000000121a00720c */ /* 0x000fe20003fa4070 */
[----:B------:R-:W-:Y:S01]  /*12a0*/  IMAD.MOV.U32 R2, RZ, RZ, R15 ;  /* 0x000000ffff027224 */ /* 0x000fe200078e000f */
[----:B------:R-:W-:-:S02]  /*12b0*/  IABS R20, R17 ;  /* 0x0000001100147213 */ /* 0x000fc40000000000 */
[----:B------:R-:W-:Y:S01]  /*12c0*/  ISETP.GE.AND P1, PT, R7, RZ, PT ;  /* 0x000000ff0700720c */ /* 0x000fe20003f26270 */
[----:B-1----:R-:W-:Y:S01]  /*12d0*/  IMAD.MOV.U32 R0, RZ, RZ, R24 ;  /* 0x000000ffff007224 */ /* 0x002fe200078e0018 */
[----:B------:R-:W-:Y:S01]  /*12e0*/  LOP3.LUT R15, R5, 0x44, RZ, 0xfc, !PT ;  /* 0x00000044050f7812 */ /* 0x000fe200078efcff */
[----:B------:R-:W-:Y:S01]  /*12f0*/  IMAD.HI.U32 R24, R3, R20, RZ ;  /* 0x0000001403187227 */ /* 0x000fe200078e00ff */
[----:B------:R-:W-:-:S03]  /*1300*/  LOP3.LUT R27, R5, 0x1c4, RZ, 0xfc, !PT ;  /* 0x000001c4051b7812 */ /* 0x000fc600078efcff */
[----:B------:R-:W-:Y:S01]  /*1310*/  @!P0 IMAD.MOV R0, RZ, RZ, -R0 ;  /* 0x000000ffff008224 */ /* 0x000fe200078e0a00 */
[----:B------:R-:W-:Y:S01]  /*1320*/  ISETP.GT.U32.AND P0, PT, R26, R11, PT ;  /* 0x0000000b1a00720c */ /* 0x000fe20003f04070 */
[--C-:B------:R-:W-:Y:S01]  /*1330*/  @!P6 IMAD.IADD R8, R8, 0x1, -R26.reuse ;  /* 0x000000010808e824 */ /* 0x100fe200078e0a1a */
[----:B------:R-:W-:Y:S01]  /*1340*/  ISETP.GT.U32.AND P6, PT, R26, R6, PT ;  /* 0x000000061a00720c */ /* 0x000fe20003fc4070 */
[--C-:B------:R-:W-:Y:S01]  /*1350*/  @!P2 IMAD.IADD R9, R9, 0x1, -R26.reuse ;  /* 0x000000010909a824 */ /* 0x100fe200078e0a1a */
[----:B------:R1:W-:Y:S01]  /*1360*/  STL [R1+0x1d0], R0 ;  /* 0x0001d00001007387 */ /* 0x0003e20000100800 */
[----:B------:R-:W-:Y:S01]  /*1370*/  @!P5 IMAD.IADD R18, R18, 0x1, -R26 ;  /* 0x000000011212d824 */ /* 0x000fe200078e0a1a */
[----:B------:R-:W-:Y:S01]  /*1380*/  ISETP.GE.AND P5, PT, R23, RZ, PT ;  /* 0x000000ff1700720c */ /* 0x000fe20003fa6270 */
[----:B------:R-:W-:Y:S01]  /*1390*/  @!P4 IMAD.MOV R2, RZ, RZ, -R2 ;  /* 0x000000ffff02c224 */ /* 0x000fe200078e0a02 */
[----:B------:R-:W-:Y:S01]  /*13a0*/  ISETP.GE.AND P2, PT, R21, RZ, PT ;  /* 0x000000ff1500720c */ /* 0x000fe20003f46270 */
[----:B------:R-:W-:-:S03]  /*13b0*/  IMAD.HI.U32 R7, R3, R10, RZ ;  /* 0x0000000a03077227 */ /* 0x000fc600078e00ff */
[----:B------:R2:W-:Y:S01]  /*13c0*/  STL [R1+0x90], R2 ;  /* 0x0000900201007387 */ /* 0x0005e20000100800 */
[----:B------:R-:W-:Y:S01]  /*13d0*/  @!P0 IMAD.IADD R11, R11, 0x1, -R26 ;  /* 0x000000010b0b8824 */ /* 0x000fe200078e0a1a */
[----:B------:R-:W-:Y:S01]  /*13e0*/  ISETP.GE.AND P0, PT, R22, RZ, PT ;  /* 0x000000ff1600720c */ /* 0x000fe20003f06270 */
[----:B-1----:R-:W-:Y:S01]  /*13f0*/  IMAD.MOV.U32 R0, RZ, RZ, R19 ;  /* 0x000000ffff007224 */ /* 0x002fe200078e0013 */
[C---:B------:R-:W-:Y:S01]  /*1400*/  LOP3.LUT R19, R5.reuse, 0x5c, RZ, 0xfc, !PT ;  /* 0x0000005c05137812 */ /* 0x040fe200078efcff */
[----:B------:R-:W-:Y:S01]  /*1410*/  IMAD.MOV R24, RZ, RZ, -R24 ;  /* 0x000000ffff187224 */ /* 0x000fe200078e0a18 */
[----:B------:R-:W-:Y:S01]  /*1420*/  ISETP.GT.U32.AND P4, PT, R26, R11, PT ;  /* 0x0000000b1a00720c */ /* 0x000fe20003f84070 */
[----:B------:R-:W-:Y:S01]  /*1430*/  IMAD.MOV R23, RZ, RZ, -R7 ;  /* 0x000000ffff177224 */ /* 0x000fe200078e0a07 */
[----:B------:R-:W-:Y:S01]  /*1440*/  @!P3 IADD3 R0, PT, PT, -R0, RZ, RZ ;  /* 0x000000ff0000b210 */ /* 0x000fe20007ffe1ff */
[C---:B------:R-:W-:Y:S01]  /*1450*/  IMAD R7, R26.reuse, R24, R20 ;  /* 0x000000181a077224 */ /* 0x040fe200078e0214 */
[----:B------:R-:W-:Y:S01]  /*1460*/  ISETP.GT.U32.AND P3, PT, R26, R9, PT ;  /* 0x000000091a00720c */ /* 0x000fe20003f64070 */
[----:B--2---:R-:W-:Y:S01]  /*1470*/  IMAD.MOV.U32 R2, RZ, RZ, R8 ;  /* 0x000000ffff027224 */ /* 0x004fe200078e0008 */
[----:B------:R-:W-:Y:S01]  /*1480*/  LOP3.LUT R8, R5, 0x48, RZ, 0xfc, !PT ;  /* 0x0000004805087812 */ /* 0x000fe200078efcff */
[----:B------:R-:W-:Y:S01]  /*1490*/  @!P6 IMAD.IADD R6, R6, 0x1, -R26 ;  /* 0x000000010606e824 */ /* 0x000fe200078e0a1a */
[----:B------:R1:W-:Y:S01]  /*14a0*/  STL [R1+0x9c], R0 ;  /* 0x00009c0001007387 */ /* 0x0003e20000100800 */
[----:B------:R-:W-:Y:S01]  /*14b0*/  @!P1 IMAD.MOV R2, RZ, RZ, -R2 ;  /* 0x000000ffff029224 */ /* 0x000fe200078e0a02 */
[C---:B------:R-:W-:Y:S01]  /*14c0*/  ISETP.GT.U32.AND P1, PT, R26.reuse, R7, PT ;  /* 0x000000071a00720c */ /* 0x040fe20003f24070 */
[C---:B------:R-:W-:Y:S01]  /*14d0*/  IMAD R10, R26.reuse, R23, R10 ;  /* 0x000000171a0a7224 */ /* 0x040fe200078e020a */
[----:B------:R-:W-:Y:S01]  /*14e0*/  ISETP.GT.U32.AND P6, PT, R26, R6, PT ;  /* 0x000000061a00720c */ /* 0x000fe20003fc4070 */
[----:B------:R-:W-:Y:S01]  /*14f0*/  @!P4 IMAD.IADD R11, R11, 0x1, -R26 ;  /* 0x000000010b0bc824 */ /* 0x000fe200078e0a1a */
[----:B------:R2:W-:Y:S01]  /*1500*/  STL [R1+0xa4], R2 ;  /* 0x0000a40201007387 */ /* 0x0005e20000100800 */
[----:B------:R-:W-:-:S02]  /*1510*/  IABS R20, R19 ;  /* 0x0000001300147213 */ /* 0x000fc40000000000 */
[----:B------:R-:W-:Y:S01]  /*1520*/  @!P3 IMAD.IADD R9, R9, 0x1, -R26 ;  /* 0x000000010909b824 */ /* 0x000fe200078e0a1a */
[----:B------:R-:W-:Y:S01]  /*1530*/  ISETP.GT.U32.AND P4, PT, R26, R10, PT ;  /* 0x0000000a1a00720c */ /* 0x000fe20003f84070 */
[----:B-1----:R-:W-:Y:S01]  /*1540*/  IMAD.MOV.U32 R0, RZ, RZ, R18 ;  /* 0x000000ffff007224 */ /* 0x002fe200078e0012 */
[----:B------:R-:W-:Y:S02]  /*1550*/  IABS R18, R15 ;  /* 0x0000000f00127213 */ /* 0x000fe40000000000 */
[----:B------:R-:W-:Y:S01]  /*1560*/  ISETP.GE.AND P3, PT, R17, RZ, PT ;  /* 0x000000ff1100720c */ /* 0x000fe20003f66270 */
[----:B------:R-:W-:Y:S01]  /*1570*/  @!P5 IMAD.MOV R0, RZ, RZ, -R0 ;  /* 0x000000ffff00d224 */ /* 0x000fe200078e0a00 */
[----:B------:R-:W-:Y:S01]  /*1580*/  ISETP.GE.AND P5, PT, R16, RZ, PT ;  /* 0x000000ff1000720c */ /* 0x000fe20003fa6270 */
[----:B--2---:R-:W-:Y:S01]  /*1590*/  IMAD.MOV.U32 R2, RZ, RZ, R11 ;  /* 0x000000ffff027224 */ /* 0x004fe200078e000b */
[----:B------:R-:W-:Y:S01]  /*15a0*/  IABS R16, R8 ;  /* 0x0000000800107213 */ /* 0x000fe20000000000 */
[----:B------:R-:W-:Y:S01]  /*15b0*/  IMAD.HI.U32 R17, R3, R18, RZ ;  /* 0x0000001203117227 */ /* 0x000fe200078e00ff */
[----:B------:R1:W-:Y:S01]  /*15c0*/  STL [R1+0xbc], R0 ;  /* 0x0000bc0001007387 */ /* 0x0003e20000100800 */
[----:B------:R-:W-:-:S02]  /*15d0*/  LOP3.LUT R24, R5, 0x144, RZ, 0xfc, !PT ;  /* 0x0000014405187812 */ /* 0x000fc400078efcff */
[----:B------:R-:W-:Y:S01]  /*15e0*/  @!P0 IMAD.MOV R2, RZ, RZ, -R2 ;  /* 0x000000ffff028224 */ /* 0x000fe200078e0a02 */
[----:B------:R-:W-:Y:S01]  /*15f0*/  @!P4 IADD3 R10, PT, PT, R10, -R26, RZ ;  /* 0x8000001a0a0ac210 */ /* 0x000fe20007ffe0ff */
[--C-:B------:R-:W-:Y:S01]  /*1600*/  @!P1 IMAD.IADD R7, R7, 0x1, -R26.reuse ;  /* 0x0000000107079824 */ /* 0x100fe200078e0a1a */
[----:B------:R-:W-:Y:S01]  /*1610*/  ISETP.GE.AND P1, PT, R15, RZ, PT ;  /* 0x000000ff0f00720c */ /* 0x000fe20003f26270 */
[----:B------:R-:W-:Y:S01]  /*1620*/  @!P6 IMAD.IADD R6, R6, 0x1, -R26 ;  /* 0x000000010606e824 */ /* 0x000fe200078e0a1a */
[----:B------:R-:W-:Y:S01]  /*1630*/  STL [R1+0xd4], R2 ;  /* 0x0000d40201007387 */ /* 0x000fe20000100800 */
[----:B------:R-:W-:Y:S01]  /*1640*/  IMAD.MOV R17, RZ, RZ, -R17 ;  /* 0x000000ffff117224 */ /* 0x000fe200078e0a11 */
[----:B------:R-:W-:Y:S01]  /*1650*/  ISETP.GT.U32.AND P0, PT, R26, R7, PT ;  /* 0x000000071a00720c */ /* 0x000fe20003f04070 */
[----:B-1----:R-:W-:Y:S01]  /*1660*/  IMAD.MOV.U32 R0, RZ, RZ, R9 ;  /* 0x000000ffff007224 */ /* 0x002fe200078e0009 */
[----:B------:R-:W-:Y:S01]  /*1670*/  ISETP.GE.AND P6, PT, R14, RZ, PT ;  /* 0x000000ff0e00720c */ /* 0x000fe20003fc6270 */
[C---:B------:R-:W-:Y:S01]  /*1680*/  IMAD R15, R26.reuse, R17, R18 ;  /* 0x000000111a0f7224 */ /* 0x040fe200078e0212 */
[----:B------:R-:W-:Y:S01]  /*1690*/  ISETP.GT.U32.AND P4, PT, R26, R10, PT ;  /* 0x0000000a1a00720c */ /* 0x000fe20003f84070 */
[----:B------:R-:W-:Y:S01]  /*16a0*/  @!P2 IMAD.MOV R0, RZ, RZ, -R0 ;  /* 0x000000ffff00a224 */ /* 0x000fe200078e0a00 */
[----:B------:R-:W-:Y:S01]  /*16b0*/  LOP3.LUT R18, R5, 0x4c, RZ, 0xfc, !PT ;  /* 0x0000004c05127812 */ /* 0x000fe200078efcff */
[----:B------:R-:W-:Y:S01]  /*16c0*/  IMAD.HI.U32 R14, R3, R16, RZ ;  /* 0x00000010030e7227 */ /* 0x000fe200078e00ff */
[----:B------:R-:W-:-:S02]  /*16d0*/  ISETP.GE.AND P2, PT, R8, RZ, PT ;  /* 0x000000ff0800720c */ /* 0x000fc40003f46270 */
[----:B------:R1:W-:Y:S01]  /*16e0*/  STL [R1+0xdc], R0 ;  /* 0x0000dc0001007387 */ /* 0x0003e20000100800 */
[----:B------:R-:W-:Y:S01]  /*16f0*/  IMAD.MOV R14, RZ, RZ, -R14 ;  /* 0x000000ffff0e7224 */ /* 0x000fe200078e0a0e */
[----:B------:R-:W-:Y:S01]  /*1700*/  LOP3.LUT R8, R5, 0x54, RZ, 0xfc, !PT ;  /* 0x0000005405087812 */ /* 0x000fe200078efcff */
[----:B------:R-:W-:Y:S01]  /*1710*/  @!P0 IMAD.IADD R7, R7, 0x1, -R26 ;  /* 0x0000000107078824 */ /* 0x000fe200078e0a1a */
[----:B------:R-:W-:Y:S01]  /*1720*/  ISETP.GE.AND P0, PT, R18, RZ, PT ;  /* 0x000000ff1200720c */ /* 0x000fe20003f06270 */
[----:B------:R-:W-:Y:S01]  /*1730*/  IMAD R16, R26, R14, R16 ;  /* 0x0000000e1a107224 */ /* 0x000fe200078e0210 */
[----:B------:R-:W-:Y:S01]  /*1740*/  IABS R18, R18 ;  /* 0x0000001200127213 */ /* 0x000fe20000000000 */
[----:B------:R-:W-:Y:S01]  /*1750*/  @!P4 IMAD.IADD R10, R10, 0x1, -R26 ;  /* 0x000000010a0ac824 */ /* 0x000fe200078e0a1a */
[----:B------:R-:W-:Y:S01]  /*1760*/  IABS R11, R8 ;  /* 0x00000008000b7213 */ /* 0x000fe20000000000 */
[----:B-1----:R-:W-:Y:S01]  /*1770*/  IMAD.MOV.U32 R0, RZ, RZ, R6 ;  /* 0x000000ffff007224 */ /* 0x002fe200078e0006 */
[----:B------:R-:W-:Y:S01]  /*1780*/  ISETP.GT.U32.AND P4, PT, R26, R16, PT ;  /* 0x000000101a00720c */ /* 0x000fe20003f84070 */
[----:B------:R-:W-:Y:S01]  /*1790*/  IMAD.HI.U32 R9, R3, R18, RZ ;  /* 0x0000001203097227 */ /* 0x000fe200078e00ff */
[----:B------:R-:W-:-:S03]  /*17a0*/  LOP3.LUT R6, R5, 0x50, RZ, 0xfc, !PT ;  /* 0x0000005005067812 */ /* 0x000fc600078efcff */
[----:B------:R-:W-:Y:S01]  /*17b0*/  @!P5 IMAD.MOV R0, RZ, RZ, -R0 ;  /* 0x000000ffff00d224 */ /* 0x000fe200078e0a00 */
[C---:B------:R-:W-:Y:S01]  /*17c0*/  ISETP.GT.U32.AND P5, PT, R26.reuse, R15, PT ;  /* 0x0000000f1a00720c */ /* 0x040fe20003fa4070 */
[----:B------:R-:W-:Y:S01]  /*17d0*/  IMAD.MOV R9, RZ, RZ, -R9 ;  /* 0x000000ffff097224 */ /* 0x000fe200078e0a09 */
[----:B------:R-:W-:Y:S02]  /*17e0*/  IABS R14, R6 ;  /* 0x00000006000e7213 */ /* 0x000fe40000000000 */
[----:B------:R1:W-:Y:S01]  /*17f0*/  STL [R1+0x1c0], R0 ;  /* 0x0001c00001007387 */ /* 0x0003e20000100800 */
[----:B------:R-:W-:Y:S02]  /*1800*/  IMAD R18, R26, R9, R18 ;  /* 0x000000091a127224 */ /* 0x000fe400078e0212 */
[----:B------:R-:W-:-:S05]  /*1810*/  @!P4 IMAD.IADD R16, R16, 0x1, -R26 ;  /* 0x000000011010c824 */ /* 0x000fca00078e0a1a */
[----:B------:R-:W-:Y:S01]  /*1820*/  ISETP.GT.U32.AND P4, PT, R26, R16, PT ;  /* 0x000000101a00720c */ /* 0x000fe20003f84070 */
[----:B------:R-:W-:Y:S01]  /*1830*/  @!P5 IMAD.IADD R15, R15, 0x1, -R26 ;  /* 0x000000010f0fd824 */ /* 0x000fe200078e0a1a */
[----:B------:R-:W-:Y:S01]  /*1840*/  ISETP.GE.AND P5, PT, R6, RZ, PT ;  /* 0x000000ff0600720c */ /* 0x000fe20003fa6270 */
[----:B-1----:R-:W-:Y:S02]  /*1850*/  IMAD.MOV.U32 R0, RZ, RZ, R7 ;  /* 0x000000ffff007224 */ /* 0x002fe400078e0007 */
[----:B------:R-:W-:-:S03]  /*1860*/  IMAD.HI.U32 R6, R3, R11, RZ ;  /* 0x0000000b03067227 */ /* 0x000fc600078e00ff */
[----:B------:R-:W-:Y:S01]  /*1870*/  @!P3 IADD3 R0, PT, PT, -R0, RZ, RZ ;  /* 0x000000ff0000b210 */ /* 0x000fe20007ffe1ff */
[----:B------:R-:W-:Y:S01]  /*1880*/  IMAD.HI.U32 R7, R3, R14, RZ ;  /* 0x0000000e03077227 */ /* 0x000fe200078e00ff */
[----:B------:R-:W-:-:S03]  /*1890*/  ISETP.GT.U32.AND P3, PT, R26, R15, PT ;  /* 0x0000000f1a00720c */ /* 0x000fc60003f64070 */
[----:B------:R1:W-:Y:S01]  /*18a0*/  STL [R1+0x1cc], R0 ;  /* 0x0001cc0001007387 */ /* 0x0003e20000100800 */
[----:B------:R-:W-:Y:S02]  /*18b0*/  IMAD.MOV R7, RZ, RZ, -R7 ;  /* 0x000000ffff077224 */ /* 0x000fe400078e0a07 */
[----:B------:R-:W-:Y:S02]  /*18c0*/  @!P4 IMAD.IADD R16, R16, 0x1, -R26 ;  /* 0x000000011010c824 */ /* 0x000fe400078e0a1a */
[----:B------:R-:W-:Y:S01]  /*18d0*/  IMAD R14, R26, R7, R14 ;  /* 0x000000071a0e7224 */ /* 0x000fe200078e020e */
[----:B------:R-:W-:Y:S01]  /*18e0*/  LOP3.LUT R7, R5, 0x64, RZ, 0xfc, !PT ;  /* 0x0000006405077812 */ /* 0x000fe200078efcff */
[----:B-1----:R-:W-:-:S03]  /*18f0*/  IMAD.MOV.U32 R0, RZ, RZ, R10 ;  /* 0x000000ffff007224 */ /* 0x002fc600078e000a */
[C---:B------:R-:W-:Y:S01]  /*1900*/  ISETP.GT.U32.AND P4, PT, R26.reuse, R14, PT ;  /* 0x0000000e1a00720c */ /* 0x040fe20003f84070 */
[----:B------:R-:W-:Y:S01]  /*1910*/  @!P3 IMAD.IADD R15, R15, 0x1, -R26 ;  /* 0x000000010f0fb824 */ /* 0x000fe200078e0a1a */
[----:B------:R-:W-:Y:S01]  /*1920*/  ISETP.GT.U32.AND P3, PT, R26, R18, PT ;  /* 0x000000121a00720c */ /* 0x000fe20003f64070 */
[----:B------:R-:W-:Y:S01]  /*1930*/  @!P6 IMAD.MOV R0, RZ, RZ, -R0 ;  /* 0x000000ffff00e224 */ /* 0x000fe200078e0a00 */
[----:B------:R-:W-:Y:S01]  /*1940*/  ISETP.GE.AND P6, PT, R8, RZ, PT ;  /* 0x000000ff0800720c */ /* 0x000fe20003fc6270 */
[----:B------:R-:W-:Y:S01]  /*1950*/  IMAD.MOV R8, RZ, RZ, -R6 ;  /* 0x000000ffff087224 */ /* 0x000fe200078e0a06 */
[----:B------:R-:W-:Y:S02]  /*1960*/  LOP3.LUT R6, R5, 0x58, RZ, 0xfc, !PT ;  /* 0x0000005805067812 */ /* 0x000fe400078efcff */
[----:B------:R1:W-:Y:S01]  /*1970*/  STL [R1+0x1c8], R0 ;  /* 0x0001c80001007387 */ /* 0x0003e20000100800 */
[----:B------:R-:W-:Y:S01]  /*1980*/  IMAD R11, R26, R8, R11 ;  /* 0x000000081a0b7224 */ /* 0x000fe200078e020b */
[----:B------:R-:W-:-:S02]  /*1990*/  IABS R8, R6 ;  /* 0x0000000600087213 */ /* 0x000fc40000000000 */
[----:B------:R-:W-:Y:S01]  /*19a0*/  LOP3.LUT R10, R5, 0x60, RZ, 0xfc, !PT ;  /* 0x00000060050a7812 */ /* 0x000fe200078efcff */
[--C-:B------:R-:W-:Y:S01]  /*19b0*/  @!P4 IMAD.IADD R14, R14, 0x1, -R26.reuse ;  /* 0x000000010e0ec824 */ /* 0x100fe200078e0a1a */
[----:B------:R-:W-:Y:S01]  /*19c0*/  IABS R9, R7 ;  /* 0x0000000700097213 */ /* 0x000fe20000000000 */
[----:B------:R-:W-:Y:S01]  /*19d0*/  @!P3 IMAD.IADD R18, R18, 0x1, -R26 ;  /* 0x000000011212b824 */ /* 0x000fe200078e0a1a */
[----:B------:R-:W-:Y:S01]  /*19e0*/  IABS R17, R10 ;  /* 0x0000000a00117213 */ /* 0x000fe20000000000 */
[----:B-1----:R-:W-:Y:S01]  /*19f0*/  IMAD.MOV.U32 R0, RZ, RZ, R15 ;  /* 0x000000ffff007224 */ /* 0x002fe200078e000f */
[----:B------:R-:W-:Y:S01]  /*1a00*/  MOV R15, R20 ;  /* 0x00000014000f7202 */ /* 0x000fe20000000f00 */
[----:B------:R-:W-:Y:S01]  /*1a10*/  IMAD.HI.U32 R20, R3, R8, RZ ;  /* 0x0000000803147227 */ /* 0x000fe200078e00ff */
[C---:B------:R-:W-:Y:S02]  /*1a20*/  ISETP.GT.U32.AND P3, PT, R26.reuse, R18, PT ;  /* 0x000000121a00720c */ /* 0x040fe40003f64070 */
[C---:B------:R-:W-:Y:S01]  /*1a30*/  ISETP.GT.U32.AND P4, PT, R26.reuse, R14, PT ;  /* 0x0000000e1a00720c */ /* 0x040fe20003f84070 */
[----:B------:R-:W-:Y:S01]  /*1a40*/  @!P1 IMAD.MOV R0, RZ, RZ, -R0 ;  /* 0x000000ffff009224 */ /* 0x000fe200078e0a00 */
[----:B------:R-:W-:Y:S01]  /*1a50*/  ISETP.GT.U32.AND P1, PT, R26, R11, PT ;  /* 0x0000000b1a00720c */ /* 0x000fe20003f24070 */
[----:B------:R-:W-:-:S03]  /*1a60*/  IMAD.MOV R20, RZ, RZ, -R20 ;  /* 0x000000ffff147224 */ /* 0x000fc600078e0a14 */
[----:B------:R1:W-:Y:S05]  /*1a70*/  STL [R1+0x1c4], R0 ;  /* 0x0001c40001007387 */ /* 0x0003ea0000100800 */
[--C-:B------:R-:W-:Y:S02]  /*1a80*/  @!P3 IMAD.IADD R18, R18, 0x1, -R26.reuse ;  /* 0x000000011212b824 */ /* 0x100fe400078e0a1a */
[----:B------:R-:W-:Y:S02]  /*1a90*/  @!P4 IADD3 R14, PT, PT, R14, -R26, RZ ;  /* 0x8000001a0e0ec210 */ /* 0x000fe40007ffe0ff */
[----:B------:R-:W-:Y:S01]  /*1aa0*/  @!P1 IMAD.IADD R11, R11, 0x1, -R26 ;  /* 0x000000010b0b9824 */ /* 0x000fe200078e0a1a */
[----:B------:R-:W-:Y:S01]  /*1ab0*/  ISETP.GE.AND P4, PT, R19, RZ, PT ;  /* 0x000000ff1300720c */ /* 0x000fe20003f86270 */
[----:B-1----:R-:W-:-:S02]  /*1ac0*/  IMAD.MOV.U32 R0, RZ, RZ, R16 ;  /* 0x000000ffff007224 */ /* 0x002fc400078e0010 */
[----:B------:R-:W-:Y:S01]  /*1ad0*/  IMAD.MOV.U32 R16, RZ, RZ, R17 ;  /* 0x000000ffff107224 */ /* 0x000fe200078e0011 */
[----:B------:R-:W-:Y:S01]  /*1ae0*/  ISETP.GT.U32.AND P1, PT, R26, R11, PT ;  /* 0x0000000b1a00720c */ /* 0x000fe20003f24070 */
[----:B------:R-:W-:Y:S01]  /*1af0*/  @!P2 IMAD.MOV R0, RZ, RZ, -R0 ;  /* 0x000000ffff00a224 */ /* 0x000fe200078e0a00 */
[----:B------:R-:W-:Y:S01]  /*1b00*/  ISETP.GE.AND P2, PT, R6, RZ, PT ;  /* 0x000000ff0600720c */ /* 0x000fe20003f46270 */
[C---:B------:R-:W-:Y:S02]  /*1b10*/  IMAD R6, R26.reuse, R20, R8 ;  /* 0x000000141a067224 */ /* 0x040fe400078e0208 */
[C---:B------:R-:W-:Y:S01]  /*1b20*/  IMAD.HI.U32 R8, R3.reuse, R16, RZ ;  /* 0x0000001003087227 */ /* 0x040fe200078e00ff */
[----:B------:R1:W-:Y:S02]  /*1b30*/  STL [R1+0xe4], R0 ;  /* 0x0000e40001007387 */ /* 0x0003e40000100800 */
[----:B------:R-:W-:Y:S01]  /*1b40*/  ISETP.GT.U32.AND P3, PT, R26, R6, PT ;  /* 0x000000061a00720c */ /* 0x000fe20003f64070 */
[----:B------:R-:W-:-:S04]  /*1b50*/  IMAD.HI.U32 R20, R3, R15, RZ ;  /* 0x0000000f03147227 */ /* 0x000fc800078e00ff */
[----:B------:R-:W-:-:S04]  /*1b60*/  IMAD.HI.U32 R17, R3, R9, RZ ;  /* 0x0000000903117227 */ /* 0x000fc800078e00ff */
[----:B-1----:R-:W-:Y:S02]  /*1b70*/  IMAD.MOV.U32 R0, RZ, RZ, R18 ;  /* 0x000000ffff007224 */ /* 0x002fe400078e0012 */
[----:B------:R-:W-:Y:S02]  /*1b80*/  IMAD.MOV R8, RZ, RZ, -R8 ;  /* 0x000000ffff087224 */ /* 0x000fe400078e0a08 */
[----:B------:R-:W-:Y:S02]  /*1b90*/  @!P0 IMAD.MOV R0, RZ, RZ, -R0 ;  /* 0x000000ffff008224 */ /* 0x000fe400078e0a00 */
[----:B------:R-:W-:Y:S02]  /*1ba0*/  IMAD.MOV R20, RZ, RZ, -R20 ;  /* 0x000000ffff147224 */ /* 0x000fe400078e0a14 */
[----:B------:R-:W-:Y:S01]  /*1bb0*/  IMAD.MOV R17, RZ, RZ, -R17 ;  /* 0x000000ffff117224 */ /* 0x000fe200078e0a11 */
[----:B------:R1:W-:Y:S01]  /*1bc0*/  STL [R1+0xec], R0 ;  /* 0x0000ec0001007387 */ /* 0x0003e20000100800 */
[----:B------:R-:W-:Y:S01]  /*1bd0*/  IMAD R16, R26, R8, R16 ;  /* 0x000000081a107224 */ /* 0x000fe200078e0210 */
[----:B------:R-:W-:Y:S01]  /*1be0*/  LOP3.LUT R8, R5, 0x68, RZ, 0xfc, !PT ;  /* 0x0000006805087812 */ /* 0x000fe200078efcff */
[----:B------:R-:W-:-:S02]  /*1bf0*/  @!P1 IMAD.IADD R11, R11, 0x1, -R26 ;  /* 0x000000010b0b9824 */ /* 0x000fc400078e0a1a */
[C---:B------:R-:W-:Y:S01]  /*1c00*/  IMAD R15, R26.reuse, R20, R15 ;  /* 0x000000141a0f7224 */ /* 0x040fe200078e020f */
[----:B------:R-:W-:Y:S01]  /*1c10*/  ISETP.GT.U32.AND P1, PT, R26, R16, PT ;  /* 0x000000101a00720c */ /* 0x000fe20003f24070 */
[----:B------:R-:W-:Y:S02]  /*1c20*/  @!P3 IMAD.IADD R6, R6, 0x1, -R26 ;  /* 0x000000010606b824 */ /* 0x000fe400078e0a1a */
[C---:B------:R-:W-:Y:S01]  /*1c30*/  IMAD R9, R26.reuse, R17, R9 ;  /* 0x000000111a097224 */ /* 0x040fe200078e0209 */
[C---:B------:R-:W-:Y:S01]  /*1c40*/  ISETP.GT.U32.AND P0, PT, R26.reuse, R15, PT ;  /* 0x0000000f1a00720c */ /* 0x040fe20003f04070 */
[----:B-1----:R-:W-:Y:S01]  /*1c50*/  IMAD.MOV.U32 R0, RZ, RZ, R11 ;  /* 0x000000ffff007224 */ /* 0x002fe200078e000b */
[C---:B------:R-:W-:Y:S01]  /*1c60*/  ISETP.GT.U32.AND P3, PT, R26.reuse, R6, PT ;  /* 0x000000061a00720c */ /* 0x040fe20003f64070 */
[----:B------:R-:W-:Y:S01]  /*1c70*/  IMAD.MOV.U32 R2, RZ, RZ, R14 ;  /* 0x000000ffff027224 */ /* 0x000fe200078e000e */
[----:B------:R-:W-:Y:S01]  /*1c80*/  IABS R17, R8 ;  /* 0x0000000800117213 */ /* 0x000fe20000000000 */
[----:B------:R-:W-:Y:S01]  /*1c90*/  @!P6 IMAD.MOV R0, RZ, RZ, -R0 ;  /* 0x000000ffff00e224 */ /* 0x000fe200078e0a00 */
[----:B------:R-:W-:Y:S01]  /*1ca0*/  ISETP.GT.U32.AND P6, PT, R26, R9, PT ;  /* 0x000000091a00720c */ /* 0x000fe20003fc4070 */
[----:B------:R-:W-:Y:S01]  /*1cb0*/  @!P5 IMAD.MOV R2, RZ, RZ, -R2 ;  /* 0x000000ffff02d224 */ /* 0x000fe200078e0a02 */
[----:B------:R-:W-:Y:S01]  /*1cc0*/  ISETP.GE.AND P5, PT, R10, RZ, PT ;  /* 0x000000ff0a00720c */ /* 0x000fe20003fa6270 */
[----:B------:R-:W-:Y:S01]  /*1cd0*/  IMAD.MOV.U32 R14, RZ, RZ, R17 ;  /* 0x000000ffff0e7224 */ /* 0x000fe200078e0011 */
[----:B------:R-:W-:Y:S01]  /*1ce0*/  LOP3.LUT R10, R5, 0x6c, RZ, 0xfc, !PT ;  /* 0x0000006c050a7812 */ /* 0x000fe200078efcff */
[--C-:B------:R-:W-:Y:S01]  /*1cf0*/  @!P1 IMAD.IADD R16, R16, 0x1, -R26.reuse ;  /* 0x0000000110109824 */ /* 0x100fe200078e0a1a */
[----:B------:R-:W-:Y:S01]  /*1d00*/  STL [R1+0xf4], R2 ;  /* 0x0000f40201007387 */ /* 0x000fe20000100800 */
[--C-:B------:R-:W-:Y:S01]  /*1d10*/  @!P0 IMAD.IADD R15, R15, 0x1, -R26.reuse ;  /* 0x000000010f0f8824 */ /* 0x100fe200078e0a1a */
[----:B------:R-:W-:Y:S01]  /*1d20*/  IABS R17, R10 ;  /* 0x0000000a00117213 */ /* 0x000fe20000000000 */
[----:B------:R-:W-:Y:S01]  /*1d30*/  IMAD.HI.U32 R11, R3, R14, RZ ;  /* 0x0000000e030b7227 */ /* 0x000fe200078e00ff */
[----:B------:R-:W-:Y:S01]  /*1d40*/  @!P3 IADD3 R6, PT, PT, R6, -R26, RZ ;  /* 0x8000001a0606b210 */ /* 0x000fe20007ffe0ff */
[----:B------:R1:W-:Y:S01]  /*1d50*/  STL [R1+0x100], R0 ;  /* 0x0001000001007387 */ /* 0x0003e20000100800 */
[----:B------:R-:W-:Y:S01]  /*1d60*/  ISETP.GE.AND P3, PT, R7, RZ, PT ;  /* 0x000000ff0700720c */ /* 0x000fe20003f66270 */
[----:B------:R-:W-:Y:S01]  /*1d70*/  @!P6 IMAD.IADD R9, R9, 0x1, -R26 ;  /* 0x000000010909e824 */ /* 0x000fe200078e0a1a */
[C---:B------:R-:W-:Y:S01]  /*1d80*/  ISETP.GT.U32.AND P6, PT, R26.reuse, R16, PT ;  /* 0x000000101a00720c */ /* 0x040fe20003fc4070 */
[----:B------:R-:W-:Y:S01]  /*1d90*/  IMAD.HI.U32 R7, R3, R17, RZ ;  /* 0x0000001103077227 */ /* 0x000fe200078e00ff */
[----:B------:R-:W-:-:S02]  /*1da0*/  ISETP.GT.U32.AND P1, PT, R26, R15, PT ;  /* 0x0000000f1a00720c */ /* 0x000fc40003f24070 */
[----:B------:R-:W-:Y:S01]  /*1db0*/  ISETP.GE.AND P0, PT, R8, RZ, PT ;  /* 0x000000ff0800720c */ /* 0x000fe20003f06270 */
[----:B------:R-:W-:Y:S01]  /*1dc0*/  IMAD.MOV R7, RZ, RZ, -R7 ;  /* 0x000000ffff077224 */ /* 0x000fe200078e0a07 */
[C---:B------:R-:W-:Y:S01]  /*1dd0*/  LOP3.LUT R8, R5.reuse, 0x70, RZ, 0xfc, !PT ;  /* 0x0000007005087812 */ /* 0x040fe200078efcff */
[----:B-1----:R-:W-:Y:S01]  /*1de0*/  IMAD.MOV.U32 R0, RZ, RZ, R6 ;  /* 0x000000ffff007224 */ /* 0x002fe200078e0006 */
[C---:B------:R-:W-:Y:S01]  /*1df0*/  LOP3.LUT R6, R5.reuse, 0x74, RZ, 0xfc, !PT ;  /* 0x0000007405067812 */ /* 0x040fe200078efcff */
[----:B------:R-:W-:Y:S01]  /*1e00*/  IMAD.MOV R11, RZ, RZ, -R11 ;  /* 0x000000ffff0b7224 */ /* 0x000fe200078e0a0b */
[----:B------:R-:W-:Y:S01]  /*1e10*/  IABS R18, R8 ;  /* 0x0000000800127213 */ /* 0x000fe20000000000 */
[----:B------:R-:W-:Y:S01]  /*1e20*/  @!P2 IMAD.MOV R0, RZ, RZ, -R0 ;  /* 0x000000ffff00a224 */ /* 0x000fe200078e0a00 */
[C---:B------:R-:W-:Y:S01]  /*1e30*/  ISETP.GT.U32.AND P2, PT, R26.reuse, R9, PT ;  /* 0x000000091a00720c */ /* 0x040fe20003f44070 */
[C---:B------:R-:W-:Y:S01]  /*1e40*/  IMAD R17, R26.reuse, R7, R17 ;  /* 0x000000071a117224 */ /* 0x040fe200078e0211 */
[----:B------:R-:W-:Y:S01]  /*1e50*/  IABS R7, R6 ;  /* 0x0000000600077213 */ /* 0x000fe20000000000 */
[----:B------:R-:W-:Y:S01]  /*1e60*/  IMAD R14, R26, R11, R14 ;  /* 0x0000000b1a0e7224 */ /* 0x000fe200078e020e */
[----:B------:R-:W-:Y:S01]  /*1e70*/  LOP3.LUT R11, R5, 0x78, RZ, 0xfc, !PT ;  /* 0x00000078050b7812 */ /* 0x000fe200078efcff */
[--C-:B------:R-:W-:Y:S01]  /*1e80*/  @!P6 IMAD.IADD R16, R16, 0x1, -R26.reuse ;  /* 0x000000011010e824 */ /* 0x100fe200078e0a1a */
[C---:B------:R-:W-:Y:S01]  /*1e90*/  ISETP.GT.U32.AND P6, PT, R26.reuse, R17, PT ;  /* 0x000000111a00720c */ /* 0x040fe20003fc4070 */
[----:B------:R-:W-:Y:S01]  /*1ea0*/  @!P1 IMAD.IADD R15, R15, 0x1, -R26 ;  /* 0x000000010f0f9824 */ /* 0x000fe200078e0a1a */
[----:B------:R-:W-:Y:S01]  /*1eb0*/  ISETP.GT.U32.AND P1, PT, R26, R14, PT ;  /* 0x0000000e1a00720c */ /* 0x000fe20003f24070 */
[----:B------:R1:W-:Y:S01]  /*1ec0*/  STL [R1+0x118], R0 ;  /* 0x0001180001007387 */ /* 0x0003e20000100800 */
[----:B------:R-:W-:Y:S01]  /*1ed0*/  IABS R19, R11 ;  /* 0x0000000b00137213 */ /* 0x000fe20000000000 */
[----:B------:R-:W-:-:S04]  /*1ee0*/  IMAD.HI.U32 R20, R3, R7, RZ ;  /* 0x0000000703147227 */ /* 0x000fc800078e00ff */
[----:B------:R-:W-:Y:S01]  /*1ef0*/  @!P2 IMAD.IADD R9, R9, 0x1, -R26 ;  /* 0x000000010909a824 */ /* 0x000fe200078e0a1a */
[----:B------:R-:W-:Y:S01]  /*1f00*/  ISETP.GE.AND P2, PT, R10, RZ, PT ;  /* 0x000000ff0a00720c */ /* 0x000fe20003f46270 */
[----:B------:R-:W-:Y:S01]  /*1f10*/  IMAD.MOV.U32 R2, RZ, RZ, R16 ;  /* 0x000000ffff027224 */ /* 0x000fe200078e0010 */
[----:B------:R-:W-:Y:S01]  /*1f20*/  MOV R10, R19 ;  /* 0x00000013000a7202 */ /* 0x000fe20000000f00 */
[----:B------:R-:W-:Y:S01]  /*1f30*/  IMAD.HI.U32 R19, R3, R18, RZ ;  /* 0x0000001203137227 */ /* 0x000fe200078e00ff */
[----:B------:R-:W-:-:S03]  /*1f40*/  LOP3.LUT R16, R5, 0x8c, RZ, 0xfc, !PT ;  /* 0x0000008c05107812 */ /* 0x000fc600078efcff */
[----:B-1----:R-:W-:Y:S02]  /*1f50*/  IMAD.MOV.U32 R0, RZ, RZ, R15 ;  /* 0x000000ffff007224 */ /* 0x002fe400078e000f */
[----:B------:R-:W-:Y:S02]  /*1f60*/  @!P6 IMAD.IADD R17, R17, 0x1, -R26 ;  /* 0x000000011111e824 */ /* 0x000fe400078e0a1a */
[----:B------:R-:W-:Y:S02]  /*1f70*/  IMAD.MOV R19, RZ, RZ, -R19 ;  /* 0x000000ffff137224 */ /* 0x000fe400078e0a13 */
[----:B------:R-:W-:Y:S01]  /*1f80*/  @!P4 IMAD.MOV R0, RZ, RZ, -R0 ;  /* 0x000000ffff00c224 */ /* 0x000fe200078e0a00 */
[----:B------:R-:W-:Y:S01]  /*1f90*/  ISETP.GT.U32.AND P6, PT, R26, R17, PT ;  /* 0x000000111a00720c */ /* 0x000fe20003fc4070 */
[----:B------:R-:W-:Y:S01]  /*1fa0*/  @!P1 IMAD.IADD R14, R14, 0x1, -R26 ;  /* 0x000000010e0e9824 */ /* 0x000fe200078e0a1a */
[----:B------:R-:W-:Y:S01]  /*1fb0*/  ISETP.GE.AND P1, PT, R8, RZ, PT ;  /* 0x000000ff0800720c */ /* 0x000fe20003f26270 */
[----:B------:R-:W-:Y:S01]  /*1fc0*/  IMAD.HI.U32 R8, R3, R10, RZ ;  /* 0x0000000a03087227 */ /* 0x000fe200078e00ff */
[----:B------:R1:W-:Y:S02]  /*1fd0*/  STL [R1+0x120], R0 ;  /* 0x0001200001007387 */ /* 0x0003e40000100800 */
[----:B------:R-:W-:Y:S01]  /*1fe0*/  ISETP.GT.U32.AND P4, PT, R26, R14, PT ;  /* 0x0000000e1a00720c */ /* 0x000fe20003f84070 */
[----:B------:R-:W-:-:S02]  /*1ff0*/  IMAD.MOV R15, RZ, RZ, -R20 ;  /* 0x000000ffff0f7224 */ /* 0x000fc400078e0a14 */
[C---:B------:R-:W-:Y:S01]  /*2000*/  IMAD R18, R26.reuse, R19, R18 ;  /* 0x000000131a127224 */ /* 0x040fe200078e0212 */
[----:B------:R-:W-:Y:S01]  /*2010*/  LOP3.LUT R19, R5, 0x7c, RZ, 0xfc, !PT ;  /* 0x0000007c05137812 */ /* 0x000fe200078efcff */
[----:B------:R-:W-:Y:S02]  /*2020*/  IMAD.MOV R8, RZ, RZ, -R8 ;  /* 0x000000ffff087224 */ /* 0x000fe400078e0a08 */
[C---:B------:R-:W-:Y:S02]  /*2030*/  IMAD R7, R26.reuse, R15, R7 ;  /* 0x0000000f1a077224 */ /* 0x040fe400078e0207 */
[----:B-1----:R-:W-:Y:S02]  /*2040*/  IMAD.MOV.U32 R0, RZ, RZ, R9 ;  /* 0x000000ffff007224 */ /* 0x002fe400078e0009 */
[----:B------:R-:W-:Y:S01]  /*2050*/  @!P5 IMAD.MOV R2, RZ, RZ, -R2 ;  /* 0x000000ffff02d224 */ /* 0x000fe200078e0a02 */
[C---:B------:R-:W-:Y:S01]  /*2060*/  ISETP.GT.U32.AND P5, PT, R26.reuse, R18, PT ;  /* 0x000000121a00720c */ /* 0x040fe20003fa4070 */
[----:B------:R-:W-:Y:S01]  /*2070*/  IMAD R10, R26, R8, R10 ;  /* 0x000000081a0a7224 */ /* 0x000fe200078e020a */
[----:B------:R-:W-:Y:S01]  /*2080*/  @!P3 IADD3 R0, PT, PT, -R0, RZ, RZ ;  /* 0x000000ff0000b210 */ /* 0x000fe20007ffe1ff */
[--C-:B------:R-:W-:Y:S01]  /*2090*/  @!P6 IMAD.IADD R17, R17, 0x1, -R26.reuse ;  /* 0x000000011111e824 */ /* 0x100fe200078e0a1a */
[----:B------:R-:W-:Y:S01]  /*20a0*/  ISETP.GT.U32.AND P3, PT, R26, R7, PT ;  /* 0x000000071a00720c */ /* 0x000fe20003f64070 */
[----:B------:R-:W-:Y:S01]  /*20b0*/  @!P4 IMAD.IADD R14, R14, 0x1, -R26 ;  /* 0x000000010e0ec824 */ /* 0x000fe200078e0a1a */
[----:B------:R-:W-:Y:S01]  /*20c0*/  ISETP.GT.U32.AND P6, PT, R26, R10, PT ;  /* 0x0000000a1a00720c */ /* 0x000fe20003fc4070 */
[----:B------:R-:W-:Y:S01]  /*20d0*/  STL [R1+0x124], R2 ;  /* 0x0001240201007387 */ /* 0x000fe20000100800 */
[----:B------:R-:W-:-:S02]  /*20e0*/  ISETP.GE.AND P4, PT, R6, RZ, PT ;  /* 0x000000ff0600720c */ /* 0x000fc40003f86270 */
[----:B------:R-:W-:Y:S01]  /*20f0*/  IABS R8, R19 ;  /* 0x0000001300087213 */ /* 0x000fe20000000000 */
[----:B------:R1:W-:Y:S01]  /*2100*/  STL [R1+0x128], R0 ;  /* 0x0001280001007387 */ /* 0x0003e20000100800 */
[----:B------:R-:W-:Y:S01]  /*2110*/  LOP3.LUT R6, R5, 0x80, RZ, 0xfc, !PT ;  /* 0x0000008005067812 */ /* 0x000fe200078efcff */
[--C-:B------:R-:W-:Y:S01]  /*2120*/  @!P5 IMAD.IADD R18, R18, 0x1, -R26.reuse ;  /* 0x000000011212d824 */ /* 0x100fe200078e0a1a */
[----:B------:R-:W-:Y:S01]  /*2130*/  ISETP.GE.AND P5, PT, R11, RZ, PT ;  /* 0x000000ff0b00720c */ /* 0x000fe20003fa6270 */
[----:B------:R-:W-:Y:S01]  /*2140*/  IMAD.HI.U32 R15, R3, R8, RZ ;  /* 0x00000008030f7227 */ /* 0x000fe200078e00ff */
[----:B------:R-:W-:Y:S02]  /*2150*/  IABS R9, R6 ;  /* 0x0000000600097213 */ /* 0x000fe40000000000 */
[----:B------:R-:W-:Y:S01]  /*2160*/  LOP3.LUT R11, R5, 0x84, RZ, 0xfc, !PT ;  /* 0x00000084050b7812 */ /* 0x000fe200078efcff */
[--C-:B------:R-:W-:Y:S01]  /*2170*/  @!P3 IMAD.IADD R7, R7, 0x1, -R26.reuse ;  /* 0x000000010707b824 */ /* 0x100fe200078e0a1a */
[----:B------:R-:W-:Y:S01]  /*2180*/  ISETP.GT.U32.AND P3, PT, R26, R18, PT ;  /* 0x000000121a00720c */ /* 0x000fe20003f64070 */
[----:B------:R-:W-:Y:S01]  /*2190*/  @!P6 IMAD.IADD R10, R10, 0x1, -R26 ;  /* 0x000000010a0ae824 */ /* 0x000fe200078e0a1a */
[----:B------:R-:W-:Y:S01]  /*21a0*/  IABS R21, R11 ;  /* 0x0000000b00157213 */ /* 0x000fe20000000000 */
[----:B-1----:R-:W-:Y:S01]  /*21b0*/  IMAD.MOV.U32 R0, RZ, RZ, R14 ;  /* 0x000000ffff007224 */ /* 0x002fe200078e000e */
[----:B------:R-:W-:Y:S01]  /*21c0*/  ISETP.GT.U32.AND P6, PT, R26, R7, PT ;  /* 0x000000071a00720c */ /* 0x000fe20003fc4070 */
[----:B------:R-:W-:-:S02]  /*21d0*/  IMAD.MOV R15, RZ, RZ, -R15 ;  /* 0x000000ffff0f7224 */ /* 0x000fc400078e0a0f */
[----:B------:R-:W-:-:S04]  /*21e0*/  IMAD.HI.U32 R14, R3, R9, RZ ;  /* 0x00000009030e7227 */ /* 0x000fc800078e00ff */
[----:B------:R-:W-:Y:S01]  /*21f0*/  IMAD R8, R26, R15, R8 ;  /* 0x0000000f1a087224 */ /* 0x000fe200078e0208 */
[----:B------:R-:W-:Y:S01]  /*2200*/  LOP3.LUT R15, R5, 0x88, RZ, 0xfc, !PT ;  /* 0x00000088050f7812 */ /* 0x000fe200078efcff */
[----:B------:R-:W-:Y:S02]  /*2210*/  IMAD.MOV R14, RZ, RZ, -R14 ;  /* 0x000000ffff0e7224 */ /* 0x000fe400078e0a0e */
[----:B------:R-:W-:Y:S01]  /*2220*/  @!P3 IMAD.IADD R18, R18, 0x1, -R26 ;  /* 0x000000011212b824 */ /* 0x000fe200078e0a1a */
[C---:B------:R-:W-:Y:S01]  /*2230*/  ISETP.GT.U32.AND P3, PT, R26.reuse, R8, PT ;  /* 0x000000081a00720c */ /* 0x040fe20003f64070 */
[C---:B------:R-:W-:Y:S01]  /*2240*/  IMAD R9, R26.reuse, R14, R9 ;  /* 0x0000000e1a097224 */ /* 0x040fe200078e0209 */
[----:B------:R-:W-:Y:S01]  /*2250*/  @!P6 IADD3 R7, PT, PT, R7, -R26, RZ ;  /* 0x8000001a0707e210 */ /* 0x000fe20007ffe0ff */
[----:B------:R-:W-:Y:S01]  /*2260*/  @!P0 IMAD.MOV R0, RZ, RZ, -R0 ;  /* 0x000000ffff008224 */ /* 0x000fe200078e0a00 */
[C---:B------:R-:W-:Y:S01]  /*2270*/  ISETP.GT.U32.AND P0, PT, R26.reuse, R10, PT ;  /* 0x0000000a1a00720c */ /* 0x040fe20003f04070 */
[----:B------:R-:W-:Y:S01]  /*2280*/  IMAD.HI.U32 R22, R3, R21, RZ ;  /* 0x0000001503167227 */ /* 0x000fe200078e00ff */
[----:B------:R-:W-:-:S02]  /*2290*/  ISETP.GT.U32.AND P6, PT, R26, R9, PT ;  /* 0x000000091a00720c */ /* 0x000fc40003fc4070 */
[----:B------:R-:W-:Y:S01]  /*22a0*/  IABS R14, R15 ;  /* 0x0000000f000e7213 */ /* 0x000fe20000000000 */
[----:B------:R1:W-:Y:S01]  /*22b0*/  STL [R1+0x12c], R0 ;  /* 0x00012c0001007387 */ /* 0x0003e20000100800 */
[----:B------:R-:W-:Y:S02]  /*22c0*/  IMAD.MOV.U32 R2, RZ, RZ, R17 ;  /* 0x000000ffff027224 */ /* 0x000fe400078e0011 */
[----:B------:R-:W-:Y:S02]  /*22d0*/  IMAD.MOV R22, RZ, RZ, -R22 ;  /* 0x000000ffff167224 */ /* 0x000fe400078e0a16 */
[----:B------:R-:W-:Y:S01]  /*22e0*/  @!P3 IMAD.IADD R8, R8, 0x1, -R26 ;  /* 0x000000010808b824 */ /* 0x000fe200078e0a1a */
[----:B------:R-:W-:Y:S01]  /*22f0*/  ISETP.GE.AND P3, PT, R6, RZ, PT ;  /* 0x000000ff0600720c */ /* 0x000fe20003f66270 */
[----:B------:R-:W-:-:S04]  /*2300*/  IMAD.HI.U32 R20, R3, R14, RZ ;  /* 0x0000000e03147227 */ /* 0x000fc800078e00ff */
[----:B-1----:R-:W-:Y:S02]  /*2310*/  IMAD.MOV.U32 R0, RZ, RZ, R18 ;  /* 0x000000ffff007224 */ /* 0x002fe400078e0012 */
[----:B------:R-:W-:Y:S01]  /*2320*/  @!P6 IMAD.IADD R9, R9, 0x1, -R26 ;  /* 0x000000010909e824 */ /* 0x000fe200078e0a1a */
[C---:B------:R-:W-:Y:S01]  /*2330*/  ISETP.GT.U32.AND P6, PT, R26.reuse, R8, PT ;  /* 0x000000081a00720c */ /* 0x040fe20003fc4070 */
[----:B------:R-:W-:Y:S02]  /*2340*/  @!P2 IMAD.MOV R2, RZ, RZ, -R2 ;  /* 0x000000ffff02a224 */ /* 0x000fe400078e0a02 */
[----:B------:R-:W-:Y:S01]  /*2350*/  @!P1 IMAD.MOV R0, RZ, RZ, -R0 ;  /* 0x000000ffff009224 */ /* 0x000fe200078e0a00 */
[----:B------:R-:W-:Y:S01]  /*2360*/  ISETP.GT.U32.AND P2, PT, R26, R9, PT ;  /* 0x000000091a00720c */ /* 0x000fe20003f44070 */
[----:B------:R-:W-:Y:S01]  /*2370*/  @!P0 IMAD.IADD R10, R10, 0x1, -R26 ;  /* 0x000000010a0a8824 */ /* 0x000fe200078e0a1a */
[----:B------:R1:W-:Y:S01]  /*2380*/  STL [R1+0x134], R2 ;  /* 0x0001340201007387 */ /* 0x0003e20000100800 */
[----:B------:R-:W-:Y:S01]  /*2390*/  IMAD R6, R26, R22, R21 ;  /* 0x000000161a067224 */ /* 0x000fe200078e0215 */
[----:B------:R-:W-:Y:S01]  /*23a0*/  ISETP.GE.AND P0, PT, R19, RZ, PT ;  /* 0x000000ff1300720c */ /* 0x000fe20003f06270 */
[----:B------:R-:W-:Y:S01]  /*23b0*/  IMAD.MOV R20, RZ, RZ, -R20 ;  /* 0x000000ffff147224 */ /* 0x000fe200078e0a14 */
[----:B------:R2:W-:Y:S01]  /*23c0*/  STL [R1+0x138], R0 ;  /* 0x0001380001007387 */ /* 0x0005e20000100800 */
[----:B------:R-:W-:-:S02]  /*23d0*/  IABS R19, R16 ;  /* 0x0000001000137213 */ /* 0x000fc40000000000 */
[----:B------:R-:W-:Y:S01]  /*23e0*/  ISETP.GT.U32.AND P1, PT, R26, R6, PT ;  /* 0x000000061a00720c */ /* 0x000fe20003f24070 */
[--C-:B------:R-:W-:Y:S02]  /*23f0*/  @!P6 IMAD.IADD R8, R8, 0x1, -R26.reuse ;  /* 0x000000010808e824 */ /* 0x100fe400078e0a1a */
[----:B-1----:R-:W-:Y:S02]  /*2400*/  IMAD.MOV.U32 R2, RZ, RZ, R7 ;  /* 0x000000ffff027224 */ /* 0x002fe400078e0007 */
[----:B------:R-:W-:Y:S01]  /*2410*/  @!P2 IMAD.IADD R9, R9, 0x1, -R26 ;  /* 0x000000010909a824 */ /* 0x000fe200078e0a1a */
[----:B------:R-:W-:Y:S01]  /*2420*/  ISETP.GE.AND P2, PT, R16, RZ, PT ;  /* 0x000000ff1000720c */ /* 0x000fe20003f46270 */
[----:B------:R-:W-:Y:S01]  /*2430*/  @!P4 IMAD.MOV R2, RZ, RZ, -R2 ;  /* 0x000000ffff02c224 */ /* 0x000fe200078e0a02 */
[----:B--2---:R-:W-:Y:S01]  /*2440*/  MOV R0, R10 ;  /* 0x0000000a00007202 */ /* 0x004fe20000000f00 */
[C---:B------:R-:W-:Y:S01]  /*2450*/  IMAD R10, R26.reuse, R20, R14 ;  /* 0x000000141a0a7224 */ /* 0x040fe200078e020e */
[----:B------:R-:W-:Y:S01]  /*2460*/  ISETP.GE.AND P4, PT, R11, RZ, PT ;  /* 0x000000ff0b00720c */ /* 0x000fe20003f86270 */
[----:B------:R-:W-:Y:S01]  /*2470*/  IMAD.HI.U32 R7, R3, R19, RZ ;  /* 0x0000001303077227 */ /* 0x000fe200078e00ff */
[C---:B------:R-:W-:Y:S01]  /*2480*/  LOP3.LUT R11, R5.reuse, 0x90, RZ, 0xfc, !PT ;  /* 0x00000090050b7812 */ /* 0x040fe200078efcff */
[----:B------:R-:W-:Y:S01]  /*2490*/  STL [R1+0x148], R2 ;  /* 0x0001480201007387 */ /* 0x000fe20000100800 */
[----:B------:R-:W-:Y:S01]  /*24a0*/  ISETP.GT.U32.AND P6, PT, R26, R10, PT ;  /* 0x0000000a1a00720c */ /* 0x000fe20003fc4070 */
[----:B------:R-:W-:Y:S01]  /*24b0*/  @!P5 IMAD.MOV R0, RZ, RZ, -R0 ;  /* 0x000000ffff00d224 */ /* 0x000fe200078e0a00 */
[----:B------:R-:W-:Y:S01]  /*24c0*/  IABS R16, R11 ;  /* 0x0000000b00107213 */ /* 0x000fe20000000000 */
[----:B------:R-:W-:Y:S01]  /*24d0*/  @!P1 IMAD.IADD R6, R6, 0x1, -R26 ;  /* 0x0000000106069824 */ /* 0x000fe200078e0a1a */
[----:B------:R-:W-:Y:S01]  /*24e0*/  LOP3.LUT R14, R5, 0x94, RZ, 0xfc, !PT ;  /* 0x00000094050e7812 */ /* 0x000fe200078efcff */
[----:B------:R-:W-:Y:S01]  /*24f0*/  IMAD.MOV R7, RZ, RZ, -R7 ;  /* 0x000000ffff077224 */ /* 0x000fe200078e0a07 */
[----:B------:R1:W-:Y:S01]  /*2500*/  STL [R1+0x154], R0 ;  /* 0x0001540001007387 */ /* 0x0003e20000100800 */
[----:B------:R-:W-:-:S02]  /*2510*/  ISETP.GE.AND P1, PT, R11, RZ, PT ;  /* 0x000000ff0b00720c */ /* 0x000fc40003f26270 */
[----:B------:R-:W-:Y:S01]  /*2520*/  IMAD R21, R26, R7, R19 ;  /* 0x000000071a157224 */ /* 0x000fe200078e0213 */
[----:B------:R-:W-:Y:S02]  /*2530*/  LOP3.LUT R11, R5, 0x98, RZ, 0xfc, !PT ;  /* 0x00000098050b7812 */ /* 0x000fe400078efcff */
[----:B------:R-:W-:Y:S01]  /*2540*/  IABS R17, R14 ;  /* 0x0000000e00117213 */ /* 0x000fe20000000000 */
[----:B------:R-:W-:Y:S01]  /*2550*/  @!P6 IMAD.IADD R10, R10, 0x1, -R26 ;  /* 0x000000010a0ae824 */ /* 0x000fe200078e0a1a */
[----:B------:R-:W-:Y:S01]  /*2560*/  ISETP.GT.U32.AND P6, PT, R26, R6, PT ;  /* 0x000000061a00720c */ /* 0x000fe20003fc4070 */
[----:B-1----:R-:W-:Y:S01]  /*2570*/  IMAD.MOV.U32 R0, RZ, RZ, R8 ;  /* 0x000000ffff007224 */ /* 0x002fe200078e0008 */
[----:B------:R-:W-:Y:S01]  /*2580*/  ISETP.GE.AND P5, PT, R15, RZ, PT ;  /* 0x000000ff0f00720c */ /* 0x000fe20003fa6270 */
[----:B------:R-:W-:Y:S01]  /*2590*/  IMAD.HI.U32 R8, R3, R16, RZ ;  /* 0x0000001003087227 */ /* 0x000fe200078e00ff */
[----:B------:R-:W-:Y:S02]  /*25a0*/  IABS R19, R11 ;  /* 0x0000000b00137213 */ /* 0x000fe40000000000 */
[----:B------:R-:W-:Y:S01]  /*25b0*/  LOP3.LUT R7, R5, 0x9c, RZ, 0xfc, !PT ;  /* 0x0000009c05077812 */ /* 0x000fe200078efcff */
[----:B------:R-:W-:Y:S01]  /*25c0*/  @!P0 IMAD.MOV R0, RZ, RZ, -R0 ;  /* 0x000000ffff008224 */ /* 0x000fe200078e0a00 */
[----:B------:R-:W-:-:S02]  /*25d0*/  IADD3 R8, PT, PT, -R8, RZ, RZ ;  /* 0x000000ff08087210 */ /* 0x000fc40007ffe1ff */
[C---:B------:R-:W-:Y:S02]  /*25e0*/  ISETP.GT.U32.AND P0, PT, R26.reuse, R10, PT ;  /* 0x0000000a1a00720c */ /* 0x040fe40003f04070 */
[----:B------:R1:W-:Y:S01]  /*25f0*/  STL [R1+0x158], R0 ;  /* 0x0001580001007387 */ /* 0x0003e20000100800 */
[----:B------:R-:W-:Y:S01]  /*2600*/  IMAD R16, R26, R8, R16 ;  /* 0x000000081a107224 */ /* 0x000fe200078e0210 */
[----:B------:R-:W-:Y:S01]  /*2610*/  IABS R18, R7 ;  /* 0x0000000700127213 */ /* 0x000fe20000000000 */
[----:B------:R-:W-:Y:S01]  /*2620*/  @!P6 IMAD.IADD R6, R6, 0x1, -R26 ;  /* 0x000000010606e824 */ /* 0x000fe200078e0a1a */
[----:B------:R-:W-:Y:S01]  /*2630*/  LOP3.LUT R15, R5, 0xac, RZ, 0xfc, !PT ;  /* 0x000000ac050f7812 */ /* 0x000fe200078efcff */
[----:B------:R-:W-:Y:S01]  /*2640*/  IMAD.HI.U32 R8, R3, R17, RZ ;  /* 0x0000001103087227 */ /* 0x000fe200078e00ff */
[----:B------:R-:W-:-:S03]  /*2650*/  ISETP.GT.U32.AND P6, PT, R26, R16, PT ;  /* 0x000000101a00720c */ /* 0x000fc60003fc4070 */
[----:B-1----:R-:W-:Y:S02]  /*2660*/  IMAD.MOV.U32 R0, RZ, RZ, R9 ;  /* 0x000000ffff007224 */ /* 0x002fe400078e0009 */
[----:B------:R-:W-:Y:S01]  /*2670*/  @!P0 IMAD.IADD R10, R10, 0x1, -R26 ;  /* 0x000000010a0a8824 */ /* 0x000fe200078e0a1a */
[----:B------:R-:W-:Y:S01]  /*2680*/  ISETP.GE.AND P0, PT, R14, RZ, PT ;  /* 0x000000ff0e00720c */ /* 0x000fe20003f06270 */
[----:B------:R-:W-:Y:S01]  /*2690*/  @!P3 IMAD.MOV R0, RZ, RZ, -R0 ;  /* 0x000000ffff00b224 */ /* 0x000fe200078e0a00 */
[----:B------:R-:W-:Y:S01]  /*26a0*/  ISETP.GT.U32.AND P3, PT, R26, R21, PT ;  /* 0x000000151a00720c */ /* 0x000fe20003f64070 */
[----:B------:R-:W-:-:S03]  /*26b0*/  IMAD.HI.U32 R9, R3, R19, RZ ;  /* 0x0000001303097227 */ /* 0x000fc600078e00ff */
[----:B------:R1:W-:Y:S01]  /*26c0*/  STL [R1+0x170], R0 ;  /* 0x0001700001007387 */ /* 0x0003e20000100800 */
[----:B------:R-:W-:Y:S02]  /*26d0*/  @!P6 IMAD.IADD R16, R16, 0x1, -R26 ;  /* 0x000000011010e824 */ /* 0x000fe400078e0a1a */
[----:B------:R-:W-:Y:S02]  /*26e0*/  IMAD.MOV R14, RZ, RZ, -R8 ;  /* 0x000000ffff0e7224 */ /* 0x000fe400078e0a08 */
[----:B------:R-:W-:Y:S02]  /*26f0*/  IMAD.MOV R9, RZ, RZ, -R9 ;  /* 0x000000ffff097224 */ /* 0x000fe400078e0a09 */
[C---:B------:R-:W-:Y:S01]  /*2700*/  IMAD R17, R26.reuse, R14, R17 ;  /* 0x0000000e1a117224 */ /* 0x040fe200078e0211 */
[----:B------:R-:W-:Y:S01]  /*2710*/  LOP3.LUT R14, R5, 0xa0, RZ, 0xfc, !PT ;  /* 0x000000a0050e7812 */ /* 0x000fe200078efcff */
[----:B------:R-:W-:Y:S01]  /*2720*/  @!P3 IMAD.IADD R21, R21, 0x1, -R26 ;  /* 0x000000011515b824 */ /* 0x000fe200078e0a1a */
[----:B------:R-:W-:Y:S01]  /*2730*/  ISETP.GE.AND P3, PT, R11, RZ, PT ;  /* 0x000000ff0b00720c */ /* 0x000fe20003f66270 */
[----:B-1----:R-:W-:Y:S01]  /*2740*/  IMAD.MOV.U32 R0, RZ, RZ, R6 ;  /* 0x000000ffff007224 */ /* 0x002fe200078e0006 */
[----:B------:R-:W-:Y:S01]  /*2750*/  IABS R20, R14 ;  /* 0x0000000e00147213 */ /* 0x000fe20000000000 */
[C---:B------:R-:W-:Y:S01]  /*2760*/  IMAD R19, R26.reuse, R9, R19 ;  /* 0x000000091a137224 */ /* 0x040fe200078e0213 */
[C---:B------:R-:W-:Y:S01]  /*2770*/  ISETP.GT.U32.AND P6, PT, R26.reuse, R21, PT ;  /* 0x000000151a00720c */ /* 0x040fe20003fc4070 */
[----:B------:R-:W-:Y:S01]  /*2780*/  @!P4 IMAD.MOV R0, RZ, RZ, -R0 ;  /* 0x000000ffff00c224 */ /* 0x000fe200078e0a00 */
[----:B------:R-:W-:Y:S01]  /*2790*/  ISETP.GT.U32.AND P4, PT, R26, R16, PT ;  /* 0x000000101a00720c */ /* 0x000fe20003f84070 */
[----:B------:R-:W-:Y:S01]  /*27a0*/  IMAD.HI.U32 R8, R3, R18, RZ ;  /* 0x0000001203087227 */ /* 0x000fe200078e00ff */
[----:B------:R-:W-:-:S02]  /*27b0*/  LOP3.LUT R9, R5, 0xa4, RZ, 0xfc, !PT ;  /* 0x000000a405097812 */ /* 0x000fc400078efcff */
[----:B------:R1:W-:Y:S01]  /*27c0*/  STL [R1+0x184], R0 ;  /* 0x0001840001007387 */ /* 0x0003e20000100800 */
[----:B------:R-:W-:Y:S01]  /*27d0*/  IMAD.MOV R8, RZ, RZ, -R8 ;  /* 0x000000ffff087224 */ /* 0x000fe200078e0a08 */
[----:B------:R-:W-:Y:S01]  /*27e0*/  LOP3.LUT R6, R5, 0xa8, RZ, 0xfc, !PT ;  /* 0x000000a805067812 */ /* 0x000fe200078efcff */
[----:B------:R-:W-:-:S03]  /*27f0*/  IMAD.HI.U32 R22, R3, R20, RZ ;  /* 0x0000001403167227 */ /* 0x000fc600078e00ff */
[----:B------:R-:W-:Y:S01]  /*2800*/  IABS R11, R6 ;  /* 0x00000006000b7213 */ /* 0x000fe20000000000 */
[----:B------:R-:W-:Y:S01]  /*2810*/  @!P6 IMAD.IADD R21, R21, 0x1, -R26 ;  /* 0x000000011515e824 */ /* 0x000fe200078e0a1a */
[C---:B------:R-:W-:Y:S01]  /*2820*/  ISETP.GT.U32.AND P6, PT, R26.reuse, R19, PT ;  /* 0x000000131a00720c */ /* 0x040fe20003fc4070 */
[----:B------:R-:W-:Y:S01]  /*2830*/  IMAD R18, R26, R8, R18 ;  /* 0x000000081a127224 */ /* 0x000fe200078e0212 */
[----:B-1----:R-:W-:Y:S01]  /*2840*/  MOV R0, R10 ;  /* 0x0000000a00007202 */ /* 0x002fe20000000f00 */
[----:B------:R-:W-:Y:S01]  /*2850*/  @!P4 IMAD.IADD R16, R16, 0x1, -R26 ;  /* 0x000000011010c824 */ /* 0x000fe200078e0a1a */
[----:B------:R-:W-:Y:S01]  /*2860*/  IABS R10, R9 ;  /* 0x00000009000a7213 */ /* 0x000fe20000000000 */
[----:B------:R-:W-:Y:S01]  /*2870*/  IMAD.MOV R22, RZ, RZ, -R22 ;  /* 0x000000ffff167224 */ /* 0x000fe200078e0a16 */
[C---:B------:R-:W-:Y:S01]  /*2880*/  ISETP.GT.U32.AND P4, PT, R26.reuse, R18, PT ;  /* 0x000000121a00720c */ /* 0x040fe20003f84070 */
[----:B------:R-:W-:Y:S01]  /*2890*/  @!P5 IMAD.MOV R0, RZ, RZ, -R0 ;  /* 0x000000ffff00d224 */ /* 0x000fe200078e0a00 */
[----:B------:R-:W-:Y:S01]  /*28a0*/  ISETP.GT.U32.AND P5, PT, R26, R17, PT ;  /* 0x000000111a00720c */ /* 0x000fe20003fa4070 */
[----:B------:R-:W-:Y:S01]  /*28b0*/  IMAD.MOV.U32 R2, RZ, RZ, R21 ;  /* 0x000000ffff027224 */ /* 0x000fe200078e0015 */
[----:B------:R-:W-:Y:S01]  /*28c0*/  IABS R8, R15 ;  /* 0x0000000f00087213 */ /* 0x000fe20000000000 */
[----:B------:R-:W-:Y:S01]  /*28d0*/  IMAD.HI.U32 R21, R3, R11, RZ ;  /* 0x0000000b03157227 */ /* 0x000fe200078e00ff */
[----:B------:R1:W-:Y:S02]  /*28e0*/  STL [R1+0x188], R0 ;  /* 0x0001880001007387 */ /* 0x0003e40000100800 */
[----:B------:R-:W-:Y:S01]  /*28f0*/  @!P2 IADD3 R2, PT, PT, -R2, RZ, RZ ;  /* 0x000000ff0202a210 */ /* 0x000fe20007ffe1ff */
[----:B------:R-:W-:-:S02]  /*2900*/  @!P6 IMAD.IADD R19, R19, 0x1, -R26 ;  /* 0x000000011313e824 */ /* 0x000fc400078e0a1a */
[----:B------:R-:W-:Y:S02]  /*2910*/  IMAD.MOV R21, RZ, RZ, -R21 ;  /* 0x000000ffff157224 */ /* 0x000fe400078e0a15 */
[--C-:B------:R-:W-:Y:S01]  /*2920*/  @!P4 IMAD.IADD R18, R18, 0x1, -R26.reuse ;  /* 0x000000011212c824 */ /* 0x100fe200078e0a1a */
[C---:B------:R-:W-:Y:S01]  /*2930*/  ISETP.GT.U32.AND P4, PT, R26.reuse, R19, PT ;  /* 0x000000131a00720c */ /* 0x040fe20003f84070 */
[----:B------:R-:W-:Y:S01]  /*2940*/  @!P5 IMAD.IADD R17, R17, 0x1, -R26 ;  /* 0x000000011111d824 */ /* 0x000fe200078e0a1a */
[----:B------:R-:W-:Y:S01]  /*2950*/  ISETP.GE.AND P5, PT, R7, RZ, PT ;  /* 0x000000ff0700720c */ /* 0x000fe20003fa6270 */
[----:B-1----:R-:W-:Y:S01]  /*2960*/  IMAD.MOV.U32 R0, RZ, RZ, R16 ;  /* 0x000000ffff007224 */ /* 0x002fe200078e0010 */
[C---:B------:R-:W-:Y:S01]  /*2970*/  ISETP.GT.U32.AND P2, PT, R26.reuse, R18, PT ;  /* 0x000000121a00720c */ /* 0x040fe20003f44070 */
[----:B------:R-:W-:Y:S01]  /*2980*/  IMAD.HI.U32 R7, R3, R10, RZ ;  /* 0x0000000a03077227 */ /* 0x000fe200078e00ff */
[----:B------:R-:W-:Y:S01]  /*2990*/  ISETP.GT.U32.AND P6, PT, R26, R17, PT ;  /* 0x000000111a00720c */ /* 0x000fe20003fc4070 */
[----:B------:R-:W-:Y:S02]  /*29a0*/  STL [R1+0x18c], R2 ;  /* 0x00018c0201007387 */ /* 0x000fe40000100800 */
[----:B------:R-:W-:Y:S01]  /*29b0*/  @!P1 IMAD.MOV R0, RZ, RZ, -R0 ;  /* 0x000000ffff009224 */ /* 0x000fe200078e0a00 */
[----:B------:R-:W-:Y:S01]  /*29c0*/  ISETP.GE.AND P1, PT, R14, RZ, PT ;  /* 0x000000ff0e00720c */ /* 0x000fe20003f26270 */
[----:B------:R-:W-:Y:S01]  /*29d0*/  IMAD R14, R26, R22, R20 ;  /* 0x000000161a0e7224 */ /* 0x000fe200078e0214 */
[----:B------:R-:W-:Y:S01]  /*29e0*/  LOP3.LUT R22, R5, 0xc8, RZ, 0xfc, !PT ;  /* 0x000000c805167812 */ /* 0x000fe200078efcff */
[----:B------:R-:W-:Y:S01]  /*29f0*/  IMAD.MOV R7, RZ, RZ, -R7 ;  /* 0x000000ffff077224 */ /* 0x000fe200078e0a07 */
[----:B------:R1:W-:Y:S01]  /*2a00*/  STL [R1+0x190], R0 ;  /* 0x0001900001007387 */ /* 0x0003e20000100800 */
[----:B------:R-:W-:-:S04]  /*2a10*/  IMAD.HI.U32 R20, R3, R8, RZ ;  /* 0x0000000803147227 */ /* 0x000fc800078e00ff */
[----:B------:R-:W-:Y:S01]  /*2a20*/  @!P6 IMAD.IADD R17, R17, 0x1, -R26 ;  /* 0x000000011111e824 */ /* 0x000fe200078e0a1a */
[C---:B------:R-:W-:Y:S01]  /*2a30*/  ISETP.GT.U32.AND P6, PT, R26.reuse, R14, PT ;  /* 0x0000000e1a00720c */ /* 0x040fe20003fc4070 */
[C---:B------:R-:W-:Y:S01]  /*2a40*/  IMAD R10, R26.reuse, R7, R10 ;  /* 0x000000071a0a7224 */ /* 0x040fe200078e020a */
[----:B------:R-:W-:Y:S01]  /*2a50*/  LOP3.LUT R7, R5, 0xb0, RZ, 0xfc, !PT ;  /* 0x000000b005077812 */ /* 0x000fe200078efcff */
[----:B------:R-:W-:Y:S02]  /*2a60*/  @!P4 IMAD.IADD R19, R19, 0x1, -R26 ;  /* 0x000000011313c824 */ /* 0x000fe400078e0a1a */
[----:B-1----:R-:W-:Y:S01]  /*2a70*/  IMAD.MOV.U32 R0, RZ, RZ, R17 ;  /* 0x000000ffff007224 */ /* 0x002fe200078e0011 */
[C---:B------:R-:W-:Y:S01]  /*2a80*/  ISETP.GT.U32.AND P4, PT, R26.reuse, R10, PT ;  /* 0x0000000a1a00720c */ /* 0x040fe20003f84070 */
[----:B------:R-:W-:Y:S01]  /*2a90*/  IMAD.MOV R20, RZ, RZ, -R20 ;  /* 0x000000ffff147224 */ /* 0x000fe200078e0a14 */
[----:B------:R-:W-:Y:S01]  /*2aa0*/  MOV R2, R19 ;  /* 0x0000001300027202 */ /* 0x000fe20000000f00 */
[----:B------:R-:W-:Y:S01]  /*2ab0*/  @!P0 IMAD.MOV R0, RZ, RZ, -R0 ;  /* 0x000000ffff008224 */ /* 0x000fe200078e0a00 */
[----:B------:R-:W-:Y:S01]  /*2ac0*/  IABS R16, R7 ;  /* 0x0000000700107213 */ /* 0x000fe20000000000 */
[----:B------:R-:W-:-:S02]  /*2ad0*/  IMAD R8, R26, R20, R8 ;  /* 0x000000141a087224 */ /* 0x000fc400078e0208 */
[--C-:B------:R-:W-:Y:S01]  /*2ae0*/  @!P6 IMAD.IADD R14, R14, 0x1, -R26.reuse ;  /* 0x000000010e0ee824 */ /* 0x100fe200078e0a1a */
[----:B------:R1:W-:Y:S01]  /*2af0*/  STL [R1+0x194], R0 ;  /* 0x0001940001007387 */ /* 0x0003e20000100800 */
[----:B------:R-:W-:Y:S01]  /*2b00*/  @!P2 IMAD.IADD R18, R18, 0x1, -R26 ;  /* 0x000000011212a824 */ /* 0x000fe200078e0a1a */
[----:B------:R-:W-:Y:S01]  /*2b10*/  ISETP.GE.AND P2, PT, R9, RZ, PT ;  /* 0x000000ff0900720c */ /* 0x000fe20003f46270 */
[----:B------:R-:W-:Y:S01]  /*2b20*/  @!P3 IMAD.MOV R2, RZ, RZ, -R2 ;  /* 0x000000ffff02b224 */ /* 0x000fe200078e0a02 */
[----:B------:R-:W-:Y:S01]  /*2b30*/  ISETP.GT.U32.AND P0, PT, R26, R14, PT ;  /* 0x0000000e1a00720c */ /* 0x000fe20003f04070 */
[----:B------:R-:W-:Y:S01]  /*2b40*/  @!P4 IMAD.IADD R10, R10, 0x1, -R26 ;  /* 0x000000010a0ac824 */ /* 0x000fe200078e0a1a */
[C---:B------:R-:W-:Y:S01]  /*2b50*/  ISETP.GT.U32.AND P3, PT, R26.reuse, R8, PT ;  /* 0x000000081a00720c */ /* 0x040fe20003f64070 */
[C---:B------:R-:W-:Y:S01]  /*2b60*/  IMAD R9, R26.reuse, R21, R11 ;  /* 0x000000151a097224 */ /* 0x040fe200078e020b */
[----:B------:R-:W-:Y:S01]  /*2b70*/  LOP3.LUT R11, R5, 0xb4, RZ, 0xfc, !PT ;  /* 0x000000b4050b7812 */ /* 0x000fe200078efcff */
[----:B------:R-:W-:Y:S01]  /*2b80*/  IMAD.HI.U32 R20, R3, R16, RZ ;  /* 0x0000001003147227 */ /* 0x000fe200078e00ff */
[C---:B------:R-:W-:Y:S01]  /*2b90*/  ISETP.GT.U32.AND P4, PT, R26.reuse, R10, PT ;  /* 0x0000000a1a00720c */ /* 0x040fe20003f84070 */
[----:B------:R-:W-:Y:S01]  /*2ba0*/  STL [R1+0x19c], R2 ;  /* 0x00019c0201007387 */ /* 0x000fe20000100800 */
[----:B------:R-:W-:Y:S01]  /*2bb0*/  ISETP.GT.U32.AND P6, PT, R26, R9, PT ;  /* 0x000000091a00720c */ /* 0x000fe20003fc4070 */
[----:B-1----:R-:W-:Y:S01]  /*2bc0*/  IMAD.MOV.U32 R0, RZ, RZ, R18 ;  /* 0x000000ffff007224 */ /* 0x002fe200078e0012 */
[----:B------:R-:W-:Y:S01]  /*2bd0*/  IABS R17, R11 ;  /* 0x0000000b00117213 */ /* 0x000fe20000000000 */
[----:B------:R-:W-:Y:S01]  /*2be0*/  IMAD.MOV R19, RZ, RZ, -R20 ;  /* 0x000000ffff137224 */ /* 0x000fe200078e0a14 */
[----:B------:R-:W-:Y:S01]  /*2bf0*/  LOP3.LUT R18, R5, 0xcc, RZ, 0xfc, !PT ;  /* 0x000000cc05127812 */ /* 0x000fe200078efcff */
[----:B------:R-:W-:Y:S01]  /*2c00*/  @!P5 IMAD.MOV R0, RZ, RZ, -R0 ;  /* 0x000000ffff00d224 */ /* 0x000fe200078e0a00 */
[----:B------:R-:W-:Y:S01]  /*2c10*/  ISETP.GE.AND P5, PT, R6, RZ, PT ;  /* 0x000000ff0600720c */ /* 0x000fe20003fa6270 */
[--C-:B------:R-:W-:Y:S01]  /*2c20*/  @!P0 IMAD.IADD R14, R14, 0x1, -R26.reuse ;  /* 0x000000010e0e8824 */ /* 0x100fe200078e0a1a */
[----:B------:R-:W-:Y:S01]  /*2c30*/  ISETP.GE.AND P0, PT, R15, RZ, PT ;  /* 0x000000ff0f00720c */ /* 0x000fe20003f06270 */
[----:B------:R-:W-:Y:S01]  /*2c40*/  @!P3 IMAD.IADD R8, R8, 0x1, -R26 ;  /* 0x000000010808b824 */ /* 0x000fe200078e0a1a */
[----:B------:R1:W-:Y:S01]  /*2c50*/  STL [R1+0x1a0], R0 ;  /* 0x0001a00001007387 */ /* 0x0003e20000100800 */
[----:B------:R-:W-:Y:S01]  /*2c60*/  IMAD R6, R26, R19, R16 ;  /* 0x000000131a067224 */ /* 0x000fe200078e0210 */
[----:B------:R-:W-:Y:S01]  /*2c70*/  ISETP.GE.AND P3, PT, R7, RZ, PT ;  /* 0x000000ff0700720c */ /* 0x000fe20003f66270 */
[----:B------:R-:W-:Y:S01]  /*2c80*/  IMAD.HI.U32 R15, R3, R17, RZ ;  /* 0x00000011030f7227 */ /* 0x000fe200078e00ff */
[----:B------:R-:W-:-:S02]  /*2c90*/  LOP3.LUT R16, R5, 0xb8, RZ, 0xfc, !PT ;  /* 0x000000b805107812 */ /* 0x000fc400078efcff */
[----:B------:R-:W-:Y:S01]  /*2ca0*/  IABS R20, R18 ;  /* 0x0000001200147213 */ /* 0x000fe20000000000 */
[--C-:B------:R-:W-:Y:S01]  /*2cb0*/  @!P4 IMAD.IADD R10, R10, 0x1, -R26.reuse ;  /* 0x000000010a0ac824 */ /* 0x100fe200078e0a1a */
[C---:B------:R-:W-:Y:S01]  /*2cc0*/  ISETP.GT.U32.AND P4, PT, R26.reuse, R6, PT ;  /* 0x000000061a00720c */ /* 0x040fe20003f84070 */
[----:B------:R-:W-:Y:S01]  /*2cd0*/  @!P6 IMAD.IADD R9, R9, 0x1, -R26 ;  /* 0x000000010909e824 */ /* 0x000fe200078e0a1a */
[----:B------:R-:W-:Y:S01]  /*2ce0*/  IABS R21, R16 ;  /* 0x0000001000157213 */ /* 0x000fe20000000000 */
[----:B-1----:R-:W-:Y:S01]  /*2cf0*/  IMAD.MOV.U32 R0, RZ, RZ, R14 ;  /* 0x000000ffff007224 */ /* 0x002fe200078e000e */
[----:B------:R-:W-:Y:S01]  /*2d00*/  LOP3.LUT R14, R5, 0xc0, RZ, 0xfc, !PT ;  /* 0x000000c0050e7812 */ /* 0x000fe200078efcff */
[----:B------:R-:W-:Y:S01]  /*2d10*/  IMAD.MOV R15, RZ, RZ, -R15 ;  /* 0x000000ffff0f7224 */ /* 0x000fe200078e0a0f */
[----:B------:R-:W-:Y:S02]  /*2d20*/  ISETP.GT.U32.AND P6, PT, R26, R9, PT ;  /* 0x000000091a00720c */ /* 0x000fe40003fc4070 */
[----:B------:R-:W-:Y:S01]  /*2d30*/  @!P1 IADD3 R0, PT, PT, -R0, RZ, RZ ;  /* 0x000000ff00009210 */ /* 0x000fe20007ffe1ff */
[C---:B------:R-:W-:Y:S01]  /*2d40*/  IMAD R7, R26.reuse, R15, R17 ;  /* 0x0000000f1a077224 */ /* 0x040fe200078e0211 */
[----:B------:R-:W-:-:S02]  /*2d50*/  ISETP.GT.U32.AND P1, PT, R26, R8, PT ;  /* 0x000000081a00720c */ /* 0x000fc40003f24070 */
[----:B------:R-:W-:Y:S01]  /*2d60*/  LOP3.LUT R15, R5, 0xbc, RZ, 0xfc, !PT ;  /* 0x000000bc050f7812 */ /* 0x000fe200078efcff */
[--C-:B------:R-:W-:Y:S01]  /*2d70*/  @!P4 IMAD.IADD R6, R6, 0x1, -R26.reuse ;  /* 0x000000010606c824 */ /* 0x100fe200078e0a1a */
[----:B------:R1:W-:Y:S04]  /*2d80*/  STL [R1+0x1a4], R0 ;  /* 0x0001a40001007387 */ /* 0x0003e80000100800 */
[----:B------:R-:W-:Y:S01]  /*2d90*/  ISETP.GT.U32.AND P4, PT, R26, R6, PT ;  /* 0x000000061a00720c */ /* 0x000fe20003f84070 */
[--C-:B------:R-:W-:Y:S01]  /*2da0*/  @!P6 IMAD.IADD R9, R9, 0x1, -R26.reuse ;  /* 0x000000010909e824 */ /* 0x100fe200078e0a1a */
[----:B------:R-:W-:Y:S02]  /*2db0*/  ISETP.GE.AND P6, PT, R11, RZ, PT ;  /* 0x000000ff0b00720c */ /* 0x000fe40003fc6270 */
[----:B------:R-:W-:Y:S01]  /*2dc0*/  LOP3.LUT R11, R5, 0xc4, RZ, 0xfc, !PT ;  /* 0x000000c4050b7812 */ /* 0x000fe200078efcff */
[----:B------:R-:W-:Y:S01]  /*2dd0*/  @!P1 IMAD.IADD R8, R8, 0x1, -R26 ;  /* 0x0000000108089824 */ /* 0x000fe200078e0a1a */
[----:B------:R-:W-:Y:S01]  /*2de0*/  ISETP.GT.U32.AND P1, PT, R26, R7, PT ;  /* 0x000000071a00720c */ /* 0x000fe20003f24070 */
[----:B-1----:R-:W-:-:S02]  /*2df0*/  IMAD.MOV.U32 R0, RZ, RZ, R10 ;  /* 0x000000ffff007224 */ /* 0x002fc400078e000a */
[----:B------:R-:W-:Y:S02]  /*2e00*/  IMAD.MOV.U32 R2, RZ, RZ, R9 ;  /* 0x000000ffff027224 */ /* 0x000fe400078e0009 */
[----:B------:R-:W-:Y:S01]  /*2e10*/  @!P2 IMAD.MOV R0, RZ, RZ, -R0 ;  /* 0x000000ffff00a224 */ /* 0x000fe200078e0a00 */
[----:B------:R-:W-:Y:S01]  /*2e20*/  ISETP.GE.AND P2, PT, R16, RZ, PT ;  /* 0x000000ff1000720c */ /* 0x000fe20003f46270 */
[----:B------:R-:W-:-:S03]  /*2e30*/  IMAD.HI.U32 R10, R3, R21, RZ ;  /* 0x00000015030a7227 */ /* 0x000fc600078e00ff */
[----:B------:R1:W-:Y:S01]  /*2e40*/  STL [R1+0x1ac], R0 ;  /* 0x0001ac0001007387 */ /* 0x0003e20000100800 */
[----:B------:R-:W-:Y:S01]  /*2e50*/  @!P5 IMAD.MOV R2, RZ, RZ, -R2 ;  /* 0x000000ffff02d224 */ /* 0x000fe200078e0a02 */
[----:B------:R-:W-:Y:S01]  /*2e60*/  ISETP.GE.AND P5, PT, R15, RZ, PT ;  /* 0x000000ff0f00720c */ /* 0x000fe20003fa6270 */
[----:B------:R-:W-:Y:S01]  /*2e70*/  @!P4 IMAD.IADD R6, R6, 0x1, -R26 ;  /* 0x000000010606c824 */ /* 0x000fe200078e0a1a */
[----:B------:R-:W-:Y:S01]  /*2e80*/  @!P1 IADD3 R7, PT, PT, R7, -R26, RZ ;  /* 0x8000001a07079210 */ /* 0x000fe20007ffe0ff */
[----:B------:R-:W-:Y:S01]  /*2e90*/  IMAD.MOV R10, RZ, RZ, -R10 ;  /* 0x000000ffff0a7224 */ /* 0x000fe200078e0a0a */
[----:B------:R-:W-:Y:S01]  /*2ea0*/  STL [R1+0x1b0], R2 ;  /* 0x0001b00201007387 */ /* 0x000fe20000100800 */
[----:B------:R-:W-:Y:S02]  /*2eb0*/  IABS R15, R15 ;  /* 0x0000000f000f7213 */ /* 0x000fe40000000000 */
[C---:B------:R-:W-:Y:S01]  /*2ec0*/  ISETP.GT.U32.AND P1, PT, R26.reuse, R7, PT ;  /* 0x000000071a00720c */ /* 0x040fe20003f24070 */
[----:B-1----:R-:W-:Y:S01]  /*2ed0*/  IMAD.MOV.U32 R0, RZ, RZ, R8 ;  /* 0x000000ffff007224 */ /* 0x002fe200078e0008 */
[----:B------:R-:W-:Y:S01]  /*2ee0*/  ISETP.GE.AND P4, PT, R11, RZ, PT ;  /* 0x000000ff0b00720c */ /* 0x000fe20003f86270 */
[----:B------:R-:W-:Y:S01]  /*2ef0*/  IMAD R21, R26, R10, R21 ;  /* 0x0000000a1a157224 */ /* 0x000fe200078e0215 */
[----:B------:R-:W-:Y:S01]  /*2f00*/  IABS R11, R11 ;  /* 0x0000000b000b7213 */ /* 0x000fe20000000000 */
[----:B------:R-:W-:Y:S01]  /*2f10*/  @!P0 IMAD.MOV R0, RZ, RZ, -R0 ;  /* 0x000000ffff008224 */ /* 0x000fe200078e0a00 */
[----:B------:R-:W-:Y:S01]  /*2f20*/  ISETP.GE.AND P0, PT, R14, RZ, PT ;  /* 0x000000ff0e00720c */ /* 0x000fe20003f06270 */
[----:B------:R-:W-:Y:S01]  /*2f30*/  IMAD.HI.U32 R9, R3, R15, RZ ;  /* 0x0000000f03097227 */ /* 0x000fe200078e00ff */
[----:B------:R-:W-:-:S02]  /*2f40*/  IABS R14, R14 ;  /* 0x0000000e000e7213 */ /* 0x000fc40000000000 */
[----:B------:R1:W-:Y:S01]  /*2f50*/  STL [R1+0x1bc], R0 ;  /* 0x0001bc0001007387 */ /* 0x0003e20000100800 */
[----:B------:R-:W-:Y:S01]  /*2f60*/  IMAD.MOV R9, RZ, RZ, -R9 ;  /* 0x000000ffff097224 */ /* 0x000fe200078e0a09 */
[----:B------:R-:W-:Y:S01]  /*2f70*/  LOP3.LUT R10, R5, 0xd4, RZ, 0xfc, !PT ;  /* 0x000000d4050a7812 */ /* 0x000fe200078efcff */
[----:B------:R-:W-:-:S03]  /*2f80*/  IMAD.HI.U32 R8, R3, R14, RZ ;  /* 0x0000000e03087227 */ /* 0x000fc600078e00ff */
[----:B------:R-:W-:Y:S01]  /*2f90*/  IABS R19, R10 ;  /* 0x0000000a00137213 */ /* 0x000fe20000000000 */
[----:B------:R-:W-:Y:S02]  /*2fa0*/  IMAD.MOV R8, RZ, RZ, -R8 ;  /* 0x000000ffff087224 */ /* 0x000fe400078e0a08 */
[----:B------:R-:W-:Y:S02]  /*2fb0*/  @!P1 IMAD.IADD R7, R7, 0x1, -R26 ;  /* 0x0000000107079824 */ /* 0x000fe400078e0a1a */
[----:B-1----:R-:W-:Y:S02]  /*2fc0*/  IMAD.MOV.U32 R0, RZ, RZ, R6 ;  /* 0x000000ffff007224 */ /* 0x002fe400078e0006 */
[C---:B------:R-:W-:Y:S02]  /*2fd0*/  IMAD R14, R26.reuse, R8, R14 ;  /* 0x000000081a0e7224 */ /* 0x040fe400078e020e */
[----:B------:R-:W-:Y:S01]  /*2fe0*/  @!P3 IMAD.MOV R0, RZ, RZ, -R0 ;  /* 0x000000ffff00b224 */ /* 0x000fe200078e0a00 */
[C---:B------:R-:W-:Y:S01]  /*2ff0*/  ISETP.GT.U32.AND P3, PT, R26.reuse, R21, PT ;  /* 0x000000151a00720c */ /* 0x040fe20003f64070 */
[----:B------:R-:W-:-:S02]  /*3000*/  IMAD R15, R26, R9, R15 ;  /* 0x000000091a0f7224 */ /* 0x000fc400078e020f */
[C---:B------:R-:W-:Y:S01]  /*3010*/  IMAD.HI.U32 R6, R3.reuse, R11, RZ ;  /* 0x0000000b03067227 */ /* 0x040fe200078e00ff */
[----:B------:R1:W-:Y:S02]  /*3020*/  STL [R1+0x1b4], R0 ;  /* 0x0001b40001007387 */ /* 0x0003e40000100800 */
[----:B------:R-:W-:Y:S01]  /*3030*/  ISETP.GT.U32.AND P1, PT, R26, R15, PT ;  /* 0x0000000f1a00720c */ /* 0x000fe20003f24070 */
[----:B------:R-:W-:Y:S02]  /*3040*/  IMAD.MOV R6, RZ, RZ, -R6 ;  /* 0x000000ffff067224 */ /* 0x000fe400078e0a06 */
[----:B------:R-:W-:-:S04]  /*3050*/  IMAD.HI.U32 R8, R3, R20, RZ ;  /* 0x0000001403087227 */ /* 0x000fc800078e00ff */
[----:B------:R-:W-:Y:S02]  /*3060*/  @!P3 IMAD.IADD R21, R21, 0x1, -R26 ;  /* 0x000000011515b824 */ /* 0x000fe400078e0a1a */
[----:B-1----:R-:W-:Y:S01]  /*3070*/  IMAD.MOV.U32 R0, RZ, RZ, R7 ;  /* 0x000000ffff007224 */ /* 0x002fe200078e0007 */
[----:B------:R-:W-:Y:S01]  /*3080*/  LOP3.LUT R7, R5, 0xd0, RZ, 0xfc, !PT ;  /* 0x000000d005077812 */ /* 0x000fe200078efcff */
[C---:B------:R-:W-:Y:S01]  /*3090*/  IMAD R11, R26.reuse, R6, R11 ;  /* 0x000000061a0b7224 */ /* 0x040fe200078e020b */
[C---:B------:R-:W-:Y:S01]  /*30a0*/  ISETP.GT.U32.AND P3, PT, R26.reuse, R21, PT ;  /* 0x000000151a00720c */ /* 0x040fe20003f64070 */
[----:B------:R-:W-:Y:S01]  /*30b0*/  @!P6 IMAD.MOV R0, RZ, RZ, -R0 ;  /* 0x000000ffff00e224 */ /* 0x000fe200078e0a00 */
[C---:B------:R-:W-:Y:S01]  /*30c0*/  ISETP.GT.U32.AND P6, PT, R26.reuse, R14, PT ;  /* 0x0000000e1a00720c */ /* 0x040fe20003fc4070 */
[----:B------:R-:W-:Y:S01]  /*30d0*/  IMAD.MOV R8, RZ, RZ, -R8 ;  /* 0x000000ffff087224 */ /* 0x000fe200078e0a08 */
[----:B------:R-:W-:Y:S02]  /*30e0*/  IABS R6, R22 ;  /* 0x0000001600067213 */ /* 0x000fe40000000000 */
[----:B------:R-:W-:Y:S01]  /*30f0*/  @!P1 IADD3 R15, PT, PT, R15, -R26, RZ ;  /* 0x8000001a0f0f9210 */ /* 0x000fe20007ffe0ff */
[C---:B------:R-:W-:Y:S01]  /*3100*/  IMAD R20, R26.reuse, R8, R20 ;  /* 0x000000081a147224 */ /* 0x040fe200078e0214 */
[----:B------:R1:W-:Y:S01]  /*3110*/  STL [R1+0x1b8], R0 ;  /* 0x0001b80001007387 */ /* 0x0003e20000100800 */
[----:B------:R-:W-:Y:S01]  /*3120*/  IMAD.HI.U32 R16, R3, R6, RZ ;  /* 0x0000000603107227 */ /* 0x000fe200078e00ff */
[----:B------:R-:W-:-:S02]  /*3130*/  ISETP.GT.U32.AND P1, PT, R26, R15, PT ;  /* 0x0000000f1a00720c */ /* 0x000fc40003f24070 */
[----:B------:R-:W-:Y:S01]  /*3140*/  LOP3.LUT R8, R5, 0xd8, RZ, 0xfc, !PT ;  /* 0x000000d805087812 */ /* 0x000fe200078efcff */
[--C-:B------:R-:W-:Y:S01]  /*3150*/  @!P3 IMAD.IADD R21, R21, 0x1, -R26.reuse ;  /* 0x000000011515b824 */ /* 0x100fe200078e0a1a */
[----:B------:R-:W-:Y:S01]  /*3160*/  ISETP.GT.U32.AND P3, PT, R26, R11, PT ;  /* 0x0000000b1a00720c */ /* 0x000fe20003f64070 */
[----:B------:R-:W-:Y:S01]  /*3170*/  @!P6 IMAD.IADD R14, R14, 0x1, -R26 ;  /* 0x000000010e0ee824 */ /* 0x000fe200078e0a1a */
[----:B------:R-:W-:Y:S01]  /*3180*/  IABS R9, R7 ;  /* 0x0000000700097213 */ /* 0x000fe20000000000 */
[----:B------:R-:W-:Y:S02]  /*3190*/  IMAD.MOV R16, RZ, RZ, -R16 ;  /* 0x000000ffff107224 */ /* 0x000fe400078e0a10 */
[----:B-1----:R-:W-:Y:S01]  /*31a0*/  IMAD.MOV.U32 R0, RZ, RZ, R21 ;  /* 0x000000ffff007224 */ /* 0x002fe200078e0015 */
[C---:B------:R-:W-:Y:S01]  /*31b0*/  ISETP.GT.U32.AND P6, PT, R26.reuse, R14, PT ;  /* 0x0000000e1a00720c */ /* 0x040fe20003fc4070 */
[----:B------:R-:W-:Y:S01]  /*31c0*/  IMAD R6, R26, R16, R6 ;  /* 0x000000101a067224 */ /* 0x000fe200078e0206 */
[----:B------:R-:W-:Y:S01]  /*31d0*/  IABS R21, R8 ;  /* 0x0000000800157213 */ /* 0x000fe20000000000 */
[----:B------:R-:W-:-:S02]  /*31e0*/  @!P1 IMAD.IADD R15, R15, 0x1, -R26 ;  /* 0x000000010f0f9824 */ /* 0x000fc400078e0a1a */
[----:B------:R-:W-:Y:S01]  /*31f0*/  @!P2 IMAD.MOV R0, RZ, RZ, -R0 ;  /* 0x000000ffff00a224 */ /* 0x000fe200078e0a00 */
[----:B------:R-:W-:Y:S01]  /*3200*/  ISETP.GT.U32.AND P1, PT, R26, R6, PT ;  /* 0x000000061a00720c */ /* 0x000fe20003f24070 */
[--C-:B------:R-:W-:Y:S01]  /*3210*/  @!P3 IMAD.IADD R11, R11, 0x1, -R26.reuse ;  /* 0x000000010b0bb824 */ /* 0x100fe200078e0a1a */
[----:B------:R-:W-:Y:S01]  /*3220*/  ISETP.GE.AND P2, PT, R22, RZ, PT ;  /* 0x000000ff1600720c */ /* 0x000fe20003f46270 */
[C---:B------:R-:W-:Y:S01]  /*3230*/  IMAD.HI.U32 R17, R3.reuse, R9, RZ ;  /* 0x0000000903117227 */ /* 0x040fe200078e00ff */
[----:B------:R1:W-:Y:S02]  /*3240*/  STL [R1+0x1a8], R0 ;  /* 0x0001a80001007387 */ /* 0x0003e40000100800 */
[----:B------:R-:W-:Y:S01]  /*3250*/  ISETP.GT.U32.AND P3, PT, R26, R11, PT ;  /* 0x0000000b1a00720c */ /* 0x000fe20003f64070 */
[----:B------:R-:W-:Y:S01]  /*3260*/  @!P6 IMAD.IADD R14, R14, 0x1, -R26 ;  /* 0x000000010e0ee824 */ /* 0x000fe200078e0a1a */
[----:B------:R-:W-:Y:S01]  /*3270*/  ISETP.GT.U32.AND P6, PT, R26, R20, PT ;  /* 0x000000141a00720c */ /* 0x000fe20003fc4070 */
[----:B------:R-:W-:-:S04]  /*3280*/  IMAD.HI.U32 R16, R3, R19, RZ ;  /* 0x0000001303107227 */ /* 0x000fc800078e00ff */
[--C-:B------:R-:W-:Y:S01]  /*3290*/  @!P1 IMAD.IADD R6, R6, 0x1, -R26.reuse ;  /* 0x0000000106069824 */ /* 0x100fe200078e0a1a */
[----:B------:R-:W-:Y:S01]  /*32a0*/  ISETP.GE.AND P1, PT, R18, RZ, PT ;  /* 0x000000ff1200720c */ /* 0x000fe20003f26270 */
[----:B-1----:R-:W-:Y:S01]  /*32b0*/  IMAD.MOV.U32 R0, RZ, RZ, R15 ;  /* 0x000000ffff007224 */ /* 0x002fe200078e000f */
[----:B------:R-:W-:Y:S01]  /*32c0*/  IADD3 R16, PT, PT, -R16, RZ, RZ ;  /* 0x000000ff10107210 */ /* 0x000fe20007ffe1ff */
[----:B------:R-:W-:Y:S02]  /*32d0*/  IMAD.MOV.U32 R18, RZ, RZ, R21 ;  /* 0x000000ffff127224 */ /* 0x000fe400078e0015 */
[----:B------:R-:W-:Y:S02]  /*32e0*/  IMAD.MOV R17, RZ, RZ, -R17 ;  /* 0x000000ffff117224 */ /* 0x000fe400078e0a11 */
[----:B------:R-:W-:Y:S02]  /*32f0*/  @!P6 IMAD.IADD R20, R20, 0x1, -R26 ;  /* 0x000000011414e824 */ /* 0x000fe400078e0a1a */
[----:B------:R-:W-:Y:S01]  /*3300*/  @!P5 IMAD.MOV R0, RZ, RZ, -R0 ;  /* 0x000000ffff00d224 */ /* 0x000fe200078e0a00 */
[C---:B------:R-:W-:Y:S01]  /*3310*/  ISETP.GT.U32.AND P5, PT, R26.reuse, R6, PT ;  /* 0x000000061a00720c */ /* 0x040fe20003fa4070 */
[----:B------:R-:W-:Y:S01]  /*3320*/  IMAD.HI.U32 R15, R3, R18, RZ ;  /* 0x00000012030f7227 */ /* 0x000fe200078e00ff */
[----:B------:R-:W-:-:S02]  /*3330*/  ISETP.GT.U32.AND P6, PT, R26, R20, PT ;  /* 0x000000141a00720c */ /* 0x000fc40003fc4070 */
[----:B------:R1:W-:Y:S01]  /*3340*/  STL [R1+0x198], R0 ;  /* 0x0001980001007387 */ /* 0x0003e20000100800 */
[----:B------:R-:W-:Y:S02]  /*3350*/  @!P3 IMAD.IADD R11, R11, 0x1, -R26 ;  /* 0x000000010b0bb824 */ /* 0x000fe400078e0a1a */
[C---:B------:R-:W-:Y:S01]  /*3360*/  IMAD R9, R26.reuse, R17, R9 ;  /* 0x000000111a097224 */ /* 0x040fe200078e0209 */
[C---:B------:R-:W-:Y:S01]  /*3370*/  LOP3.LUT R17, R5.reuse, 0xe4, RZ, 0xfc, !PT ;  /* 0x000000e405117812 */ /* 0x040fe200078efcff */
[----:B------:R-:W-:Y:S02]  /*3380*/  IMAD.MOV R15, RZ, RZ, -R15 ;  /* 0x000000ffff0f7224 */ /* 0x000fe400078e0a0f */
[C---:B------:R-:W-:Y:S01]  /*3390*/  IMAD R19, R26.reuse, R16, R19 ;  /* 0x000000101a137224 */ /* 0x040fe200078e0213 */
[C---:B------:R-:W-:Y:S01]  /*33a0*/  ISETP.GT.U32.AND P3, PT, R26.reuse, R9, PT ;  /* 0x000000091a00720c */ /* 0x040fe20003f64070 */
[----:B------:R-:W-:Y:S01]  /*33b0*/  IMAD R18, R26, R15, R18 ;  /* 0x0000000f1a127224 */ /* 0x000fe200078e0212 */
[----:B------:R-:W-:Y:S01]  /*33c0*/  IABS R15, R17 ;  /* 0x00000011000f7213 */ /* 0x000fe20000000000 */
[----:B-1----:R-:W-:Y:S01]  /*33d0*/  IMAD.MOV.U32 R0, RZ, RZ, R11 ;  /* 0x000000ffff007224 */ /* 0x002fe200078e000b */
[C---:B------:R-:W-:Y:S01]  /*33e0*/  LOP3.LUT R16, R5.reuse, 0xe8, RZ, 0xfc, !PT ;  /* 0x000000e805107812 */ /* 0x040fe200078efcff */
[----:B------:R-:W-:Y:S01]  /*33f0*/  IMAD.MOV.U32 R2, RZ, RZ, R14 ;  /* 0x000000ffff027224 */ /* 0x000fe200078e000e */
[----:B------:R-:W-:Y:S01]  /*3400*/  LOP3.LUT R14, R5, 0xe0, RZ, 0xfc, !PT ;  /* 0x000000e0050e7812 */ /* 0x000fe200078efcff */
[----:B------:R-:W-:Y:S01]  /*3410*/  @!P6 IMAD.IADD R20, R20, 0x1, -R26 ;  /* 0x000000011414e824 */ /* 0x000fe200078e0a1a */
[----:B------:R-:W-:Y:S01]  /*3420*/  @!P4 IADD3 R0, PT, PT, -R0, RZ, RZ ;  /* 0x000000ff0000c210 */ /* 0x000fe20007ffe1ff */
[----:B------:R-:W-:Y:S01]  /*3430*/  @!P0 IMAD.MOV R2, RZ, RZ, -R2 ;  /* 0x000000ffff028224 */ /* 0x000fe200078e0a02 */
[----:B------:R-:W-:Y:S01]  /*3440*/  ISETP.GT.U32.AND P4, PT, R26, R19, PT ;  /* 0x000000131a00720c */ /* 0x000fe20003f84070 */
[--C-:B------:R-:W-:Y:S01]  /*3450*/  @!P5 IMAD.IADD R6, R6, 0x1, -R26.reuse ;  /* 0x000000010606d824 */ /* 0x100fe200078e0a1a */
[----:B------:R-:W-:Y:S01]  /*3460*/  ISETP.GT.U32.AND P6, PT, R26, R18, PT ;  /* 0x000000121a00720c */ /* 0x000fe20003fc4070 */
[----:B------:R-:W-:Y:S01]  /*3470*/  @!P3 IMAD.IADD R9, R9, 0x1, -R26 ;  /* 0x000000010909b824 */ /* 0x000fe200078e0a1a */
[----:B------:R-:W-:Y:S01]  /*3480*/  ISETP.GE.AND P0, PT, R7, RZ, PT ;  /* 0x000000ff0700720c */ /* 0x000fe20003f06270 */
[----:B------:R-:W-:Y:S01]  /*3490*/  STL [R1+0x140], R2 ;  /* 0x0001400201007387 */ /* 0x000fe20000100800 */
[----:B------:R-:W-:-:S02]  /*34a0*/  LOP3.LUT R7, R5, 0xdc, RZ, 0xfc, !PT ;  /* 0x000000dc05077812 */ /* 0x000fc400078efcff */
[----:B------:R-:W-:Y:S01]  /*34b0*/  ISETP.GE.AND P3, PT, R8, RZ, PT ;  /* 0x000000ff0800720c */ /* 0x000fe20003f66270 */
[----:B------:R1:W-:Y:S01]  /*34c0*/  STL [R1+0x17c], R0 ;  /* 0x00017c0001007387 */ /* 0x0003e20000100800 */
[----:B------:R-:W-:Y:S02]  /*34d0*/  IABS R11, R7 ;  /* 0x00000007000b7213 */ /* 0x000fe40000000000 */
[----:B------:R-:W-:Y:S01]  /*34e0*/  IABS R8, R14 ;  /* 0x0000000e00087213 */ /* 0x000fe20000000000 */
[--C-:B------:R-:W-:Y:S01]  /*34f0*/  @!P4 IMAD.IADD R19, R19, 0x1, -R26.reuse ;  /* 0x000000011313c824 */ /* 0x100fe200078e0a1a */
[----:B------:R-:W-:Y:S01]  /*3500*/  ISETP.GE.AND P5, PT, R10, RZ, PT ;  /* 0x000000ff0a00720c */ /* 0x000fe20003fa6270 */
[----:B------:R-:W-:Y:S01]  /*3510*/  IMAD.HI.U32 R10, R3, R11, RZ ;  /* 0x0000000b030a7227 */ /* 0x000fe200078e00ff */
[----:B------:R-:W-:Y:S02]  /*3520*/  ISETP.GT.U32.AND P4, PT, R26, R9, PT ;  /* 0x000000091a00720c */ /* 0x000fe40003f84070 */
[----:B------:R-:W-:Y:S01]  /*3530*/  IABS R22, R16 ;  /* 0x0000001000167213 */ /* 0x000fe20000000000 */
[----:B------:R-:W-:-:S02]  /*3540*/  @!P6 IMAD.IADD R18, R18, 0x1, -R26 ;  /* 0x000000011212e824 */ /* 0x000fc400078e0a1a */
[----:B-1----:R-:W-:Y:S02]  /*3550*/  IMAD.MOV.U32 R0, RZ, RZ, R6 ;  /* 0x000000ffff007224 */ /* 0x002fe400078e0006 */
[----:B------:R-:W-:Y:S01]  /*3560*/  IMAD.MOV.U32 R6, RZ, RZ, R8 ;  /* 0x000000ffff067224 */ /* 0x000fe200078e0008 */
[C---:B------:R-:W-:Y:S01]  /*3570*/  ISETP.GT.U32.AND P6, PT, R26.reuse, R18, PT ;  /* 0x000000121a00720c */ /* 0x040fe20003fc4070 */
[----:B------:R-:W-:Y:S02]  /*3580*/  IMAD.MOV R10, RZ, RZ, -R10 ;  /* 0x000000ffff0a7224 */ /* 0x000fe400078e0a0a */
[----:B------:R-:W-:Y:S02]  /*3590*/  IMAD.HI.U32 R8, R3, R6, RZ ;  /* 0x0000000603087227 */ /* 0x000fe400078e00ff */
[----:B------:R-:W-:Y:S02]  /*35a0*/  @!P4 IADD3 R9, PT, PT, R9, -R26, RZ ;  /* 0x8000001a0909c210 */ /* 0x000fe40007ffe0ff */
[----:B------:R-:W-:-:S02]  /*35b0*/  IMAD R11, R26, R10, R11 ;  /* 0x0000000a1a0b7224 */ /* 0x000fc400078e020b */
[----:B------:R-:W-:Y:S02]  /*35c0*/  IMAD.MOV R8, RZ, RZ, -R8 ;  /* 0x000000ffff087224 */ /* 0x000fe400078e0a08 */
[----:B------:R-:W-:Y:S01]  /*35d0*/  @!P2 IMAD.MOV R0, RZ, RZ, -R0 ;  /* 0x000000ffff00a224 */ /* 0x000fe200078e0a00 */
[C---:B------:R-:W-:Y:S01]  /*35e0*/  ISETP.GT.U32.AND P4, PT, R26.reuse, R11, PT ;  /* 0x0000000b1a00720c */ /* 0x040fe20003f84070 */
[C---:B------:R-:W-:Y:S01]  /*35f0*/  IMAD R6, R26.reuse, R8, R6 ;  /* 0x000000081a067224 */ /* 0x040fe200078e0206 */
[----:B------:R-:W-:Y:S01]  /*3600*/  ISETP.GT.U32.AND P2, PT, R26, R19, PT ;  /* 0x000000131a00720c */ /* 0x000fe20003f44070 */
[----:B------:R-:W-:Y:S01]  /*3610*/  @!P6 IMAD.IADD R18, R18, 0x1, -R26 ;  /* 0x000000011212e824 */ /* 0x000fe200078e0a1a */
[----:B------:R1:W-:Y:S01]  /*3620*/  STL [R1+0x180], R0 ;  /* 0x0001800001007387 */ /* 0x0003e20000100800 */
[----:B------:R-:W-:Y:S01]  /*3630*/  IMAD.HI.U32 R8, R3, R15, RZ ;  /* 0x0000000f03087227 */ /* 0x000fe200078e00ff */
[----:B------:R-:W-:-:S03]  /*3640*/  ISETP.GT.U32.AND P6, PT, R26, R6, PT ;  /* 0x000000061a00720c */ /* 0x000fc60003fc4070 */
[----:B------:R-:W-:Y:S02]  /*3650*/  IMAD.MOV.U32 R2, RZ, RZ, R20 ;  /* 0x000000ffff027224 */ /* 0x000fe400078e0014 */
[----:B------:R-:W-:Y:S02]  /*3660*/  IMAD.MOV R8, RZ, RZ, -R8 ;  /* 0x000000ffff087224 */ /* 0x000fe400078e0a08 */
[--C-:B------:R-:W-:Y:S01]  /*3670*/  @!P4 IMAD.IADD R11, R11, 0x1, -R26.reuse ;  /* 0x000000010b0bc824 */ /* 0x100fe200078e0a1a */
[----:B------:R-:W-:Y:S01]  /*3680*/  ISETP.GE.AND P4, PT, R14, RZ, PT ;  /* 0x000000ff0e00720c */ /* 0x000fe20003f86270 */
[----:B------:R-:W-:Y:S01]  /*3690*/  @!P2 IMAD.IADD R19, R19, 0x1, -R26 ;  /* 0x000000011313a824 */ /* 0x000fe200078e0a1a */
[----:B------:R-:W-:Y:S01]  /*36a0*/  ISETP.GE.AND P2, PT, R7, RZ, PT ;  /* 0x000000ff0700720c */ /* 0x000fe20003f46270 */
[----:B------:R-:W-:Y:S01]  /*36b0*/  @!P1 IMAD.MOV R2, RZ, RZ, -R2 ;  /* 0x000000ffff029224 */ /* 0x000fe200078e0a02 */
[----:B------:R-:W-:Y:S01]  /*36c0*/  LOP3.LUT R7, R5, 0xec, RZ, 0xfc, !PT ;  /* 0x000000ec05077812 */ /* 0x000fe200078efcff */
[----:B------:R-:W-:Y:S01]  /*36d0*/  @!P6 IMAD.IADD R6, R6, 0x1, -R26 ;  /* 0x000000010606e824 */ /* 0x000fe200078e0a1a */
[----:B------:R-:W-:Y:S01]  /*36e0*/  ISETP.GT.U32.AND P1, PT, R26, R11, PT ;  /* 0x0000000b1a00720c */ /* 0x000fe20003f24070 */
[----:B-1----:R-:W-:Y:S01]  /*36f0*/  IMAD.MOV.U32 R0, RZ, RZ, R9 ;  /* 0x000000ffff007224 */ /* 0x002fe200078e0009 */
[----:B------:R1:W-:Y:S01]  /*3700*/  STL [R1+0x14c], R2 ;  /* 0x00014c0201007387 */ /* 0x0003e20000100800 */
[----:B------:R-:W-:Y:S01]  /*3710*/  IMAD.HI.U32 R10, R3, R22, RZ ;  /* 0x00000016030a7227 */ /* 0x000fe200078e00ff */
[----:B------:R-:W-:-:S03]  /*3720*/  LOP3.LUT R14, R5, 0xf0, RZ, 0xfc, !PT ;  /* 0x000000f0050e7812 */ /* 0x000fc600078efcff */
[C---:B------:R-:W-:Y:S01]  /*3730*/  IMAD R15, R26.reuse, R8, R15 ;  /* 0x000000081a0f7224 */ /* 0x040fe200078e020f */
[----:B------:R-:W-:Y:S01]  /*3740*/  IABS R8, R7 ;  /* 0x0000000700087213 */ /* 0x000fe20000000000 */
[----:B------:R-:W-:Y:S01]  /*3750*/  @!P0 IMAD.MOV R0, RZ, RZ, -R0 ;  /* 0x000000ffff008224 */ /* 0x000fe200078e0a00 */
[C---:B------:R-:W-:Y:S01]  /*3760*/  ISETP.GT.U32.AND P0, PT, R26.reuse, R6, PT ;  /* 0x000000061a00720c */ /* 0x040fe20003f04070 */
[----:B------:R-:W-:Y:S01]  /*3770*/  IMAD.MOV R10, RZ, RZ, -R10 ;  /* 0x000000ffff0a7224 */ /* 0x000fe200078e0a0a */
[----:B-1----:R-:W-:Y:S01]  /*3780*/  MOV R2, R19 ;  /* 0x0000001300027202 */ /* 0x002fe20000000f00 */
[----:B------:R-:W-:Y:S01]  /*3790*/  IMAD.HI.U32 R9, R3, R8, RZ ;  /* 0x0000000803097227 */ /* 0x000fe200078e00ff */
[C---:B------:R-:W-:Y:S01]  /*37a0*/  ISETP.GT.U32.AND P6, PT, R26.reuse, R15, PT ;  /* 0x0000000f1a00720c */ /* 0x040fe20003fc4070 */
[----:B------:R1:W-:Y:S02]  /*37b0*/  STL [R1+0x178], R0 ;  /* 0x0001780001007387 */ /* 0x0003e40000100800 */
[----:B------:R-:W-:Y:S01]  /*37c0*/  IMAD R22, R26, R10, R22 ;  /* 0x0000000a1a167224 */ /* 0x000fe200078e0216 */
[----:B------:R-:W-:Y:S01]  /*37d0*/  IABS R10, R14 ;  /* 0x0000000e000a7213 */ /* 0x000fe20000000000 */
[----:B------:R-:W-:-:S02]  /*37e0*/  @!P5 IMAD.MOV R2, RZ, RZ, -R2 ;  /* 0x000000ffff02d224 */ /* 0x000fc400078e0a02 */
[----:B------:R-:W-:Y:S01]  /*37f0*/  @!P1 IMAD.IADD R11, R11, 0x1, -R26 ;  /* 0x000000010b0b9824 */ /* 0x000fe200078e0a1a */
[----:B------:R-:W-:Y:S01]  /*3800*/  ISETP.GT.U32.AND P5, PT, R26, R22, PT ;  /* 0x000000161a00720c */ /* 0x000fe20003fa4070 */
[----:B------:R-:W-:Y:S01]  /*3810*/  IMAD.MOV R9, RZ, RZ, -R9 ;  /* 0x000000ffff097224 */ /* 0x000fe200078e0a09 */
[----:B------:R2:W-:Y:S01]  /*3820*/  STL [R1+0x160], R2 ;  /* 0x0001600201007387 */ /* 0x0005e20000100800 */
[----:B-1----:R-:W-:Y:S01]  /*3830*/  IMAD.MOV.U32 R0, RZ, RZ, R18 ;  /* 0x000000ffff007224 */ /* 0x002fe200078e0012 */
[----:B------:R-:W-:Y:S01]  /*3840*/  ISETP.GE.AND P1, PT, R16, RZ, PT ;  /* 0x000000ff1000720c */ /* 0x000fe20003f26270 */
[----:B------:R-:W-:Y:S01]  /*3850*/  IMAD.HI.U32 R18, R3, R10, RZ ;  /* 0x0000000a03127227 */ /* 0x000fe200078e00ff */
[----:B------:R-:W-:-:S03]  /*3860*/  LOP3.LUT R16, R5, 0xfc, RZ, 0xfc, !PT ;  /* 0x000000fc05107812 */ /* 0x000fc600078efcff */
[----:B------:R-:W-:Y:S01]  /*3870*/  IMAD R8, R26, R9, R8 ;  /* 0x000000091a087224 */ /* 0x000fe200078e0208 */
[----:B------:R-:W-:Y:S01]  /*3880*/  LOP3.LUT R9, R5, 0xf8, RZ, 0xfc, !PT ;  /* 0x000000f805097812 */ /* 0x000fe200078efcff */
[----:B------:R-:W-:Y:S01]  /*3890*/  @!P3 IMAD.MOV R0, RZ, RZ, -R0 ;  /* 0x000000ffff00b224 */ /* 0x000fe200078e0a00 */
[----:B------:R-:W-:Y:S01]  /*38a0*/  ISETP.GE.AND P3, PT, R17, RZ, PT ;  /* 0x000000ff1100720c */ /* 0x000fe20003f66270 */
[----:B--2---:R-:W-:Y:S01]  /*38b0*/  IMAD.MOV.U32 R2, RZ, RZ, R11 ;  /* 0x000000ffff027224 */ /* 0x004fe200078e000b */
[----:B------:R-:W-:Y:S01]  /*38c0*/  IABS R20, R16 ;  /* 0x0000001000147213 */ /* 0x000fe20000000000 */
[----:B------:R-:W-:Y:S01]  /*38d0*/  @!P0 IMAD.IADD R6, R6, 0x1, -R26 ;  /* 0x0000000106068824 */ /* 0x000fe200078e0a1a */
[----:B------:R1:W-:Y:S01]  /*38e0*/  STL [R1+0x174], R0 ;  /* 0x0001740001007387 */ /* 0x0003e20000100800 */
[----:B------:R-:W-:Y:S01]  /*38f0*/  IMAD.MOV R18, RZ, RZ, -R18 ;  /* 0x000000ffff127224 */ /* 0x000fe200078e0a12 */
[----:B------:R-:W-:Y:S01]  /*3900*/  ISETP.GE.AND P0, PT, R7, RZ, PT ;  /* 0x000000ff0700720c */ /* 0x000fe20003f06270 */
[----:B------:R-:W-:Y:S01]  /*3910*/  @!P6 IMAD.IADD R15, R15, 0x1, -R26 ;  /* 0x000000010f0fe824 */ /* 0x000fe200078e0a1a */
[----:B------:R-:W-:Y:S01]  /*3920*/  LOP3.LUT R7, R5, 0xf4, RZ, 0xfc, !PT ;  /* 0x000000f405077812 */ /* 0x000fe200078efcff */
[----:B------:R-:W-:Y:S01]  /*3930*/  @!P2 IMAD.MOV R2, RZ, RZ, -R2 ;  /* 0x000000ffff02a224 */ /* 0x000fe200078e0a02 */
[C---:B------:R-:W-:Y:S01]  /*3940*/  ISETP.GT.U32.AND P2, PT, R26.reuse, R8, PT ;  /* 0x000000081a00720c */ /* 0x040fe20003f44070 */
[C---:B------:R-:W-:Y:S01]  /*3950*/  IMAD R10, R26.reuse, R18, R10 ;  /* 0x000000121a0a7224 */ /* 0x040fe200078e020a */
[----:B------:R-:W-:Y:S01]  /*3960*/  ISETP.GT.U32.AND P6, PT, R26, R15, PT ;  /* 0x0000000f1a00720c */ /* 0x000fe20003fc4070 */
[----:B------:R-:W-:Y:S01]  /*3970*/  @!P5 IMAD.IADD R22, R22, 0x1, -R26 ;  /* 0x000000011616d824 */ /* 0x000fe200078e0a1a */
[----:B-1----:R-:W-:Y:S01]  /*3980*/  MOV R0, R6 ;  /* 0x0000000600007202 */ /* 0x002fe20000000f00 */
[----:B------:R-:W-:Y:S01]  /*3990*/  STL [R1+0x164], R2 ;  /* 0x0001640201007387 */ /* 0x000fe20000100800 */
[----:B------:R-:W-:-:S02]  /*39a0*/  IABS R11, R7 ;  /* 0x00000007000b7213 */ /* 0x000fc40000000000 */
[C---:B------:R-:W-:Y:S01]  /*39b0*/  ISETP.GT.U32.AND P5, PT, R26.reuse, R22, PT ;  /* 0x000000161a00720c */ /* 0x040fe20003fa4070 */
[----:B------:R-:W-:Y:S01]  /*39c0*/  @!P4 IMAD.MOV R0, RZ, RZ, -R0 ;  /* 0x000000ffff00c224 */ /* 0x000fe200078e0a00 */
[----:B------:R-:W-:Y:S02]  /*39d0*/  ISETP.GT.U32.AND P4, PT, R26, R10, PT ;  /* 0x0000000a1a00720c */ /* 0x000fe40003f84070 */
[----:B------:R-:W-:Y:S01]  /*39e0*/  IABS R6, R9 ;  /* 0x0000000900067213 */ /* 0x000fe20000000000 */
[--C-:B------:R-:W-:Y:S01]  /*39f0*/  @!P2 IMAD.IADD R8, R8, 0x1, -R26.reuse ;  /* 0x000000010808a824 */ /* 0x100fe200078e0a1a */
[----:B------:R1:W-:Y:S01]  /*3a00*/  STL [R1+0x16c], R0 ;  /* 0x00016c0001007387 */ /* 0x0003e20000100800 */
[----:B------:R-:W-:Y:S01]  /*3a10*/  @!P6 IMAD.IADD R15, R15, 0x1, -R26 ;  /* 0x000000010f0fe824 */ /* 0x000fe200078e0a1a */
[----:B------:R-:W-:Y:S01]  /*3a20*/  ISETP.GE.AND P6, PT, R14, RZ, PT ;  /* 0x000000ff0e00720c */ /* 0x000fe20003fc6270 */
[----:B------:R-:W-:Y:S01]  /*3a30*/  IMAD.HI.U32 R14, R3, R11, RZ ;  /* 0x0000000b030e7227 */ /* 0x000fe200078e00ff */
[----:B------:R-:W-:-:S03]  /*3a40*/  ISETP.GT.U32.AND P2, PT, R26, R8, PT ;  /* 0x000000081a00720c */ /* 0x000fc60003f44070 */
[----:B------:R-:W-:Y:S02]  /*3a50*/  IMAD.MOV R14, RZ, RZ, -R14 ;  /* 0x000000ffff0e7224 */ /* 0x000fe400078e0a0e */
[--C-:B------:R-:W-:Y:S01]  /*3a60*/  @!P4 IMAD.IADD R10, R10, 0x1, -R26.reuse ;  /* 0x000000010a0ac824 */ /* 0x100fe200078e0a1a */
[----:B------:R-:W-:Y:S01]  /*3a70*/  ISETP.GE.AND P4, PT, R9, RZ, PT ;  /* 0x000000ff0900720c */ /* 0x000fe20003f86270 */
[----:B-1----:R-:W-:Y:S01]  /*3a80*/  IMAD.MOV.U32 R0, RZ, RZ, R15 ;  /* 0x000000ffff007224 */ /* 0x002fe200078e000f */
[----:B------:R-:W-:Y:S01]  /*3a90*/  LOP3.LUT R15, R5, 0x104, RZ, 0xfc, !PT ;  /* 0x00000104050f7812 */ /* 0x000fe200078efcff */
[----:B------:R-:W-:Y:S01]  /*3aa0*/  @!P5 IMAD.IADD R22, R22, 0x1, -R26 ;  /* 0x000000011616d824 */ /* 0x000fe200078e0a1a */
[----:B------:R-:W-:Y:S01]  /*3ab0*/  ISETP.GE.AND P5, PT, R7, RZ, PT ;  /* 0x000000ff0700720c */ /* 0x000fe20003fa6270 */
[----:B------:R-:W-:Y:S01]  /*3ac0*/  @!P3 IMAD.MOV R0, RZ, RZ, -R0 ;  /* 0x000000ffff00b224 */ /* 0x000fe200078e0a00 */
[----:B------:R-:W-:Y:S01]  /*3ad0*/  ISETP.GT.U32.AND P3, PT, R26, R10, PT ;  /* 0x0000000a1a00720c */ /* 0x000fe20003f64070 */
[----:B------:R-:W-:Y:S01]  /*3ae0*/  IMAD.HI.U32 R7, R3, R6, RZ ;  /* 0x0000000603077227 */ /* 0x000fe200078e00ff */
[----:B------:R-:W-:-:S02]  /*3af0*/  @!P2 IADD3 R8, PT, PT, R8, -R26, RZ ;  /* 0x8000001a0808a210 */ /* 0x000fc40007ffe0ff */
[----:B------:R1:W-:Y:S01]  /*3b00*/  STL [R1+0x168], R0 ;  /* 0x0001680001007387 */ /* 0x0003e20000100800 */
[C---:B------:R-:W-:Y:S01]  /*3b10*/  IMAD R11, R26.reuse, R14, R11 ;  /* 0x0000000e1a0b7224 */ /* 0x040fe200078e020b */
[----:B------:R-:W-:Y:S01]  /*3b20*/  LOP3.LUT R14, R5, 0x100, RZ, 0xfc, !PT ;  /* 0x00000100050e7812 */ /* 0x000fe200078efcff */
[----:B------:R-:W-:Y:S01]  /*3b30*/  IMAD.MOV R7, RZ, RZ, -R7 ;  /* 0x000000ffff077224 */ /* 0x000fe200078e0a07 */
[----:B------:R-:W-:Y:S01]  /*3b40*/  IABS R18, R15 ;  /* 0x0000000f00127213 */ /* 0x000fe20000000000 */
[----:B------:R-:W-:Y:S01]  /*3b50*/  IMAD.HI.U32 R9, R3, R20, RZ ;  /* 0x0000001403097227 */ /* 0x000fe200078e00ff */
[C---:B------:R-:W-:Y:S02]  /*3b60*/  ISETP.GT.U32.AND P2, PT, R26.reuse, R11, PT ;  /* 0x0000000b1a00720c */ /* 0x040fe40003f44070 */
[----:B------:R-:W-:Y:S01]  /*3b70*/  IABS R19, R14 ;  /* 0x0000000e00137213 */ /* 0x000fe20000000000 */
[----:B------:R-:W-:Y:S01]  /*3b80*/  IMAD R6, R26, R7, R6 ;  /* 0x000000071a067224 */ /* 0x000fe200078e0206 */
[----:B------:R-:W-:Y:S01]  /*3b90*/  LOP3.LUT R7, R5, 0x108, RZ, 0xfc, !PT ;  /* 0x0000010805077812 */ /* 0x000fe200078efcff */
[----:B------:R-:W-:-:S02]  /*3ba0*/  @!P3 IMAD.IADD R10, R10, 0x1, -R26 ;  /* 0x000000010a0ab824 */ /* 0x000fc400078e0a1a */
[----:B-1----:R-:W-:Y:S01]  /*3bb0*/  IMAD.MOV.U32 R0, RZ, RZ, R22 ;  /* 0x000000ffff007224 */ /* 0x002fe200078e0016 */
[C---:B------:R-:W-:Y:S01]  /*3bc0*/  ISETP.GT.U32.AND P3, PT, R26.reuse, R6, PT ;  /* 0x000000061a00720c */ /* 0x040fe20003f64070 */
[----:B------:R-:W-:Y:S01]  /*3bd0*/  IMAD.MOV R9, RZ, RZ, -R9 ;  /* 0x000000ffff097224 */ /* 0x000fe200078e0a09 */
[----:B------:R-:W-:Y:S01]  /*3be0*/  IABS R17, R7 ;  /* 0x0000000700117213 */ /* 0x000fe20000000000 */
[----:B------:R-:W-:Y:S02]  /*3bf0*/  @!P1 IMAD.MOV R0, RZ, RZ, -R0 ;  /* 0x000000ffff009224 */ /* 0x000fe400078e0a00 */
[----:B------:R-:W-:Y:S02]  /*3c00*/  @!P2 IMAD.IADD R11, R11, 0x1, -R26 ;  /* 0x000000010b0ba824 */ /* 0x000fe400078e0a1a */
[C---:B------:R-:W-:Y:S01]  /*3c10*/  IMAD R20, R26.reuse, R9, R20 ;  /* 0x000000091a147224 */ /* 0x040fe200078e0214 */
[----:B------:R1:W-:Y:S01]  /*3c20*/  STL [R1+0x15c], R0 ;  /* 0x00015c0001007387 */ /* 0x0003e20000100800 */
[----:B------:R-:W-:Y:S01]  /*3c30*/  IMAD.HI.U32 R23, R3, R19, RZ ;  /* 0x0000001303177227 */ /* 0x000fe200078e00ff */
[----:B------:R-:W-:-:S02]  /*3c40*/  ISETP.GT.U32.AND P1, PT, R26, R11, PT ;  /* 0x0000000b1a00720c */ /* 0x000fc40003f24070 */
[----:B------:R-:W-:Y:S01]  /*3c50*/  ISETP.GT.U32.AND P2, PT, R26, R20, PT ;  /* 0x000000141a00720c */ /* 0x000fe20003f44070 */
[----:B------:R-:W-:Y:S01]  /*3c60*/  @!P3 IMAD.IADD R6, R6, 0x1, -R26 ;  /* 0x000000010606b824 */ /* 0x000fe200078e0a1a */
[----:B------:R-:W-:Y:S01]  /*3c70*/  ISETP.GE.AND P3, PT, R16, RZ, PT ;  /* 0x000000ff1000720c */ /* 0x000fe20003f66270 */
[----:B------:R-:W-:Y:S01]  /*3c80*/  IMAD.MOV R23, RZ, RZ, -R23 ;  /* 0x000000ffff177224 */ /* 0x000fe200078e0a17 */
[----:B------:R-:W-:Y:S01]  /*3c90*/  LOP3.LUT R9, R5, 0x10c, RZ, 0xfc, !PT ;  /* 0x0000010c05097812 */ /* 0x000fe200078efcff */
[----:B------:R-:W-:Y:S02]  /*3ca0*/  IMAD.MOV.U32 R22, RZ, RZ, R17 ;  /* 0x000000ffff167224 */ /* 0x000fe400078e0011 */
[----:B-1----:R-:W-:Y:S02]  /*3cb0*/  IMAD.MOV.U32 R0, RZ, RZ, R8 ;  /* 0x000000ffff007224 */ /* 0x002fe400078e0008 */
[C---:B------:R-:W-:Y:S01]  /*3cc0*/  IMAD R16, R26.reuse, R23, R19 ;  /* 0x000000171a107224 */ /* 0x040fe200078e0213 */
[----:B------:R-:W-:Y:S01]  /*3cd0*/  IABS R19, R9 ;  /* 0x0000000900137213 */ /* 0x000fe20000000000 */
[----:B------:R-:W-:Y:S01]  /*3ce0*/  @!P0 IMAD.MOV R0, RZ, RZ, -R0 ;  /* 0x000000ffff008224 */ /* 0x000fe200078e0a00 */
[C---:B------:R-:W-:Y:S01]  /*3cf0*/  ISETP.GT.U32.AND P0, PT, R26.reuse, R6, PT ;  /* 0x000000061a00720c */ /* 0x040fe20003f04070 */
[----:B------:R-:W-:Y:S01]  /*3d00*/  @!P1 IMAD.IADD R11, R11, 0x1, -R26 ;  /* 0x000000010b0b9824 */ /* 0x000fe200078e0a1a */
[----:B------:R-:W-:Y:S01]  /*3d10*/  ISETP.GT.U32.AND P1, PT, R26, R16, PT ;  /* 0x000000101a00720c */ /* 0x000fe20003f24070 */
[C---:B------:R-:W-:Y:S01]  /*3d20*/  IMAD.HI.U32 R21, R3.reuse, R18, RZ ;  /* 0x0000001203157227 */ /* 0x040fe200078e00ff */
[----:B------:R-:W-:Y:S01]  /*3d30*/  @!P2 IADD3 R20, PT, PT, R20, -R26, RZ ;  /* 0x8000001a1414a210 */ /* 0x000fe20007ffe0ff */
[----:B------:R1:W-:Y:S02]  /*3d40*/  STL [R1+0x144], R0 ;  /* 0x0001440001007387 */ /* 0x0003e40000100800 */
[----:B------:R-:W-:Y:S01]  /*3d50*/  IMAD.HI.U32 R8, R3, R22, RZ ;  /* 0x0000001603087227 */ /* 0x000fe200078e00ff */
[----:B------:R-:W-:-:S03]  /*3d60*/  ISETP.GT.U32.AND P2, PT, R26, R20, PT ;  /* 0x000000141a00720c */ /* 0x000fc60003f44070 */
[----:B------:R-:W-:Y:S02]  /*3d70*/  IMAD.MOV R21, RZ, RZ, -R21 ;  /* 0x000000ffff157224 */ /* 0x000fe400078e0a15 */
[----:B------:R-:W-:Y:S02]  /*3d80*/  IMAD.MOV R8, RZ, RZ, -R8 ;  /* 0x000000ffff087224 */ /* 0x000fe400078e0a08 */
[----:B------:R-:W-:Y:S01]  /*3d90*/  @!P0 IMAD.IADD R6, R6, 0x1, -R26 ;  /* 0x0000000106068824 */ /* 0x000fe200078e0a1a */
[----:B------:R-:W-:Y:S01]  /*3da0*/  ISETP.GE.AND P0, PT, R15, RZ, PT ;  /* 0x000000ff0f00720c */ /* 0x000fe20003f06270 */
[----:B------:R-:W-:Y:S01]  /*3db0*/  IMAD R17, R26, R21, R18 ;  /* 0x000000151a117224 */ /* 0x000fe200078e0212 */
[----:B------:R-:W-:Y:S01]  /*3dc0*/  @!P1 IADD3 R16, PT, PT, R16, -R26, RZ ;  /* 0x8000001a10109210 */ /* 0x000fe20007ffe0ff */
[----:B-1----:R-:W-:Y:S01]  /*3dd0*/  IMAD.MOV.U32 R0, RZ, RZ, R11 ;  /* 0x000000ffff007224 */ /* 0x002fe200078e000b */
[C---:B------:R-:W-:Y:S01]  /*3de0*/  LOP3.LUT R11, R5.reuse, 0x118, RZ, 0xfc, !PT ;  /* 0x00000118050b7812 */ /* 0x040fe200078efcff */
[C---:B------:R-:W-:Y:S01]  /*3df0*/  IMAD R15, R26.reuse, R8, R22 ;  /* 0x000000081a0f7224 */ /* 0x040fe200078e0216 */
[----:B------:R-:W-:Y:S01]  /*3e00*/  LOP3.LUT R18, R5, 0x114, RZ, 0xfc, !PT ;  /* 0x0000011405127812 */ /* 0x000fe200078efcff */
[----:B------:R-:W-:Y:S01]  /*3e10*/  @!P5 IMAD.MOV R0, RZ, RZ, -R0 ;  /* 0x000000ffff00d224 */ /* 0x000fe200078e0a00 */
[C---:B------:R-:W-:Y:S01]  /*3e20*/  ISETP.GT.U32.AND P5, PT, R26.reuse, R17, PT ;  /* 0x000000111a00720c */ /* 0x040fe20003fa4070 */
[----:B------:R-:W-:Y:S01]  /*3e30*/  IMAD.MOV.U32 R2, RZ, RZ, R10 ;  /* 0x000000ffff027224 */ /* 0x000fe200078e000a */
[----:B------:R-:W-:Y:S01]  /*3e40*/  ISETP.GT.U32.AND P1, PT, R26, R15, PT ;  /* 0x0000000f1a00720c */ /* 0x000fe20003f24070 */
[----:B------:R-:W-:Y:S01]  /*3e50*/  IMAD.HI.U32 R10, R3, R19, RZ ;  /* 0x00000013030a7227 */ /* 0x000fe200078e00ff */
[----:B------:R-:W-:-:S03]  /*3e60*/  IABS R22, R18 ;  /* 0x0000001200167213 */ /* 0x000fc60000000000 */
[----:B------:R-:W-:Y:S01]  /*3e70*/  @!P2 IMAD.IADD R20, R20, 0x1, -R26 ;  /* 0x000000011414a824 */ /* 0x000fe200078e0a1a */
[----:B------:R-:W-:Y:S01]  /*3e80*/  ISETP.GE.AND P2, PT, R7, RZ, PT ;  /* 0x000000ff0700720c */ /* 0x000fe20003f46270 */
[----:B------:R-:W-:Y:S01]  /*3e90*/  IMAD.MOV R10, RZ, RZ, -R10 ;  /* 0x000000ffff0a7224 */ /* 0x000fe200078e0a0a */
[----:B------:R-:W-:Y:S01]  /*3ea0*/  LOP3.LUT R7, R5, 0x110, RZ, 0xfc, !PT ;  /* 0x0000011005077812 */ /* 0x000fe200078efcff */
[----:B------:R-:W-:Y:S01]  /*3eb0*/  @!P6 IMAD.MOV R2, RZ, RZ, -R2 ;  /* 0x000000ffff02e224 */ /* 0x000fe200078e0a02 */
[----:B------:R-:W-:Y:S01]  /*3ec0*/  ISETP.GE.AND P6, PT, R14, RZ, PT ;  /* 0x000000ff0e00720c */ /* 0x000fe20003fc6270 */
[C---:B------:R-:W-:Y:S01]  /*3ed0*/  IMAD R10, R26.reuse, R10, R19 ;  /* 0x0000000a1a0a7224 */ /* 0x040fe200078e0213 */
[----:B------:R-:W-:Y:S01]  /*3ee0*/  IABS R19, R7 ;  /* 0x0000000700137213 */ /* 0x000fe20000000000 */
[--C-:B------:R-:W-:Y:S01]  /*3ef0*/  @!P5 IMAD.IADD R17, R17, 0x1, -R26.reuse ;  /* 0x000000011111d824 */ /* 0x100fe200078e0a1a */
[----:B------:R-:W-:Y:S01]  /*3f00*/  ISETP.GT.U32.AND P5, PT, R26, R16, PT ;  /* 0x000000101a00720c */ /* 0x000fe20003fa4070 */
[----:B------:R-:W-:Y:S01]  /*3f10*/  @!P1 IMAD.IADD R15, R15, 0x1, -R26 ;  /* 0x000000010f0f9824 */ /* 0x000fe200078e0a1a */
[----:B------:R-:W-:Y:S01]  /*3f20*/  STL [R1+0x13c], R2 ;  /* 0x00013c0201007387 */ /* 0x000fe20000100800 */
[----:B------:R-:W-:Y:S01]  /*3f30*/  IMAD.HI.U32 R21, R3, R19, RZ ;  /* 0x0000001303157227 */ /* 0x000fe200078e00ff */
[----:B------:R-:W-:-:S02]  /*3f40*/  LOP3.LUT R14, R5, 0x11c, RZ, 0xfc, !PT ;  /* 0x0000011c050e7812 */ /* 0x000fc400078efcff */
[----:B------:R-:W-:Y:S01]  /*3f50*/  ISETP.GT.U32.AND P1, PT, R26, R15, PT ;  /* 0x0000000f1a00720c */ /* 0x000fe20003f24070 */
[----:B------:R1:W-:Y:S01]  /*3f60*/  STL [R1+0x130], R0 ;  /* 0x0001300001007387 */ /* 0x0003e20000100800 */
[----:B------:R-:W-:Y:S01]  /*3f70*/  IMAD.MOV R21, RZ, RZ, -R21 ;  /* 0x000000ffff157224 */ /* 0x000fe200078e0a15 */
[----:B------:R-:W-:Y:S01]  /*3f80*/  IABS R8, R14 ;  /* 0x0000000e00087213 */ /* 0x000fe20000000000 */
[----:B------:R-:W-:-:S04]  /*3f90*/  IMAD.HI.U32 R23, R3, R22, RZ ;  /* 0x0000001603177227 */ /* 0x000fc800078e00ff */
[----:B------:R-:W-:Y:S01]  /*3fa0*/  @!P5 IMAD.IADD R16, R16, 0x1, -R26 ;  /* 0x000000011010d824 */ /* 0x000fe200078e0a1a */
[C---:B------:R-:W-:Y:S01]  /*3fb0*/  ISETP.GT.U32.AND P5, PT, R26.reuse, R10, PT ;  /* 0x0000000a1a00720c */ /* 0x040fe20003fa4070 */
[C---:B------:R-:W-:Y:S02]  /*3fc0*/  IMAD R19, R26.reuse, R21, R19 ;  /* 0x000000151a137224 */ /* 0x040fe400078e0213 */
[----:B-1----:R-:W-:Y:S01]  /*3fd0*/  IMAD.MOV.U32 R0, RZ, RZ, R6 ;  /* 0x000000ffff007224 */ /* 0x002fe200078e0006 */
[----:B------:R-:W-:Y:S01]  /*3fe0*/  IABS R6, R11 ;  /* 0x0000000b00067213 */ /* 0x000fe20000000000 */
[----:B------:R-:W-:Y:S01]  /*3ff0*/  @!P1 IMAD.IADD R15, R15, 0x1, -R26 ;  /* 0x000000010f0f9824 */ /* 0x000fe200078e0a1a */
[C---:B------:R-:W-:Y:S01]  /*4000*/  ISETP.GT.U32.AND P1, PT, R26.reuse, R19, PT ;  /* 0x000000131a00720c */ /* 0x040fe20003f24070 */
[----:B------:R-:W-:Y:S01]  /*4010*/  @!P4 IMAD.MOV R0, RZ, RZ, -R0 ;  /* 0x000000ffff00c224 */ /* 0x000fe200078e0a00 */
[----:B------:R-:W-:Y:S01]  /*4020*/  ISETP.GT.U32.AND P4, PT, R26, R17, PT ;  /* 0x000000111a00720c */ /* 0x000fe20003f84070 */
[----:B------:R-:W-:-:S02]  /*4030*/  IMAD.MOV.U32 R2, RZ, RZ, R20 ;  /* 0x000000ffff027224 */ /* 0x000fc400078e0014 */
[----:B------:R-:W-:Y:S01]  /*4040*/  IMAD.HI.U32 R21, R3, R8, RZ ;  /* 0x0000000803157227 */ /* 0x000fe200078e00ff */
[----:B------:R1:W-:Y:S03]  /*4050*/  STL [R1+0x11c], R0 ;  /* 0x00011c0001007387 */ /* 0x0003e60000100800 */
[----:B------:R-:W-:Y:S01]  /*4060*/  @!P5 IMAD.IADD R10, R10, 0x1, -R26 ;  /* 0x000000010a0ad824 */ /* 0x000fe200078e0a1a */
[----:B------:R-:W-:Y:S01]  /*4070*/  IADD3 R21, PT, PT, -R21, RZ, RZ ;  /* 0x000000ff15157210 */ /* 0x000fe20007ffe1ff */
[----:B------:R-:W-:Y:S01]  /*4080*/  @!P3 IMAD.MOV R2, RZ, RZ, -R2 ;  /* 0x000000ffff02b224 */ /* 0x000fe200078e0a02 */
[----:B------:R-:W-:Y:S01]  /*4090*/  ISETP.GE.AND P5, PT, R7, RZ, PT ;  /* 0x000000ff0700720c */ /* 0x000fe20003fa6270 */
[--C-:B------:R-:W-:Y:S01]  /*40a0*/  @!P1 IMAD.IADD R19, R19, 0x1, -R26.reuse ;  /* 0x0000000113139824 */ /* 0x100fe200078e0a1a */
[----:B------:R-:W-:Y:S01]  /*40b0*/  ISETP.GT.U32.AND P1, PT, R26, R10, PT ;  /* 0x0000000a1a00720c */ /* 0x000fe20003f24070 */
[----:B------:R-:W-:Y:S01]  /*40c0*/  @!P4 IMAD.IADD R17, R17, 0x1, -R26 ;  /* 0x000000011111c824 */ /* 0x000fe200078e0a1a */
[----:B------:R-:W-:Y:S01]  /*40d0*/  ISETP.GE.AND P4, PT, R9, RZ, PT ;  /* 0x000000ff0900720c */ /* 0x000fe20003f86270 */
[----:B------:R-:W-:Y:S01]  /*40e0*/  IMAD.HI.U32 R9, R3, R6, RZ ;  /* 0x0000000603097227 */ /* 0x000fe200078e00ff */
[----:B------:R2:W-:Y:S03]  /*40f0*/  STL [R1+0x114], R2 ;  /* 0x0001140201007387 */ /* 0x0005e60000100800 */
[----:B------:R-:W-:-:S02]  /*4100*/  IMAD.MOV R9, RZ, RZ, -R9 ;  /* 0x000000ffff097224 */ /* 0x000fc400078e0a09 */
[----:B-1----:R-:W-:Y:S02]  /*4110*/  IMAD.MOV.U32 R0, RZ, RZ, R16 ;  /* 0x000000ffff007224 */ /* 0x002fe400078e0010 */
[----:B------:R-:W-:Y:S02]  /*4120*/  IMAD.MOV R23, RZ, RZ, -R23 ;  /* 0x000000ffff177224 */ /* 0x000fe400078e0a17 */
[C---:B------:R-:W-:Y:S01]  /*4130*/  IMAD R6, R26.reuse, R9, R6 ;  /* 0x000000091a067224 */ /* 0x040fe200078e0206 */
[C---:B------:R-:W-:Y:S01]  /*4140*/  LOP3.LUT R9, R5.reuse, 0x120, RZ, 0xfc, !PT ;  /* 0x0000012005097812 */ /* 0x040fe200078efcff */
[----:B------:R-:W-:Y:S01]  /*4150*/  @!P6 IMAD.MOV R0, RZ, RZ, -R0 ;  /* 0x000000ffff00e224 */ /* 0x000fe200078e0a00 */
[C---:B------:R-:W-:Y:S01]  /*4160*/  ISETP.GT.U32.AND P6, PT, R26.reuse, R19, PT ;  /* 0x000000131a00720c */ /* 0x040fe20003fc4070 */
[----:B--2---:R-:W-:Y:S02]  /*4170*/  IMAD.MOV.U32 R2, RZ, RZ, R17 ;  /* 0x000000ffff027224 */ /* 0x004fe400078e0011 */
[C---:B------:R-:W-:Y:S01]  /*4180*/  IMAD R7, R26.reuse, R23, R22 ;  /* 0x000000171a077224 */ /* 0x040fe200078e0216 */
[----:B------:R1:W-:Y:S01]  /*4190*/  STL [R1+0x110], R0 ;  /* 0x0001100001007387 */ /* 0x0003e20000100800 */
[C---:B------:R-:W-:Y:S01]  /*41a0*/  IMAD R8, R26.reuse, R21, R8 ;  /* 0x000000151a087224 */ /* 0x040fe200078e0208 */
[----:B------:R-:W-:Y:S01]  /*41b0*/  LOP3.LUT R21, R5, 0x124, RZ, 0xfc, !PT ;  /* 0x0000012405157812 */ /* 0x000fe200078efcff */
[----:B------:R-:W-:Y:S01]  /*41c0*/  @!P0 IMAD.MOV R2, RZ, RZ, -R2 ;  /* 0x000000ffff028224 */ /* 0x000fe200078e0a02 */
[----:B------:R-:W-:Y:S01]  /*41d0*/  ISETP.GT.U32.AND P0, PT, R26, R6, PT ;  /* 0x000000061a00720c */ /* 0x000fe20003f04070 */
[----:B------:R-:W-:Y:S01]  /*41e0*/  @!P1 IMAD.IADD R10, R10, 0x1, -R26 ;  /* 0x000000010a0a9824 */ /* 0x000fe200078e0a1a */
[----:B------:R-:W-:-:S02]  /*41f0*/  ISETP.GT.U32.AND P3, PT, R26, R7, PT ;  /* 0x000000071a00720c */ /* 0x000fc40003f64070 */
[----:B------:R-:W-:Y:S01]  /*4200*/  ISETP.GT.U32.AND P1, PT, R26, R8, PT ;  /* 0x000000081a00720c */ /* 0x000fe20003f24070 */
[----:B------:R-:W-:Y:S01]  /*4210*/  STL [R1+0x10c], R2 ;  /* 0x00010c0201007387 */ /* 0x000fe20000100800 */
[----:B-1----:R-:W-:Y:S01]  /*4220*/  IMAD.MOV.U32 R0, RZ, RZ, R15 ;  /* 0x000000ffff007224 */ /* 0x002fe200078e000f */
[----:B------:R-:W-:Y:S01]  /*4230*/  IABS R22, R9 ;  /* 0x0000000900167213 */ /* 0x000fe20000000000 */
[----:B------:R-:W-:Y:S01]  /*4240*/  @!P6 IMAD.IADD R19, R19, 0x1, -R26 ;  /* 0x000000011313e824 */ /* 0x000fe200078e0a1a */
[----:B------:R-:W-:Y:S02]  /*4250*/  IABS R20, R21 ;  /* 0x0000001500147213 */ /* 0x000fe40000000000 */
[----:B------:R-:W-:Y:S01]  /*4260*/  @!P2 IADD3 R0, PT, PT, -R0, RZ, RZ ;  /* 0x000000ff0000a210 */ /* 0x000fe20007ffe1ff */
[----:B------:R-:W-:Y:S01]  /*4270*/  IMAD.MOV.U32 R16, RZ, RZ, R22 ;  /* 0x000000ffff107224 */ /* 0x000fe200078e0016 */
[----:B------:R-:W-:Y:S01]  /*4280*/  ISETP.GE.AND P6, PT, R11, RZ, PT ;  /* 0x000000ff0b00720c */ /* 0x000fe20003fc6270 */
[----:B------:R-:W-:Y:S01]  /*4290*/  @!P0 IMAD.IADD R6, R6, 0x1, -R26 ;  /* 0x0000000106068824 */ /* 0x000fe200078e0a1a */
[----:B------:R-:W-:Y:S01]  /*42a0*/  ISETP.GE.AND P2, PT, R18, RZ, PT ;  /* 0x000000ff1200720c */ /* 0x000fe20003f46270 */
[----:B------:R1:W-:Y:S01]  /*42b0*/  STL [R1+0x108], R0 ;  /* 0x0001080001007387 */ /* 0x0003e20000100800 */
[----:B------:R-:W-:Y:S01]  /*42c0*/  IMAD.HI.U32 R17, R3, R16, RZ ;  /* 0x0000001003117227 */ /* 0x000fe200078e00ff */
[----:B------:R-:W-:-:S03]  /*42d0*/  LOP3.LUT R23, R5, 0x14c, RZ, 0xfc, !PT ;  /* 0x0000014c05177812 */ /* 0x000fc600078efcff */
[----:B------:R-:W-:Y:S01]  /*42e0*/  IMAD.MOV.U32 R15, RZ, RZ, R20 ;  /* 0x000000ffff0f7224 */ /* 0x000fe200078e0014 */
[----:B------:R-:W-:Y:S01]  /*42f0*/  LOP3.LUT R20, R5, 0x140, RZ, 0xfc, !PT ;  /* 0x0000014005147812 */ /* 0x000fe200078efcff */
[--C-:B------:R-:W-:Y:S01]  /*4300*/  @!P3 IMAD.IADD R7, R7, 0x1, -R26.reuse ;  /* 0x000000010707b824 */ /* 0x100fe200078e0a1a */
[----:B------:R-:W-:Y:S01]  /*4310*/  ISETP.GE.AND P3, PT, R14, RZ, PT ;  /* 0x000000ff0e00720c */ /* 0x000fe20003f66270 */
[----:B------:R-:W-:Y:S01]  /*4320*/  @!P1 IMAD.IADD R8, R8, 0x1, -R26 ;  /* 0x0000000108089824 */ /* 0x000fe200078e0a1a */
[C---:B------:R-:W-:Y:S01]  /*4330*/  ISETP.GT.U32.AND P1, PT, R26.reuse, R6, PT ;  /* 0x000000061a00720c */ /* 0x040fe20003f24070 */
[----:B-1----:R-:W-:Y:S01]  /*4340*/  IMAD.MOV.U32 R0, RZ, RZ, R10 ;  /* 0x000000ffff007224 */ /* 0x002fe200078e000a */
[C---:B------:R-:W-:Y:S01]  /*4350*/  ISETP.GT.U32.AND P0, PT, R26.reuse, R7, PT ;  /* 0x000000071a00720c */ /* 0x040fe20003f04070 */
[----:B------:R-:W-:Y:S02]  /*4360*/  IMAD.MOV R17, RZ, RZ, -R17 ;  /* 0x000000ffff117224 */ /* 0x000fe400078e0a11 */
[----:B------:R-:W-:Y:S01]  /*4370*/  @!P4 IMAD.MOV R0, RZ, RZ, -R0 ;  /* 0x000000ffff00c224 */ /* 0x000fe200078e0a00 */
[----:B------:R-:W-:Y:S01]  /*4380*/  ISETP.GT.U32.AND P4, PT, R26, R8, PT ;  /* 0x000000081a00720c */ /* 0x000fe20003f84070 */
[----:B------:R-:W-:-:S03]  /*4390*/  IMAD.HI.U32 R14, R3, R15, RZ ;  /* 0x0000000f030e7227 */ /* 0x000fc600078e00ff */
[----:B------:R1:W-:Y:S01]  /*43a0*/  STL [R1+0x104], R0 ;  /* 0x0001040001007387 */ /* 0x0003e20000100800 */
[----:B------:R-:W-:Y:S01]  /*43b0*/  IMAD R11, R26, R17, R16 ;  /* 0x000000111a0b7224 */ /* 0x000fe200078e0210 */
[C---:B------:R-:W-:Y:S01]  /*43c0*/  LOP3.LUT R16, R5.reuse, 0x128, RZ, 0xfc, !PT ;  /* 0x0000012805107812 */ /* 0x040fe200078efcff */
[----:B------:R-:W-:Y:S02]  /*43d0*/  IMAD.MOV R14, RZ, RZ, -R14 ;  /* 0x000000ffff0e7224 */ /* 0x000fe400078e0a0e */
[--C-:B------:R-:W-:Y:S01]  /*43e0*/  @!P1 IMAD.IADD R6, R6, 0x1, -R26.reuse ;  /* 0x0000000106069824 */ /* 0x100fe200078e0a1a */
[----:B------:R-:W-:Y:S01]  /*43f0*/  IABS R17, R16 ;  /* 0x0000001000117213 */ /* 0x000fe20000000000 */
[C---:B------:R-:W-:Y:S01]  /*4400*/  IMAD R10, R26.reuse, R14, R15 ;  /* 0x0000000e1a0a7224 */ /* 0x040fe200078e020f */
[----:B------:R-:W-:Y:S01]  /*4410*/  LOP3.LUT R14, R5, 0x12c, RZ, 0xfc, !PT ;  /* 0x0000012c050e7812 */ /* 0x000fe200078efcff */
[----:B------:R-:W-:Y:S01]  /*4420*/  @!P0 IMAD.IADD R7, R7, 0x1, -R26 ;  /* 0x0000000107078824 */ /* 0x000fe200078e0a1a */
[----:B-1----:R-:W-:Y:S01]  /*4430*/  MOV R0, R19 ;  /* 0x0000001300007202 */ /* 0x002fe20000000f00 */
[----:B------:R-:W-:Y:S01]  /*4440*/  IMAD.HI.U32 R19, R3, R17, RZ ;  /* 0x0000001103137227 */ /* 0x000fe200078e00ff */
[----:B------:R-:W-:-:S02]  /*4450*/  ISETP.GT.U32.AND P1, PT, R26, R10, PT ;  /* 0x0000000a1a00720c */ /* 0x000fc40003f24070 */
[----:B------:R-:W-:Y:S01]  /*4460*/  IABS R15, R14 ;  /* 0x0000000e000f7213 */ /* 0x000fe20000000000 */
[----:B------:R-:W-:Y:S01]  /*4470*/  @!P5 IMAD.MOV R0, RZ, RZ, -R0 ;  /* 0x000000ffff00d224 */ /* 0x000fe200078e0a00 */
[----:B------:R-:W-:Y:S01]  /*4480*/  ISETP.GT.U32.AND P5, PT, R26, R11, PT ;  /* 0x0000000b1a00720c */ /* 0x000fe20003fa4070 */
[--C-:B------:R-:W-:Y:S01]  /*4490*/  @!P4 IMAD.IADD R8, R8, 0x1, -R26.reuse ;  /* 0x000000010808c824 */ /* 0x100fe200078e0a1a */
[----:B------:R-:W-:Y:S01]  /*44a0*/  MOV R2, R6 ;  /* 0x0000000600027202 */ /* 0x000fe20000000f00 */
[----:B------:R-:W-:Y:S01]  /*44b0*/  IMAD.HI.U32 R18, R3, R15, RZ ;  /* 0x0000000f03127227 */ /* 0x000fe200078e00ff */
[----:B------:R1:W-:Y:S01]  /*44c0*/  STL [R1+0xcc], R0 ;  /* 0x0000cc0001007387 */ /* 0x0003e20000100800 */
[----:B------:R-:W-:Y:S02]  /*44d0*/  ISETP.GE.AND P0, PT, R9, RZ, PT ;  /* 0x000000ff0900720c */ /* 0x000fe40003f06270 */
[----:B------:R-:W-:Y:S01]  /*44e0*/  IMAD.MOV R19, RZ, RZ, -R19 ;  /* 0x000000ffff137224 */ /* 0x000fe200078e0a13 */
[----:B------:R-:W-:Y:S01]  /*44f0*/  LOP3.LUT R9, R5, 0x130, RZ, 0xfc, !PT ;  /* 0x0000013005097812 */ /* 0x000fe200078efcff */
[----:B------:R-:W-:Y:S01]  /*4500*/  @!P1 IMAD.IADD R10, R10, 0x1, -R26 ;  /* 0x000000010a0a9824 */ /* 0x000fe200078e0a1a */
[----:B------:R-:W-:Y:S01]  /*4510*/  ISETP.GE.AND P4, PT, R21, RZ, PT ;  /* 0x000000ff1500720c */ /* 0x000fe20003f86270 */
[----:B------:R-:W-:-:S02]  /*4520*/  IMAD.MOV R18, RZ, RZ, -R18 ;  /* 0x000000ffff127224 */ /* 0x000fc400078e0a12 */
[----:B------:R-:W-:Y:S01]  /*4530*/  @!P5 IMAD.IADD R11, R11, 0x1, -R26 ;  /* 0x000000010b0bd824 */ /* 0x000fe200078e0a1a */
[----:B------:R-:W-:Y:S01]  /*4540*/  ISETP.GE.AND P5, PT, R16, RZ, PT ;  /* 0x000000ff1000720c */ /* 0x000fe20003fa6270 */
[----:B-1----:R-:W-:Y:S01]  /*4550*/  IMAD.MOV.U32 R0, RZ, RZ, R7 ;  /* 0x000000ffff007224 */ /* 0x002fe200078e0007 */
[----:B------:R-:W-:Y:S01]  /*4560*/  IABS R16, R9 ;  /* 0x0000000900107213 */ /* 0x000fe20000000000 */
[C---:B------:R-:W-:Y:S01]  /*4570*/  IMAD R7, R26.reuse, R19, R17 ;  /* 0x000000131a077224 */ /* 0x040fe200078e0211 */
[C---:B------:R-:W-:Y:S01]  /*4580*/  ISETP.GT.U32.AND P1, PT, R26.reuse, R11, PT ;  /* 0x0000000b1a00720c */ /* 0x040fe20003f24070 */
[----:B------:R-:W-:Y:S01]  /*4590*/  @!P2 IMAD.MOV R0, RZ, RZ, -R0 ;  /* 0x000000ffff00a224 */ /* 0x000fe200078e0a00 */
[C---:B------:R-:W-:Y:S01]  /*45a0*/  ISETP.GT.U32.AND P2, PT, R26.reuse, R10, PT ;  /* 0x0000000a1a00720c */ /* 0x040fe20003f44070 */
[C---:B------:R-:W-:Y:S01]  /*45b0*/  IMAD R6, R26.reuse, R18, R15 ;  /* 0x000000121a067224 */ /* 0x040fe200078e020f */
[----:B------:R-:W-:Y:S01]  /*45c0*/  LOP3.LUT R15, R5, 0x138, RZ, 0xfc, !PT ;  /* 0x00000138050f7812 */ /* 0x000fe200078efcff */
[----:B------:R-:W-:Y:S01]  /*45d0*/  @!P6 IMAD.MOV R2, RZ, RZ, -R2 ;  /* 0x000000ffff02e224 */ /* 0x000fe200078e0a02 */
[----:B------:R1:W-:Y:S01]  /*45e0*/  STL [R1+0xc8], R0 ;  /* 0x0000c80001007387 */ /* 0x0003e20000100800 */
[----:B------:R-:W-:-:S02]  /*45f0*/  ISETP.GT.U32.AND P6, PT, R26, R7, PT ;  /* 0x000000071a00720c */ /* 0x000fc40003fc4070 */
[----:B------:R-:W-:Y:S01]  /*4600*/  IABS R21, R15 ;  /* 0x0000000f00157213 */ /* 0x000fe20000000000 */
[----:B------:R-:W-:Y:S01]  /*4610*/  STL [R1+0xd0], R2 ;  /* 0x0000d00201007387 */ /* 0x000fe20000100800 */
[----:B------:R-:W-:Y:S02]  /*4620*/  IABS R19, R24 ;  /* 0x0000001800137213 */ /* 0x000fe40000000000 */
[--C-:B------:R-:W-:Y:S01]  /*4630*/  @!P1 IMAD.IADD R11, R11, 0x1, -R26.reuse ;  /* 0x000000010b0b9824 */ /* 0x100fe200078e0a1a */
[----:B------:R-:W-:Y:S01]  /*4640*/  ISETP.GT.U32.AND P1, PT, R26, R6, PT ;  /* 0x000000061a00720c */ /* 0x000fe20003f24070 */
[----:B------:R-:W-:Y:S01]  /*4650*/  @!P2 IMAD.IADD R10, R10, 0x1, -R26 ;  /* 0x000000010a0aa824 */ /* 0x000fe200078e0a1a */
[----:B------:R-:W-:Y:S01]  /*4660*/  ISETP.GE.AND P2, PT, R9, RZ, PT ;  /* 0x000000ff0900720c */ /* 0x000fe20003f46270 */
[----:B-1----:R-:W-:Y:S01]  /*4670*/  IMAD.MOV.U32 R0, RZ, RZ, R8 ;  /* 0x000000ffff007224 */ /* 0x002fe200078e0008 */
[----:B------:R-:W-:Y:S01]  /*4680*/  LOP3.LUT R9, R5, 0x134, RZ, 0xfc, !PT ;  /* 0x0000013405097812 */ /* 0x000fe200078efcff */
[----:B------:R-:W-:Y:S01]  /*4690*/  IMAD.HI.U32 R8, R3, R16, RZ ;  /* 0x0000001003087227 */ /* 0x000fe200078e00ff */
[----:B------:R-:W-:-:S03]  /*46a0*/  LOP3.LUT R17, R5, 0x158, RZ, 0xfc, !PT ;  /* 0x0000015805117812 */ /* 0x000fc600078efcff */
[----:B------:R-:W-:Y:S01]  /*46b0*/  @!P3 IMAD.MOV R0, RZ, RZ, -R0 ;  /* 0x000000ffff00b224 */ /* 0x000fe200078e0a00 */
[----:B------:R-:W-:Y:S01]  /*46c0*/  ISETP.GE.AND P3, PT, R14, RZ, PT ;  /* 0x000000ff0e00720c */ /* 0x000fe20003f66270 */
[----:B------:R-:W-:Y:S02]  /*46d0*/  IMAD.MOV R8, RZ, RZ, -R8 ;  /* 0x000000ffff087224 */ /* 0x000fe400078e0a08 */
[--C-:B------:R-:W-:Y:S01]  /*46e0*/  @!P6 IMAD.IADD R7, R7, 0x1, -R26.reuse ;  /* 0x000000010707e824 */ /* 0x100fe200078e0a1a */
[----:B------:R1:W-:Y:S01]  /*46f0*/  STL [R1+0xe0], R0 ;  /* 0x0000e00001007387 */ /* 0x0003e20000100800 */
[----:B------:R-:W-:Y:S01]  /*4700*/  @!P1 IMAD.IADD R6, R6, 0x1, -R26 ;  /* 0x0000000106069824 */ /* 0x000fe200078e0a1a */
[----:B------:R-:W-:Y:S01]  /*4710*/  ISETP.GE.AND P6, PT, R9, RZ, PT ;  /* 0x000000ff0900720c */ /* 0x000fe20003fc6270 */
[C---:B------:R-:W-:Y:S01]  /*4720*/  IMAD R14, R26.reuse, R8, R16 ;  /* 0x000000081a0e7224 */ /* 0x040fe200078e0210 */
[----:B------:R-:W-:Y:S02]  /*4730*/  LOP3.LUT R8, R5, 0x13c, RZ, 0xfc, !PT ;  /* 0x0000013c05087812 */ /* 0x000fe400078efcff */
[----:B------:R-:W-:-:S02]  /*4740*/  ISETP.GT.U32.AND P1, PT, R26, R6, PT ;  /* 0x000000061a00720c */ /* 0x000fc40003f24070 */
[----:B------:R-:W-:Y:S01]  /*4750*/  IABS R22, R8 ;  /* 0x0000000800167213 */ /* 0x000fe20000000000 */
[----:B-1----:R-:W-:Y:S01]  /*4760*/  IMAD.MOV.U32 R0, RZ, RZ, R11 ;  /* 0x000000ffff007224 */ /* 0x002fe200078e000b */
[----:B------:R-:W-:-:S03]  /*4770*/  IABS R11, R9 ;  /* 0x00000009000b7213 */ /* 0x000fc60000000000 */
[----:B------:R-:W-:-:S04]  /*4780*/  IMAD.HI.U32 R9, R3, R22, RZ ;  /* 0x0000001603097227 */ /* 0x000fc800078e00ff */
[----:B------:R-:W-:Y:S01]  /*4790*/  @!P0 IMAD.MOV R0, RZ, RZ, -R0 ;  /* 0x000000ffff008224 */ /* 0x000fe200078e0a00 */
[----:B------:R-:W-:Y:S01]  /*47a0*/  ISETP.GT.U32.AND P0, PT, R26, R7, PT ;  /* 0x000000071a00720c */ /* 0x000fe20003f04070 */
[----:B------:R-:W-:-:S03]  /*47b0*/  IMAD.HI.U32 R16, R3, R11, RZ ;  /* 0x0000000b03107227 */ /* 0x000fc600078e00ff */
[----:B------:R1:W-:Y:S01]  /*47c0*/  STL [R1+0xe8], R0 ;  /* 0x0000e80001007387 */ /* 0x0003e20000100800 */
[----:B------:R-:W-:Y:S01]  /*47d0*/  @!P1 IMAD.IADD R6, R6, 0x1, -R26 ;  /* 0x0000000106069824 */ /* 0x000fe200078e0a1a */
[----:B------:R-:W-:Y:S01]  /*47e0*/  ISETP.GE.AND P1, PT, R8, RZ, PT ;  /* 0x000000ff0800720c */ /* 0x000fe20003f26270 */
[----:B------:R-:W-:-:S04]  /*47f0*/  IMAD.MOV R9, RZ, RZ, -R9 ;  /* 0x000000ffff097224 */ /* 0x000fc800078e0a09 */
[----:B------:R-:W-:Y:S02]  /*4800*/  IMAD R22, R26, R9, R22 ;  /* 0x000000091a167224 */ /* 0x000fe400078e0216 */
[----:B------:R-:W-:Y:S01]  /*4810*/  @!P0 IMAD.IADD R7, R7, 0x1, -R26 ;  /* 0x0000000107078824 */ /* 0x000fe200078e0a1a */
[----:B-1----:R-:W-:Y:S01]  /*4820*/  MOV R0, R10 ;  /* 0x0000000a00007202 */ /* 0x002fe20000000f00 */
[----:B------:R-:W-:Y:S01]  /*4830*/  IMAD.HI.U32 R10, R3, R21, RZ ;  /* 0x00000015030a7227 */ /* 0x000fe200078e00ff */
[----:B------:R-:W-:-:S03]  /*4840*/  ISETP.GE.AND P0, PT, R15, RZ, PT ;  /* 0x000000ff0f00720c */ /* 0x000fc60003f06270 */
[----:B------:R-:W-:Y:S01]  /*4850*/  @!P4 IMAD.MOV R0, RZ, RZ, -R0 ;  /* 0x000000ffff00c224 */ /* 0x000fe200078e0a00 */
[C---:B------:R-:W-:Y:S01]  /*4860*/  ISETP.GT.U32.AND P4, PT, R26.reuse, R14, PT ;  /* 0x0000000e1a00720c */ /* 0x040fe20003f84070 */
[----:B------:R-:W-:Y:S02]  /*4870*/  IMAD.MOV R15, RZ, RZ, -R16 ;  /* 0x000000ffff0f7224 */ /* 0x000fe400078e0a10 */
[----:B------:R-:W-:Y:S01]  /*4880*/  IMAD.MOV R10, RZ, RZ, -R10 ;  /* 0x000000ffff0a7224 */ /* 0x000fe200078e0a0a */
[----:B------:R1:W-:Y:S01]  /*4890*/  STL [R1+0xfc], R0 ;  /* 0x0000fc0001007387 */ /* 0x0003e20000100800 */
[C---:B------:R-:W-:Y:S01]  /*48a0*/  IMAD R8, R26.reuse, R15, R11 ;  /* 0x0000000f1a087224 */ /* 0x040fe200078e020b */
[----:B------:R-:W-:Y:S01]  /*48b0*/  LOP3.LUT R15, R5, 0x148, RZ, 0xfc, !PT ;  /* 0x00000148050f7812 */ /* 0x000fe200078efcff */
[----:B------:R-:W-:Y:S01]  /*48c0*/  IMAD R21, R26, R10, R21 ;  /* 0x0000000a1a157224 */ /* 0x000fe200078e0215 */
[----:B------:R-:W-:Y:S01]  /*48d0*/  IABS R11, R23 ;  /* 0x00000017000b7213 */ /* 0x000fe20000000000 */
[----:B------:R-:W-:Y:S01]  /*48e0*/  IMAD.MOV.U32 R2, RZ, RZ, R7 ;  /* 0x000000ffff027224 */ /* 0x000fe200078e0007 */
[----:B------:R-:W-:Y:S01]  /*48f0*/  IABS R18, R15 ;  /* 0x0000000f00127213 */ /* 0x000fe20000000000 */
[----:B------:R-:W-:-:S04]  /*4900*/  IMAD.HI.U32 R10, R3, R19, RZ ;  /* 0x00000013030a7227 */ /* 0x000fc800078e00ff */
[----:B------:R-:W-:Y:S02]  /*4910*/  @!P4 IMAD.IADD R14, R14, 0x1, -R26 ;  /* 0x000000010e0ec824 */ /* 0x000fe400078e0a1a */
[----:B-1----:R-:W-:Y:S01]  /*4920*/  IMAD.MOV.U32 R0, RZ, RZ, R6 ;  /* 0x000000ffff007224 */ /* 0x002fe200078e0006 */
[----:B------:R-:W-:Y:S01]  /*4930*/  LOP3.LUT R6, R5, 0x150, RZ, 0xfc, !PT ;  /* 0x0000015005067812 */ /* 0x000fe200078efcff */
[----:B------:R-:W-:Y:S01]  /*4940*/  @!P5 IMAD.MOV R2, RZ, RZ, -R2 ;  /* 0x000000ffff02d224 */ /* 0x000fe200078e0a02 */
[----:B------:R-:W-:Y:S01]  /*4950*/  ISETP.GT.U32.AND P4, PT, R26, R14, PT ;  /* 0x0000000e1a00720c */ /* 0x000fe20003f84070 */
[----:B------:R-:W-:Y:S01]  /*4960*/  IMAD.MOV R10, RZ, RZ, -R10 ;  /* 0x000000ffff0a7224 */ /* 0x000fe200078e0a0a */
[----:B------:R-:W-:Y:S01]  /*4970*/  @!P3 IADD3 R0, PT, PT, -R0, RZ, RZ ;  /* 0x000000ff0000b210 */ /* 0x000fe20007ffe1ff */
[C---:B------:R-:W-:Y:S01]  /*4980*/  IMAD.HI.U32 R9, R3.reuse, R18, RZ ;  /* 0x0000001203097227 */ /* 0x040fe200078e00ff */
[----:B------:R-:W-:Y:S01]  /*4990*/  ISETP.GT.U32.AND P3, PT, R26, R8, PT ;  /* 0x000000081a00720c */ /* 0x000fe20003f64070 */
[----:B------:R-:W-:Y:S01]  /*49a0*/  STL [R1+0xf0], R2 ;  /* 0x0000f00201007387 */ /* 0x000fe20000100800 */
[----:B------:R-:W-:Y:S01]  /*49b0*/  ISETP.GE.AND P5, PT, R20, RZ, PT ;  /* 0x000000ff1400720c */ /* 0x000fe20003fa6270 */
[----:B------:R-:W-:Y:S01]  /*49c0*/  IMAD R19, R26, R10, R19 ;  /* 0x0000000a1a137224 */ /* 0x000fe200078e0213 */
[----:B------:R-:W-:Y:S01]  /*49d0*/  IABS R20, R20 ;  /* 0x0000001400147213 */ /* 0x000fe20000000000 */
[----:B------:R1:W-:Y:S01]  /*49e0*/  STL [R1+0xf8], R0 ;  /* 0x0000f80001007387 */ /* 0x0003e20000100800 */
[----:B------:R-:W-:Y:S01]  /*49f0*/  IMAD.HI.U32 R10, R3, R11, RZ ;  /* 0x0000000b030a7227 */ /* 0x000fe200078e00ff */
[----:B------:R-:W-:-:S03]  /*4a00*/  IABS R7, R6 ;  /* 0x0000000600077213 */ /* 0x000fc60000000000 */
[----:B------:R-:W-:Y:S01]  /*4a10*/  @!P4 IMAD.IADD R14, R14, 0x1, -R26 ;  /* 0x000000010e0ec824 */ /* 0x000fe200078e0a1a */
[----:B------:R-:W-:Y:S01]  /*4a20*/  ISETP.GT.U32.AND P4, PT, R26, R21, PT ;  /* 0x000000151a00720c */ /* 0x000fe20003f84070 */
[----:B------:R-:W-:-:S04]  /*4a30*/  IMAD.HI.U32 R16, R3, R20, RZ ;  /* 0x0000001403107227 */ /* 0x000fc800078e00ff */
[----:B------:R-:W-:Y:S02]  /*4a40*/  @!P3 IMAD.IADD R8, R8, 0x1, -R26 ;  /* 0x000000010808b824 */ /* 0x000fe400078e0a1a */
[----:B-1----:R-:W-:Y:S02]  /*4a50*/  IMAD.MOV.U32 R0, RZ, RZ, R14 ;  /* 0x000000ffff007224 */ /* 0x002fe400078e000e */
[----:B------:R-:W-:Y:S01]  /*4a60*/  IMAD.MOV R16, RZ, RZ, -R16 ;  /* 0x000000ffff107224 */ /* 0x000fe200078e0a10 */
[C---:B------:R-:W-:Y:S01]  /*4a70*/  ISETP.GT.U32.AND P3, PT, R26.reuse, R8, PT ;  /* 0x000000081a00720c */ /* 0x040fe20003f64070 */
[----:B------:R-:W-:Y:S01]  /*4a80*/  @!P2 IMAD.MOV R0, RZ, RZ, -R0 ;  /* 0x000000ffff00a224 */ /* 0x000fe200078e0a00 */
[C---:B------:R-:W-:Y:S01]  /*4a90*/  ISETP.GT.U32.AND P2, PT, R26.reuse, R22, PT ;  /* 0x000000161a00720c */ /* 0x040fe20003f44070 */
[----:B------:R-:W-:Y:S02]  /*4aa0*/  @!P4 IMAD.IADD R21, R21, 0x1, -R26 ;  /* 0x000000011515c824 */ /* 0x000fe400078e0a1a */
[C---:B------:R-:W-:Y:S01]  /*4ab0*/  IMAD R20, R26.reuse, R16, R20 ;  /* 0x000000101a147224 */ /* 0x040fe200078e0214 */
[----:B------:R1:W-:Y:S01]  /*4ac0*/  STL [R1+0xd8], R0 ;  /* 0x0000d80001007387 */ /* 0x0003e20000100800 */
[----:B------:R-:W-:Y:S01]  /*4ad0*/  IMAD.MOV R14, RZ, RZ, -R9 ;  /* 0x000000ffff0e7224 */ /* 0x000fe200078e0a09 */
[C---:B------:R-:W-:Y:S01]  /*4ae0*/  ISETP.GT.U32.AND P4, PT, R26.reuse, R21, PT ;  /* 0x000000151a00720c */ /* 0x040fe20003f84070 */
[----:B------:R-:W-:Y:S01]  /*4af0*/  IMAD.MOV R10, RZ, RZ, -R10 ;  /* 0x000000ffff0a7224 */ /* 0x000fe200078e0a0a */
[C---:B------:R-:W-:Y:S01]  /*4b00*/  LOP3.LUT R16, R5.reuse, 0x154, RZ, 0xfc, !PT ;  /* 0x0000015405107812 */ /* 0x040fe200078efcff */
[----:B------:R-:W-:Y:S01]  /*4b10*/  IMAD R18, R26, R14, R18 ;  /* 0x0000000e1a127224 */ /* 0x000fe200078e0212 */
[----:B------:R-:W-:Y:S01]  /*4b20*/  LOP3.LUT R14, R5, 0x15c, RZ, 0xfc, !PT ;  /* 0x0000015c050e7812 */ /* 0x000fe200078efcff */
[--C-:B------:R-:W-:Y:S01]  /*4b30*/  @!P3 IMAD.IADD R8, R8, 0x1, -R26.reuse ;  /* 0x000000010808b824 */ /* 0x100fe200078e0a1a */
[----:B------:R-:W-:Y:S01]  /*4b40*/  ISETP.GT.U32.AND P3, PT, R26, R20, PT ;  /* 0x000000141a00720c */ /* 0x000fe20003f64070 */
[----:B------:R-:W-:Y:S01]  /*4b50*/  @!P2 IMAD.IADD R22, R22, 0x1, -R26 ;  /* 0x000000011616a824 */ /* 0x000fe200078e0a1a */
[C---:B------:R-:W-:Y:S01]  /*4b60*/  ISETP.GT.U32.AND P2, PT, R26.reuse, R18, PT ;  /* 0x000000121a00720c */ /* 0x040fe20003f44070 */
[----:B-1----:R-:W-:Y:S01]  /*4b70*/  IMAD.MOV.U32 R0, RZ, RZ, R8 ;  /* 0x000000ffff007224 */ /* 0x002fe200078e0008 */
[----:B------:R-:W-:Y:S01]  /*4b80*/  IABS R8, R14 ;  /* 0x0000000e00087213 */ /* 0x000fe20000000000 */
[C---:B------:R-:W-:Y:S01]  /*4b90*/  IMAD R11, R26.reuse, R10, R11 ;  /* 0x0000000a1a0b7224 */ /* 0x040fe200078e020b */
[----:B------:R-:W-:Y:S01]  /*4ba0*/  IABS R10, R16 ;  /* 0x00000010000a7213 */ /* 0x000fe20000000000 */
[----:B------:R-:W-:Y:S01]  /*4bb0*/  @!P4 IMAD.IADD R21, R21, 0x1, -R26 ;  /* 0x000000011515c824 */ /* 0x000fe200078e0a1a */
[----:B------:R-:W-:Y:S01]  /*4bc0*/  ISETP.GT.U32.AND P4, PT, R26, R19, PT ;  /* 0x000000131a00720c */ /* 0x000fe20003f84070 */
[----:B------:R-:W-:-:S02]  /*4bd0*/  @!P6 IMAD.MOV R0, RZ, RZ, -R0 ;  /* 0x000000ffff00e224 */ /* 0x000fc400078e0a00 */
[----:B------:R-:W-:-:S03]  /*4be0*/  IMAD.HI.U32 R9, R3, R7, RZ ;  /* 0x0000000703097227 */ /* 0x000fc600078e00ff */
[----:B------:R1:W-:Y:S01]  /*4bf0*/  STL [R1+0xc4], R0 ;  /* 0x0000c40001007387 */ /* 0x0003e20000100800 */
[--C-:B------:R-:W-:Y:S01]  /*4c00*/  @!P3 IMAD.IADD R20, R20, 0x1, -R26.reuse ;  /* 0x000000011414b824 */ /* 0x100fe200078e0a1a */
[----:B------:R-:W-:Y:S01]  /*4c10*/  ISETP.GT.U32.AND P3, PT, R26, R22, PT ;  /* 0x000000161a00720c */ /* 0x000fe20003f64070 */
[----:B------:R-:W-:Y:S01]  /*4c20*/  @!P2 IMAD.IADD R18, R18, 0x1, -R26 ;  /* 0x000000011212a824 */ /* 0x000fe200078e0a1a */
[----:B------:R-:W-:Y:S01]  /*4c30*/  IADD3 R9, PT, PT, -R9, RZ, RZ ;  /* 0x000000ff09097210 */ /* 0x000fe20007ffe1ff */
[----:B------:R-:W-:-:S03]  /*4c40*/  IMAD.HI.U32 R25, R3, R10, RZ ;  /* 0x0000000a03197227 */ /* 0x000fc600078e00ff */
[C---:B------:R-:W-:Y:S01]  /*4c50*/  ISETP.GT.U32.AND P2, PT, R26.reuse, R18, PT ;  /* 0x000000121a00720c */ /* 0x040fe20003f44070 */
[--C-:B------:R-:W-:Y:S01]  /*4c60*/  @!P4 IMAD.IADD R19, R19, 0x1, -R26.reuse ;  /* 0x000000011313c824 */ /* 0x100fe200078e0a1a */
[C---:B------:R-:W-:Y:S01]  /*4c70*/  ISETP.GT.U32.AND P4, PT, R26.reuse, R20, PT ;  /* 0x000000141a00720c */ /* 0x040fe20003f84070 */
[----:B-1----:R-:W-:Y:S02]  /*4c80*/  IMAD.MOV.U32 R0, RZ, RZ, R21 ;  /* 0x000000ffff007224 */ /* 0x002fe400078e0015 */
[C---:B------:R-:W-:Y:S01]  /*4c90*/  IMAD R7, R26.reuse, R9, R7 ;  /* 0x000000091a077224 */ /* 0x040fe200078e0207 */
[----:B------:R-:W-:Y:S01]  /*4ca0*/  ISETP.GT.U32.AND P6, PT, R26, R19, PT ;  /* 0x000000131a00720c */ /* 0x000fe20003fc4070 */
[----:B------:R-:W-:Y:S01]  /*4cb0*/  @!P3 IMAD.IADD R22, R22, 0x1, -R26 ;  /* 0x000000011616b824 */ /* 0x000fe200078e0a1a */
[----:B------:R-:W-:Y:S01]  /*4cc0*/  ISETP.GT.U32.AND P3, PT, R26, R11, PT ;  /* 0x0000000b1a00720c */ /* 0x000fe20003f64070 */
[----:B------:R-:W-:Y:S01]  /*4cd0*/  @!P0 IMAD.MOV R0, RZ, RZ, -R0 ;  /* 0x000000ffff008224 */ /* 0x000fe200078e0a00 */
[----:B------:R-:W-:Y:S01]  /*4ce0*/  IABS R9, R17 ;  /* 0x0000001100097213 */ /* 0x000fe20000000000 */
[----:B------:R-:W-:-:S02]  /*4cf0*/  IMAD.MOV.U32 R2, RZ, RZ, R22 ;  /* 0x000000ffff027224 */ /* 0x000fc400078e0016 */
[--C-:B------:R-:W-:Y:S01]  /*4d00*/  @!P2 IMAD.IADD R18, R18, 0x1, -R26.reuse ;  /* 0x000000011212a824 */ /* 0x100fe200078e0a1a */
[----:B------:R1:W-:Y:S01]  /*4d10*/  STL [R1+0xc0], R0 ;  /* 0x0000c00001007387 */ /* 0x0003e20000100800 */
[--C-:B------:R-:W-:Y:S01]  /*4d20*/  @!P4 IMAD.IADD R20, R20, 0x1, -R26.reuse ;  /* 0x000000011414c824 */ /* 0x100fe200078e0a1a */
[----:B------:R-:W-:Y:S01]  /*4d30*/  @!P1 IADD3 R2, PT, PT, -R2, RZ, RZ ;  /* 0x000000ff02029210 */ /* 0x000fe20007ffe1ff */
[----:B------:R-:W-:Y:S01]  /*4d40*/  IMAD.MOV R25, RZ, RZ, -R25 ;  /* 0x000000ffff197224 */ /* 0x000fe200078e0a19 */
[----:B------:R-:W-:Y:S02]  /*4d50*/  ISETP.GT.U32.AND P4, PT, R26, R7, PT ;  /* 0x000000071a00720c */ /* 0x000fe40003f84070 */
[----:B------:R-:W-:Y:S01]  /*4d60*/  @!P6 IADD3 R19, PT, PT, R19, -R26, RZ ;  /* 0x8000001a1313e210 */ /* 0x000fe20007ffe0ff */
[----:B------:R-:W-:Y:S01]  /*4d70*/  @!P3 IMAD.IADD R11, R11, 0x1, -R26 ;  /* 0x000000010b0bb824 */ /* 0x000fe200078e0a1a */
[----:B------:R-:W-:Y:S01]  /*4d80*/  ISETP.GE.AND P6, PT, R24, RZ, PT ;  /* 0x000000ff1800720c */ /* 0x000fe20003fc6270 */
[----:B------:R-:W-:Y:S01]  /*4d90*/  IMAD.HI.U32 R24, R3, R8, RZ ;  /* 0x0000000803187227 */ /* 0x000fe200078e00ff */
[----:B------:R-:W-:Y:S01]  /*4da0*/  ISETP.GE.AND P3, PT, R15, RZ, PT ;  /* 0x000000ff0f00720c */ /* 0x000fe20003f66270 */
[----:B------:R2:W-:Y:S01]  /*4db0*/  STL [R1+0xb8], R2 ;  /* 0x0000b80201007387 */ /* 0x0005e20000100800 */
[----:B------:R-:W-:Y:S01]  /*4dc0*/  ISETP.GT.U32.AND P0, PT, R26, R11, PT ;  /* 0x0000000b1a00720c */ /* 0x000fe20003f04070 */
[----:B-1----:R-:W-:Y:S01]  /*4dd0*/  IMAD.MOV.U32 R0, RZ, RZ, R20 ;  /* 0x000000ffff007224 */ /* 0x002fe200078e0014 */
[----:B------:R-:W-:Y:S01]  /*4de0*/  LOP3.LUT R15, R5, 0x160, RZ, 0xfc, !PT ;  /* 0x00000160050f7812 */ /* 0x000fe200078efcff */
[----:B------:R-:W-:-:S02]  /*4df0*/  IMAD.MOV R24, RZ, RZ, -R24 ;  /* 0x000000ffff187224 */ /* 0x000fc400078e0a18 */
[----:B------:R-:W-:Y:S02]  /*4e00*/  @!P5 IMAD.MOV R0, RZ, RZ, -R0 ;  /* 0x000000ffff00d224 */ /* 0x000fe400078e0a00 */
[C---:B------:R-:W-:Y:S02]  /*4e10*/  IMAD R8, R26.reuse, R24, R8 ;  /* 0x000000181a087224 */ /* 0x040fe400078e0208 */
[C---:B------:R-:W-:Y:S01]  /*4e20*/  IMAD R10, R26.reuse, R25, R10 ;  /* 0x000000191a0a7224 */ /* 0x040fe200078e020a */
[----:B------:R1:W-:Y:S01]  /*4e30*/  STL [R1+0xb4], R0 ;  /* 0x0000b40001007387 */ /* 0x0003e20000100800 */
[----:B--2---:R-:W-:Y:S02]  /*4e40*/  IMAD.MOV.U32 R2, RZ, RZ, R19 ;  /* 0x000000ffff027224 */ /* 0x004fe400078e0013 */
[----:B------:R-:W-:Y:S01]  /*4e50*/  IMAD.HI.U32 R25, R3, R9, RZ ;  /* 0x0000000903197227 */ /* 0x000fe200078e00ff */
[----:B------:R-:W-:-:S03]  /*4e60*/  ISETP.GT.U32.AND P2, PT, R26, R10, PT ;  /* 0x0000000a1a00720c */ /* 0x000fc60003f44070 */
[----:B------:R-:W-:Y:S01]  /*4e70*/  @!P4 IMAD.IADD R7, R7, 0x1, -R26 ;  /* 0x000000010707c824 */ /* 0x000fe200078e0a1a */
[----:B------:R-:W-:Y:S01]  /*4e80*/  ISETP.GE.AND P4, PT, R23, RZ, PT ;  /* 0x000000ff1700720c */ /* 0x000fe20003f86270 */
[----:B------:R-:W-:Y:S01]  /*4e90*/  @!P6 IMAD.MOV R2, RZ, RZ, -R2 ;  /* 0x000000ffff02e224 */ /* 0x000fe200078e0a02 */
[----:B------:R-:W-:Y:S01]  /*4ea0*/  IABS R23, R15 ;  /* 0x0000000f00177213 */ /* 0x000fe20000000000 */
[----:B-1----:R-:W-:Y:S01]  /*4eb0*/  IMAD.MOV.U32 R0, RZ, RZ, R18 ;  /* 0x000000ffff007224 */ /* 0x002fe200078e0012 */
[----:B------:R-:W-:Y:S01]  /*4ec0*/  ISETP.GE.AND P6, PT, R6, RZ, PT ;  /* 0x000000ff0600720c */ /* 0x000fe20003fc6270 */
[----:B------:R-:W-:Y:S01]  /*4ed0*/  IMAD.MOV R25, RZ, RZ, -R25 ;  /* 0x000000ffff197224 */ /* 0x000fe200078e0a19 */
[----:B------:R-:W-:Y:S01]  /*4ee0*/  STL [R1+0xb0], R2 ;  /* 0x0000b00201007387 */ /* 0x000fe20000100800 */
[----:B------:R-:W-:Y:S01]  /*4ef0*/  @!P3 IMAD.MOV R0, RZ, RZ, -R0 ;  /* 0x000000ffff00b224 */ /* 0x000fe200078e0a00 */
[C---:B------:R-:W-:Y:S01]  /*4f00*/  ISETP.GT.U32.AND P3, PT, R26.reuse, R8, PT ;  /* 0x000000081a00720c */ /* 0x040fe20003f64070 */
[--C-:B------:R-:W-:Y:S01]  /*4f10*/  @!P0 IMAD.IADD R11, R11, 0x1, -R26.reuse ;  /* 0x000000010b0b8824 */ /* 0x100fe200078e0a1a */
[C---:B------:R-:W-:Y:S01]  /*4f20*/  ISETP.GT.U32.AND P1, PT, R26.reuse, R7, PT ;  /* 0x000000071a00720c */ /* 0x040fe20003f24070 */
[----:B------:R-:W-:Y:S01]  /*4f30*/  IMAD R9, R26, R25, R9 ;  /* 0x000000191a097224 */ /* 0x000fe200078e0209 */
[----:B------:R1:W-:Y:S01]  /*4f40*/  STL [R1+0x98], R0 ;  /* 0x0000980001007387 */ /* 0x0003e20000100800 */
[----:B------:R-:W-:Y:S01]  /*4f50*/  @!P2 IMAD.IADD R10, R10, 0x1, -R26 ;  /* 0x000000010a0aa824 */ /* 0x000fe200078e0a1a */
[----:B------:R-:W-:Y:S01]  /*4f60*/  ISETP.GE.AND P0, PT, R16, RZ, PT ;  /* 0x000000ff1000720c */ /* 0x000fe20003f06270 */
[----:B------:R-:W-:Y:S01]  /*4f70*/  IMAD.HI.U32 R6, R3, R23, RZ ;  /* 0x0000001703067227 */ /* 0x000fe200078e00ff */
[----:B------:R-:W-:-:S02]  /*4f80*/  ISETP.GT.U32.AND P2, PT, R26, R9, PT ;  /* 0x000000091a00720c */ /* 0x000fc40003f44070 */
[----:B------:R-:W-:Y:S01]  /*4f90*/  ISETP.GT.U32.AND P5, PT, R26, R10, PT ;  /* 0x0000000a1a00720c */ /* 0x000fe20003fa4070 */
[----:B------:R-:W-:Y:S02]  /*4fa0*/  IMAD.MOV R6, RZ, RZ, -R6 ;  /* 0x000000ffff067224 */ /* 0x000fe400078e0a06 */
[--C-:B------:R-:W-:Y:S01]  /*4fb0*/  @!P3 IMAD.IADD R8, R8, 0x1, -R26.reuse ;  /* 0x000000010808b824 */ /* 0x100fe200078e0a1a */
[----:B-1----:R-:W-:Y:S01]  /*4fc0*/  MOV R0, R11 ;  /* 0x0000000b00007202 */ /* 0x002fe20000000f00 */
[C---:B------:R-:W-:Y:S01]  /*4fd0*/  IMAD R6, R26.reuse, R6, R23 ;  /* 0x000000061a067224 */ /* 0x040fe200078e0217 */
[----:B------:R-:W-:Y:S01]  /*4fe0*/  LOP3.LUT R11, R5, 0x16c, RZ, 0xfc, !PT ;  /* 0x0000016c050b7812 */ /* 0x000fe200078efcff */
[----:B------:R-:W-:Y:S01]  /*4ff0*/  @!P1 IMAD.IADD R7, R7, 0x1, -R26 ;  /* 0x0000000107079824 */ /* 0x000fe200078e0a1a */
[----:B------:R-:W-:Y:S01]  /*5000*/  ISETP.GE.AND P1, PT, R17, RZ, PT ;  /* 0x000000ff1100720c */ /* 0x000fe20003f26270 */
[----:B------:R-:W-:Y:S01]  /*5010*/  @!P4 IMAD.MOV R0, RZ, RZ, -R0 ;  /* 0x000000ffff00c224 */ /* 0x000fe200078e0a00 */
[----:B------:R-:W-:Y:S01]  /*5020*/  ISETP.GT.U32.AND P4, PT, R26, R8, PT ;  /* 0x000000081a00720c */ /* 0x000fe20003f84070 */
[--C-:B------:R-:W-:Y:S01]  /*5030*/  @!P2 IMAD.IADD R9, R9, 0x1, -R26.reuse ;  /* 0x000000010909a824 */ /* 0x100fe200078e0a1a */
[----:B------:R-:W-:Y:S01]  /*5040*/  ISETP.GE.AND P2, PT, R15, RZ, PT ;  /* 0x000000ff0f00720c */ /* 0x000fe20003f46270 */
[----:B------:R-:W-:Y:S01]  /*5050*/  @!P5 IMAD.IADD R10, R10, 0x1, -R26 ;  /* 0x000000010a0ad824 */ /* 0x000fe200078e0a1a */
[----:B------:R-:W-:Y:S01]  /*5060*/  LOP3.LUT R15, R5, 0x168, RZ, 0xfc, !PT ;  /* 0x00000168050f7812 */ /* 0x000fe200078efcff */
[----:B------:R1:W-:Y:S01]  /*5070*/  STL [R1+0x94], R0 ;  /* 0x0000940001007387 */ /* 0x0003e20000100800 */
[----:B------:R-:W-:Y:S01]  /*5080*/  ISETP.GT.U32.AND P3, PT, R26, R9, PT ;  /* 0x000000091a00720c */ /* 0x000fe20003f64070 */
[----:B------:R-:W-:Y:S01]  /*5090*/  IMAD.MOV.U32 R2, RZ, RZ, R7 ;  /* 0x000000ffff027224 */ /* 0x000fe200078e0007 */
[----:B------:R-:W-:-:S02]  /*50a0*/  ISETP.GE.AND P5, PT, R14, RZ, PT ;  /* 0x000000ff0e00720c */ /* 0x000fc40003fa6270 */
[----:B------:R-:W-:Y:S01]  /*50b0*/  LOP3.LUT R14, R5, 0x164, RZ, 0xfc, !PT ;  /* 0x00000164050e7812 */ /* 0x000fe200078efcff */
[----:B------:R-:W-:Y:S01]  /*50c0*/  @!P6 IMAD.MOV R2, RZ, RZ, -R2 ;  /* 0x000000ffff02e224 */ /* 0x000fe200078e0a02 */
[----:B------:R-:W-:Y:S01]  /*50d0*/  IABS R21, R15 ;  /* 0x0000000f00157213 */ /* 0x000fe20000000000 */
[----:B------:R-:W-:Y:S01]  /*50e0*/  @!P4 IMAD.IADD R8, R8, 0x1, -R26 ;  /* 0x000000010808c824 */ /* 0x000fe200078e0a1a */
[----:B------:R-:W-:Y:S01]  /*50f0*/  ISETP.GT.U32.AND P4, PT, R26, R6, PT ;  /* 0x000000061a00720c */ /* 0x000fe20003f84070 */
[----:B-1----:R-:W-:Y:S01]  /*5100*/  IMAD.MOV.U32 R0, RZ, RZ, R10 ;  /* 0x000000ffff007224 */ /* 0x002fe200078e000a */
[----:B------:R-:W-:Y:S01]  /*5110*/  IABS R19, R14 ;  /* 0x0000000e00137213 */ /* 0x000fe20000000000 */
[----:B------:R-:W-:Y:S01]  /*5120*/  IMAD.HI.U32 R10, R3, R21, RZ ;  /* 0x00000015030a7227 */ /* 0x000fe200078e00ff */
[----:B------:R-:W-:Y:S01]  /*5130*/  IABS R20, R11 ;  /* 0x0000000b00147213 */ /* 0x000fe20000000000 */
[----:B------:R-:W-:Y:S01]  /*5140*/  STL [R1+0x8c], R2 ;  /* 0x00008c0201007387 */ /* 0x000fe20000100800 */
[----:B------:R-:W-:Y:S01]  /*5150*/  LOP3.LUT R7, R5, 0x170, RZ, 0xfc, !PT ;  /* 0x0000017005077812 */ /* 0x000fe200078efcff */
[----:B------:R-:W-:Y:S01]  /*5160*/  @!P0 IMAD.MOV R0, RZ, RZ, -R0 ;  /* 0x000000ffff008224 */ /* 0x000fe200078e0a00 */
[----:B------:R-:W-:Y:S01]  /*5170*/  ISETP.GE.AND P0, PT, R15, RZ, PT ;  /* 0x000000ff0f00720c */ /* 0x000fe20003f06270 */
[----:B------:R-:W-:Y:S01]  /*5180*/  IMAD.HI.U32 R15, R3, R19, RZ ;  /* 0x00000013030f7227 */ /* 0x000fe200078e00ff */
[----:B------:R-:W-:-:S02]  /*5190*/  ISETP.GE.AND P6, PT, R14, RZ, PT ;  /* 0x000000ff0e00720c */ /* 0x000fc40003fc6270 */
[----:B------:R1:W-:Y:S01]  /*51a0*/  STL [R1+0x84], R0 ;  /* 0x0000840001007387 */ /* 0x0003e20000100800 */
[----:B------:R-:W-:Y:S01]  /*51b0*/  @!P4 IMAD.IADD R6, R6, 0x1, -R26 ;  /* 0x000000010606c824 */ /* 0x000fe200078e0a1a */
[----:B------:R-:W-:Y:S01]  /*51c0*/  IABS R17, R7 ;  /* 0x0000000700117213 */ /* 0x000fe20000000000 */
[----:B------:R-:W-:Y:S01]  /*51d0*/  IMAD.MOV R10, RZ, RZ, -R10 ;  /* 0x000000ffff0a7224 */ /* 0x000fe200078e0a0a */
[----:B------:R-:W-:Y:S01]  /*51e0*/  LOP3.LUT R14, R5, 0x174, RZ, 0xfc, !PT ;  /* 0x00000174050e7812 */ /* 0x000fe200078efcff */
[----:B------:R-:W-:Y:S01]  /*51f0*/  @!P3 IMAD.IADD R9, R9, 0x1, -R26 ;  /* 0x000000010909b824 */ /* 0x000fe200078e0a1a */
[----:B------:R-:W-:Y:S01]  /*5200*/  ISETP.GE.AND P3, PT, R11, RZ, PT ;  /* 0x000000ff0b00720c */ /* 0x000fe20003f66270 */
[----:B------:R-:W-:Y:S01]  /*5210*/  IMAD.MOV R15, RZ, RZ, -R15 ;  /* 0x000000ffff0f7224 */ /* 0x000fe200078e0a0f */
[----:B------:R-:W-:Y:S01]  /*5220*/  ISETP.GT.U32.AND P4, PT, R26, R6, PT ;  /* 0x000000061a00720c */ /* 0x000fe20003f84070 */
[----:B------:R-:W-:Y:S01]  /*5230*/  IMAD.HI.U32 R11, R3, R20, RZ ;  /* 0x00000014030b7227 */ /* 0x000fe200078e00ff */
[----:B------:R-:W-:-:S03]  /*5240*/  IABS R16, R14 ;  /* 0x0000000e00107213 */ /* 0x000fc60000000000 */
[C---:B------:R-:W-:Y:S01]  /*5250*/  IMAD R21, R26.reuse, R10, R21 ;  /* 0x0000000a1a157224 */ /* 0x040fe200078e0215 */
[----:B------:R-:W-:Y:S01]  /*5260*/  IADD3 R11, PT, PT, -R11, RZ, RZ ;  /* 0x000000ff0b0b7210 */ /* 0x000fe20007ffe1ff */
[----:B-1----:R-:W-:Y:S02]  /*5270*/  IMAD.MOV.U32 R0, RZ, RZ, R8 ;  /* 0x000000ffff007224 */ /* 0x002fe400078e0008 */
[C---:B------:R-:W-:Y:S01]  /*5280*/  IMAD R19, R26.reuse, R15, R19 ;  /* 0x0000000f1a137224 */ /* 0x040fe200078e0213 */
[----:B------:R-:W-:Y:S01]  /*5290*/  LOP3.LUT R15, R5, 0x180, RZ, 0xfc, !PT ;  /* 0x00000180050f7812 */ /* 0x000fe200078efcff */
[----:B------:R-:W-:Y:S02]  /*52a0*/  IMAD.MOV.U32 R2, RZ, RZ, R9 ;  /* 0x000000ffff027224 */ /* 0x000fe400078e0009 */
[----:B------:R-:W-:Y:S01]  /*52b0*/  @!P5 IMAD.MOV R0, RZ, RZ, -R0 ;  /* 0x000000ffff00d224 */ /* 0x000fe200078e0a00 */
[----:B------:R-:W-:Y:S01]  /*52c0*/  ISETP.GT.U32.AND P5, PT, R26, R21, PT ;  /* 0x000000151a00720c */ /* 0x000fe20003fa4070 */
[----:B------:R-:W-:Y:S01]  /*52d0*/  IMAD.HI.U32 R10, R3, R17, RZ ;  /* 0x00000011030a7227 */ /* 0x000fe200078e00ff */
[----:B------:R-:W-:-:S03]  /*52e0*/  IABS R22, R15 ;  /* 0x0000000f00167213 */ /* 0x000fc60000000000 */
[----:B------:R-:W-:Y:S01]  /*52f0*/  @!P1 IMAD.MOV R2, RZ, RZ, -R2 ;  /* 0x000000ffff029224 */ /* 0x000fe200078e0a02 */
[C---:B------:R-:W-:Y:S01]  /*5300*/  ISETP.GT.U32.AND P1, PT, R26.reuse, R19, PT ;  /* 0x000000131a00720c */ /* 0x040fe20003f24070 */
[C---:B------:R-:W-:Y:S02]  /*5310*/  IMAD R20, R26.reuse, R11, R20 ;  /* 0x0000000b1a147224 */ /* 0x040fe400078e0214 */
[----:B------:R-:W-:Y:S01]  /*5320*/  IMAD.MOV R9, RZ, RZ, -R10 ;  /* 0x000000ffff097224 */ /* 0x000fe200078e0a0a */
[----:B------:R-:W-:Y:S01]  /*5330*/  LOP3.LUT R10, R5, 0x178, RZ, 0xfc, !PT ;  /* 0x00000178050a7812 */ /* 0x000fe200078efcff */
[----:B------:R-:W-:Y:S01]  /*5340*/  IMAD.HI.U32 R11, R3, R16, RZ ;  /* 0x00000010030b7227 */ /* 0x000fe200078e00ff */
[----:B------:R-:W-:Y:S01]  /*5350*/  STL [R1+0xa0], R2 ;  /* 0x0000a00201007387 */ /* 0x000fe20000100800 */
[----:B------:R-:W-:Y:S02]  /*5360*/  @!P5 IADD3 R21, PT, PT, R21, -R26, RZ ;  /* 0x8000001a1515d210 */ /* 0x000fe40007ffe0ff */
[----:B------:R-:W-:Y:S01]  /*5370*/  IMAD R17, R26, R9, R17 ;  /* 0x000000091a117224 */ /* 0x000fe200078e0211 */
[----:B------:R-:W-:Y:S01]  /*5380*/  IABS R9, R10 ;  /* 0x0000000a00097213 */ /* 0x000fe20000000000 */
[--C-:B------:R-:W-:Y:S01]  /*5390*/  @!P4 IMAD.IADD R6, R6, 0x1, -R26.reuse ;  /* 0x000000010606c824 */ /* 0x100fe200078e0a1a */
[----:B------:R1:W-:Y:S01]  /*53a0*/  STL [R1+0xac], R0 ;  /* 0x0000ac0001007387 */ /* 0x0003e20000100800 */
[----:B------:R-:W-:Y:S01]  /*53b0*/  IMAD.MOV R8, RZ, RZ, -R11 ;  /* 0x000000ffff087224 */ /* 0x000fe200078e0a0b */
[C---:B------:R-:W-:Y:S01]  /*53c0*/  ISETP.GT.U32.AND P4, PT, R26.reuse, R20, PT ;  /* 0x000000141a00720c */ /* 0x040fe20003f84070 */
[----:B------:R-:W-:Y:S01]  /*53d0*/  @!P1 IMAD.IADD R19, R19, 0x1, -R26 ;  /* 0x0000000113139824 */ /* 0x000fe200078e0a1a */
[C---:B------:R-:W-:Y:S01]  /*53e0*/  ISETP.GT.U32.AND P1, PT, R26.reuse, R17, PT ;  /* 0x000000111a00720c */ /* 0x040fe20003f24070 */
[----:B------:R-:W-:-:S02]  /*53f0*/  IMAD R16, R26, R8, R16 ;  /* 0x000000081a107224 */ /* 0x000fc400078e0210 */
[----:B------:R-:W-:Y:S01]  /*5400*/  IMAD.MOV.U32 R8, RZ, RZ, R9 ;  /* 0x000000ffff087224 */ /* 0x000fe200078e0009 */
[----:B------:R-:W-:Y:S01]  /*5410*/  ISETP.GT.U32.AND P5, PT, R26, R19, PT ;  /* 0x000000131a00720c */ /* 0x000fe20003fa4070 */
[----:B------:R-:W-:Y:S01]  /*5420*/  IMAD.HI.U32 R23, R3, R22, RZ ;  /* 0x0000001603177227 */ /* 0x000fe200078e00ff */
[----:B------:R-:W-:-:S03]  /*5430*/  LOP3.LUT R9, R5, 0x17c, RZ, 0xfc, !PT ;  /* 0x0000017c05097812 */ /* 0x000fc600078efcff */
[----:B-1----:R-:W-:Y:S01]  /*5440*/  IMAD.MOV.U32 R0, RZ, RZ, R6 ;  /* 0x000000ffff007224 */ /* 0x002fe200078e0006 */
[----:B------:R-:W-:Y:S01]  /*5450*/  IABS R11, R9 ;  /* 0x00000009000b7213 */ /* 0x000fe20000000000 */
[----:B------:R-:W-:Y:S01]  /*5460*/  IMAD.HI.U32 R18, R3, R8, RZ ;  /* 0x0000000803127227 */ /* 0x000fe200078e00ff */
[----:B------:R-:W-:-:S03]  /*5470*/  LOP3.LUT R6, R5, 0x184, RZ, 0xfc, !PT ;  /* 0x0000018405067812 */ /* 0x000fc600078efcff */
[----:B------:R-:W-:Y:S01]  /*5480*/  @!P2 IMAD.MOV R0, RZ, RZ, -R0 ;  /* 0x000000ffff00a224 */ /* 0x000fe200078e0a00 */
[----:B------:R-:W-:Y:S01]  /*5490*/  ISETP.GT.U32.AND P2, PT, R26, R21, PT ;  /* 0x000000151a00720c */ /* 0x000fe20003f44070 */
[----:B------:R-:W-:Y:S02]  /*54a0*/  IMAD.MOV R18, RZ, RZ, -R18 ;  /* 0x000000ffff127224 */ /* 0x000fe400078e0a12 */
[----:B------:R-:W-:Y:S01]  /*54b0*/  @!P4 IMAD.IADD R20, R20, 0x1, -R26 ;  /* 0x000000011414c824 */ /* 0x000fe200078e0a1a */
[----:B------:R1:W-:Y:S01]  /*54c0*/  STL [R1+0xa8], R0 ;  /* 0x0000a80001007387 */ /* 0x0003e20000100800 */
[C---:B------:R-:W-:Y:S02]  /*54d0*/  IMAD R8, R26.reuse, R18, R8 ;  /* 0x000000121a087224 */ /* 0x040fe400078e0208 */
[----:B------:R-:W-:Y:S01]  /*54e0*/  @!P1 IMAD.IADD R17, R17, 0x1, -R26 ;  /* 0x0000000111119824 */ /* 0x000fe200078e0a1a */
[----:B------:R-:W-:Y:S01]  /*54f0*/  ISETP.GT.U32.AND P4, PT, R26, R20, PT ;  /* 0x000000141a00720c */ /* 0x000fe20003f84070 */
[----:B------:R-:W-:-:S03]  /*5500*/  IMAD.HI.U32 R18, R3, R11, RZ ;  /* 0x0000000b03127227 */ /* 0x000fc600078e00ff */
[C---:B------:R-:W-:Y:S01]  /*5510*/  ISETP.GT.U32.AND P1, PT, R26.reuse, R17, PT ;  /* 0x000000111a00720c */ /* 0x040fe20003f24070 */
[--C-:B------:R-:W-:Y:S01]  /*5520*/  @!P2 IMAD.IADD R21, R21, 0x1, -R26.reuse ;  /* 0x000000011515a824 */ /* 0x100fe200078e0a1a */
[C---:B------:R-:W-:Y:S01]  /*5530*/  ISETP.GT.U32.AND P2, PT, R26.reuse, R8, PT ;  /* 0x000000081a00720c */ /* 0x040fe20003f44070 */
[----:B------:R-:W-:Y:S01]  /*5540*/  @!P5 IMAD.IADD R19, R19, 0x1, -R26 ;  /* 0x000000011313d824 */ /* 0x000fe200078e0a1a */
[----:B------:R-:W-:Y:S01]  /*5550*/  ISETP.GT.U32.AND P5, PT, R26, R16, PT ;  /* 0x000000101a00720c */ /* 0x000fe20003fa4070 */
[----:B------:R-:W-:Y:S02]  /*5560*/  IMAD.MOV R18, RZ, RZ, -R18 ;  /* 0x000000ffff127224 */ /* 0x000fe400078e0a12 */
[----:B------:R-:W-:Y:S02]  /*5570*/  IMAD.MOV.U32 R2, RZ, RZ, R19 ;  /* 0x000000ffff027224 */ /* 0x000fe400078e0013 */
[----:B------:R-:W-:Y:S01]  /*5580*/  @!P4 IMAD.IADD R20, R20, 0x1, -R26 ;  /* 0x000000011414c824 */ /* 0x000fe200078e0a1a */
[----:B------:R-:W-:Y:S01]  /*5590*/  ISETP.GE.AND P4, PT, R7, RZ, PT ;  /* 0x000000ff0700720c */ /* 0x000fe20003f86270 */
[----:B-1----:R-:W-:-:S02]  /*55a0*/  IMAD.MOV.U32 R0, RZ, RZ, R21 ;  /* 0x000000ffff007224 */ /* 0x002fc400078e0015 */
[----:B------:R-:W-:Y:S01]  /*55b0*/  IMAD R7, R26, R18, R11 ;  /* 0x000000121a077224 */ /* 0x000fe200078e020b */
[----:B------:R-:W-:Y:S01]  /*55c0*/  IABS R18, R6 ;  /* 0x0000000600127213 */ /* 0x000fe20000000000 */
[----:B------:R-:W-:Y:S01]  /*55d0*/  @!P2 IMAD.IADD R8, R8, 0x1, -R26 ;  /* 0x000000010808a824 */ /* 0x000fe200078e0a1a */
[----:B------:R-:W-:Y:S01]  /*55e0*/  ISETP.GE.AND P2, PT, R10, RZ, PT ;  /* 0x000000ff0a00720c */ /* 0x000fe20003f46270 */
[----:B------:R-:W-:Y:S01]  /*55f0*/  @!P6 IMAD.MOV R2, RZ, RZ, -R2 ;  /* 0x000000ffff02e224 */ /* 0x000fe200078e0a02 */
[----:B------:R-:W-:Y:S01]  /*5600*/  @!P5 IADD3 R16, PT, PT, R16, -R26, RZ ;  /* 0x8000001a1010d210 */ /* 0x000fe20007ffe0ff */
[----:B------:R-:W-:Y:S01]  /*5610*/  @!P0 IMAD.MOV R0, RZ, RZ, -R0 ;  /* 0x000000ffff008224 */ /* 0x000fe200078e0a00 */
[C---:B------:R-:W-:Y:S01]  /*5620*/  ISETP.GT.U32.AND P0, PT, R26.reuse, R8, PT ;  /* 0x000000081a00720c */ /* 0x040fe20003f04070 */
[----:B------:R-:W-:Y:S01]  /*5630*/  @!P1 IMAD.IADD R17, R17, 0x1, -R26 ;  /* 0x0000000111119824 */ /* 0x000fe200078e0a1a */
[----:B------:R1:W-:Y:S01]  /*5640*/  STL [R1+0x7c], R2 ;  /* 0x00007c0201007387 */ /* 0x0003e20000100800 */
[----:B------:R-:W-:Y:S01]  /*5650*/  IMAD.HI.U32 R19, R3, R18, RZ ;  /* 0x0000001203137227 */ /* 0x000fe200078e00ff */
[----:B------:R-:W-:-:S02]  /*5660*/  ISETP.GT.U32.AND P1, PT, R26, R7, PT ;  /* 0x000000071a00720c */ /* 0x000fc40003f24070 */
[----:B------:R2:W-:Y:S01]  /*5670*/  STL [R1+0x74], R0 ;  /* 0x0000740001007387 */ /* 0x0005e20000100800 */
[----:B------:R-:W-:Y:S01]  /*5680*/  IMAD.MOV R19, RZ, RZ, -R19 ;  /* 0x000000ffff137224 */ /* 0x000fe200078e0a13 */
[C---:B------:R-:W-:Y:S01]  /*5690*/  LOP3.LUT R11, R5.reuse, 0x188, RZ, 0xfc, !PT ;  /* 0x00000188050b7812 */ /* 0x040fe200078efcff */
[----:B------:R-:W-:Y:S01]  /*56a0*/  IMAD.MOV R23, RZ, RZ, -R23 ;  /* 0x000000ffff177224 */ /* 0x000fe200078e0a17 */
[----:B------:R-:W-:Y:S01]  /*56b0*/  ISETP.GE.AND P5, PT, R14, RZ, PT ;  /* 0x000000ff0e00720c */ /* 0x000fe20003fa6270 */
[----:B-1----:R-:W-:Y:S01]  /*56c0*/  IMAD.MOV.U32 R2, RZ, RZ, R20 ;  /* 0x000000ffff027224 */ /* 0x002fe200078e0014 */
[----:B------:R-:W-:Y:S01]  /*56d0*/  IABS R14, R11 ;  /* 0x0000000b000e7213 */ /* 0x000fe20000000000 */
[----:B------:R-:W-:Y:S02]  /*56e0*/  @!P0 IMAD.IADD R8, R8, 0x1, -R26 ;  /* 0x0000000108088824 */ /* 0x000fe400078e0a1a */
[----:B--2---:R-:W-:Y:S01]  /*56f0*/  IMAD.MOV.U32 R0, RZ, RZ, R17 ;  /* 0x000000ffff007224 */ /* 0x004fe200078e0011 */
[----:B------:R-:W-:Y:S01]  /*5700*/  @!P3 IADD3 R2, PT, PT, -R2, RZ, RZ ;  /* 0x000000ff0202b210 */ /* 0x000fe20007ffe1ff */
[C---:B------:R-:W-:Y:S01]  /*5710*/  IMAD R10, R26.reuse, R23, R22 ;  /* 0x000000171a0a7224 */ /* 0x040fe200078e0216 */
[----:B------:R-:W-:Y:S01]  /*5720*/  LOP3.LUT R23, R5, 0x1c8, RZ, 0xfc, !PT ;  /* 0x000001c805177812 */ /* 0x000fe200078efcff */
[----:B------:R-:W-:Y:S01]  /*5730*/  @!P4 IMAD.MOV R0, RZ, RZ, -R0 ;  /* 0x000000ffff00c224 */ /* 0x000fe200078e0a00 */
[----:B------:R-:W-:Y:S01]  /*5740*/  ISETP.GE.AND P4, PT, R9, RZ, PT ;  /* 0x000000ff0900720c */ /* 0x000fe20003f86270 */
[C---:B------:R-:W-:Y:S01]  /*5750*/  IMAD R9, R26.reuse, R19, R18 ;  /* 0x000000131a097224 */ /* 0x040fe200078e0212 */
[C---:B------:R-:W-:Y:S01]  /*5760*/  ISETP.GT.U32.AND P3, PT, R26.reuse, R10, PT ;  /* 0x0000000a1a00720c */ /* 0x040fe20003f64070 */
[----:B------:R-:W-:Y:S01]  /*5770*/  @!P1 IMAD.IADD R7, R7, 0x1, -R26 ;  /* 0x0000000107079824 */ /* 0x000fe200078e0a1a */
[C---:B------:R-:W-:Y:S01]  /*5780*/  ISETP.GT.U32.AND P1, PT, R26.reuse, R16, PT ;  /* 0x000000101a00720c */ /* 0x040fe20003f24070 */
[----:B------:R1:W-:Y:S01]  /*5790*/  STL [R1+0x6c], R2 ;  /* 0x00006c0201007387 */ /* 0x0003e20000100800 */
[C---:B------:R-:W-:Y:S01]  /*57a0*/  ISETP.GT.U32.AND P0, PT, R26.reuse, R9, PT ;  /* 0x000000091a00720c */ /* 0x040fe20003f04070 */
[----:B------:R-:W-:Y:S01]  /*57b0*/  IMAD.HI.U32 R17, R3, R14, RZ ;  /* 0x0000000e03117227 */ /* 0x000fe200078e00ff */
[----:B------:R-:W-:Y:S01]  /*57c0*/  ISETP.GT.U32.AND P6, PT, R26, R7, PT ;  /* 0x000000071a00720c */ /* 0x000fe20003fc4070 */
[----:B------:R2:W-:Y:S02]  /*57d0*/  STL [R1+0x68], R0 ;  /* 0x0000680001007387 */ /* 0x0005e40000100800 */
[----:B------:R-:W-:-:S02]  /*57e0*/  IMAD.MOV R17, RZ, RZ, -R17 ;  /* 0x000000ffff117224 */ /* 0x000fc400078e0a11 */
[----:B-1----:R-:W-:-:S04]  /*57f0*/  IMAD.MOV.U32 R2, RZ, RZ, R8 ;  /* 0x000000ffff027224 */ /* 0x002fc800078e0008 */
[--C-:B------:R-:W-:Y:S01]  /*5800*/  @!P1 IMAD.IADD R16, R16, 0x1, -R26.reuse ;  /* 0x0000000110109824 */ /* 0x100fe200078e0a1a */
[----:B------:R-:W-:Y:S01]  /*5810*/  ISETP.GE.AND P1, PT, R15, RZ, PT ;  /* 0x000000ff0f00720c */ /* 0x000fe20003f26270 */
[----:B------:R-:W-:Y:S01]  /*5820*/  @!P0 IMAD.IADD R9, R9, 0x1, -R26 ;  /* 0x0000000109098824 */ /* 0x000fe200078e0a1a */
[----:B------:R-:W-:Y:S01]  /*5830*/  LOP3.LUT R15, R5, 0x194, RZ, 0xfc, !PT ;  /* 0x00000194050f7812 */ /* 0x000fe200078efcff */
[----:B------:R-:W-:Y:S02]  /*5840*/  @!P2 IMAD.MOV R2, RZ, RZ, -R2 ;  /* 0x000000ffff02a224 */ /* 0x000fe400078e0a02 */
[----:B--2---:R-:W-:Y:S01]  /*5850*/  IMAD.MOV.U32 R0, RZ, RZ, R16 ;  /* 0x000000ffff007224 */ /* 0x004fe200078e0010 */
[----:B------:R-:W-:Y:S01]  /*5860*/  ISETP.GT.U32.AND P2, PT, R26, R9, PT ;  /* 0x000000091a00720c */ /* 0x000fe20003f44070 */
[--C-:B------:R-:W-:Y:S01]  /*5870*/  @!P3 IMAD.IADD R10, R10, 0x1, -R26.reuse ;  /* 0x000000010a0ab824 */ /* 0x100fe200078e0a1a */
[----:B------:R-:W-:Y:S01]  /*5880*/  ISETP.GE.AND P3, PT, R11, RZ, PT ;  /* 0x000000ff0b00720c */ /* 0x000fe20003f66270 */
[----:B------:R-:W-:Y:S01]  /*5890*/  @!P6 IMAD.IADD R7, R7, 0x1, -R26 ;  /* 0x000000010707e824 */ /* 0x000fe200078e0a1a */
[----:B------:R-:W-:Y:S01]  /*58a0*/  ISETP.GE.AND P6, PT, R6, RZ, PT ;  /* 0x000000ff0600720c */ /* 0x000fe20003fc6270 */
[----:B------:R-:W-:Y:S01]  /*58b0*/  @!P5 IMAD.MOV R0, RZ, RZ, -R0 ;  /* 0x000000ffff00d224 */ /* 0x000fe200078e0a00 */
[C---:B------:R-:W-:Y:S01]  /*58c0*/  ISETP.GT.U32.AND P5, PT, R26.reuse, R10, PT ;  /* 0x0000000a1a00720c */ /* 0x040fe20003fa4070 */
[----:B------:R-:W-:Y:S01]  /*58d0*/  IMAD R6, R26, R17, R14 ;  /* 0x000000111a067224 */ /* 0x000fe200078e020e */
[----:B------:R-:W-:-:S02]  /*58e0*/  LOP3.LUT R14, R5, 0x18c, RZ, 0xfc, !PT ;  /* 0x0000018c050e7812 */ /* 0x000fc400078efcff */
[----:B------:R1:W-:Y:S01]  /*58f0*/  STL [R1+0x64], R0 ;  /* 0x0000640001007387 */ /* 0x0003e20000100800 */
[----:B------:R-:W-:Y:S02]  /*5900*/  LOP3.LUT R11, R5, 0x190, RZ, 0xfc, !PT ;  /* 0x00000190050b7812 */ /* 0x000fe400078efcff */
[----:B------:R-:W-:Y:S01]  /*5910*/  IABS R22, R14 ;  /* 0x0000000e00167213 */ /* 0x000fe20000000000 */
[--C-:B------:R-:W-:Y:S01]  /*5920*/  @!P2 IMAD.IADD R9, R9, 0x1, -R26.reuse ;  /* 0x000000010909a824 */ /* 0x100fe200078e0a1a */
[----:B------:R-:W-:Y:S01]  /*5930*/  ISETP.GT.U32.AND P2, PT, R26, R6, PT ;  /* 0x000000061a00720c */ /* 0x000fe20003f44070 */
[----:B------:R-:W-:Y:S01]  /*5940*/  STL [R1+0x5c], R2 ;  /* 0x00005c0201007387 */ /* 0x000fe20000100800 */
[----:B------:R-:W-:Y:S01]  /*5950*/  IABS R16, R11 ;  /* 0x0000000b00107213 */ /* 0x000fe20000000000 */
[----:B------:R-:W-:Y:S01]  /*5960*/  IMAD.HI.U32 R19, R3, R22, RZ ;  /* 0x0000001603137227 */ /* 0x000fe200078e00ff */
[----:B------:R-:W-:Y:S02]  /*5970*/  ISETP.GE.AND P0, PT, R14, RZ, PT ;  /* 0x000000ff0e00720c */ /* 0x000fe40003f06270 */
[----:B-1----:R-:W-:Y:S01]  /*5980*/  MOV R0, R7 ;  /* 0x0000000700007202 */ /* 0x002fe20000000f00 */
[----:B------:R-:W-:Y:S01]  /*5990*/  @!P5 IMAD.IADD R10, R10, 0x1, -R26 ;  /* 0x000000010a0ad824 */ /* 0x000fe200078e0a1a */
[----:B------:R-:W-:Y:S01]  /*59a0*/  ISETP.GE.AND P5, PT, R15, RZ, PT ;  /* 0x000000ff0f00720c */ /* 0x000fe20003fa6270 */
[----:B------:R-:W-:Y:S01]  /*59b0*/  IMAD.MOV R19, RZ, RZ, -R19 ;  /* 0x000000ffff137224 */ /* 0x000fe200078e0a13 */
[----:B------:R-:W-:Y:S01]  /*59c0*/  IABS R15, R15 ;  /* 0x0000000f000f7213 */ /* 0x000fe20000000000 */
[----:B------:R-:W-:Y:S01]  /*59d0*/  @!P4 IMAD.MOV R0, RZ, RZ, -R0 ;  /* 0x000000ffff00c224 */ /* 0x000fe200078e0a00 */
[----:B------:R-:W-:Y:S01]  /*59e0*/  ISETP.GE.AND P4, PT, R11, RZ, PT ;  /* 0x000000ff0b00720c */ /* 0x000fe20003f86270 */
[----:B------:R-:W-:Y:S01]  /*59f0*/  IMAD R22, R26, R19, R22 ;  /* 0x000000131a167224 */ /* 0x000fe200078e0216 */
[----:B------:R-:W-:Y:S01]  /*5a00*/  LOP3.LUT R7, R5, 0x198, RZ, 0xfc, !PT ;  /* 0x0000019805077812 */ /* 0x000fe200078efcff */
[----:B------:R-:W-:Y:S01]  /*5a10*/  @!P2 IMAD.IADD R6, R6, 0x1, -R26 ;  /* 0x000000010606a824 */ /* 0x000fe200078e0a1a */
[----:B------:R1:W-:Y:S01]  /*5a20*/  STL [R1+0x58], R0 ;  /* 0x0000580001007387 */ /* 0x0003e20000100800 */
[----:B------:R-:W-:Y:S01]  /*5a30*/  IMAD.HI.U32 R18, R3, R16, RZ ;  /* 0x0000001003127227 */ /* 0x000fe200078e00ff */
[----:B------:R-:W-:-:S02]  /*5a40*/  IABS R14, R7 ;  /* 0x00000007000e7213 */ /* 0x000fc40000000000 */
[----:B------:R-:W-:Y:S01]  /*5a50*/  ISETP.GT.U32.AND P2, PT, R26, R6, PT ;  /* 0x000000061a00720c */ /* 0x000fe20003f44070 */
[----:B------:R-:W-:Y:S01]  /*5a60*/  IMAD.HI.U32 R11, R3, R15, RZ ;  /* 0x0000000f030b7227 */ /* 0x000fe200078e00ff */
[----:B------:R-:W-:-:S03]  /*5a70*/  LOP3.LUT R17, R5, 0x19c, RZ, 0xfc, !PT ;  /* 0x0000019c05117812 */ /* 0x000fc600078efcff */
[----:B------:R-:W-:Y:S01]  /*5a80*/  IMAD.MOV R18, RZ, RZ, -R18 ;  /* 0x000000ffff127224 */ /* 0x000fe200078e0a12 */
[----:B------:R-:W-:Y:S01]  /*5a90*/  IABS R8, R17 ;  /* 0x0000001100087213 */ /* 0x000fe20000000000 */
[----:B-1----:R-:W-:Y:S02]  /*5aa0*/  IMAD.MOV.U32 R0, RZ, RZ, R10 ;  /* 0x000000ffff007224 */ /* 0x002fe400078e000a */
[----:B------:R-:W-:Y:S02]  /*5ab0*/  IMAD.MOV R11, RZ, RZ, -R11 ;  /* 0x000000ffff0b7224 */ /* 0x000fe400078e0a0b */
[----:B------:R-:W-:Y:S01]  /*5ac0*/  @!P1 IMAD.MOV R0, RZ, RZ, -R0 ;  /* 0x000000ffff009224 */ /* 0x000fe200078e0a00 */
[C---:B------:R-:W-:Y:S01]  /*5ad0*/  ISETP.GT.U32.AND P1, PT, R26.reuse, R22, PT ;  /* 0x000000161a00720c */ /* 0x040fe20003f24070 */
[C---:B------:R-:W-:Y:S01]  /*5ae0*/  IMAD R16, R26.reuse, R18, R16 ;  /* 0x000000121a107224 */ /* 0x040fe200078e0210 */
[----:B------:R-:W-:Y:S01]  /*5af0*/  LOP3.LUT R18, R5, 0x1a0, RZ, 0xfc, !PT ;  /* 0x000001a005127812 */ /* 0x000fe200078efcff */
[----:B------:R-:W-:Y:S01]  /*5b00*/  IMAD R15, R26, R11, R15 ;  /* 0x0000000b1a0f7224 */ /* 0x000fe200078e020f */
[----:B------:R1:W-:Y:S01]  /*5b10*/  STL [R1+0x54], R0 ;  /* 0x0000540001007387 */ /* 0x0003e20000100800 */
[----:B------:R-:W-:-:S04]  /*5b20*/  IMAD.HI.U32 R11, R3, R14, RZ ;  /* 0x0000000e030b7227 */ /* 0x000fc800078e00ff */
[----:B------:R-:W-:Y:S02]  /*5b30*/  IMAD.MOV R11, RZ, RZ, -R11 ;  /* 0x000000ffff0b7224 */ /* 0x000fe400078e0a0b */
[--C-:B------:R-:W-:Y:S01]  /*5b40*/  @!P2 IMAD.IADD R6, R6, 0x1, -R26.reuse ;  /* 0x000000010606a824 */ /* 0x100fe200078e0a1a */
[----:B------:R-:W-:Y:S01]  /*5b50*/  ISETP.GT.U32.AND P2, PT, R26, R15, PT ;  /* 0x0000000f1a00720c */ /* 0x000fe20003f44070 */
[----:B------:R-:W-:Y:S01]  /*5b60*/  @!P1 IMAD.IADD R22, R22, 0x1, -R26 ;  /* 0x0000000116169824 */ /* 0x000fe200078e0a1a */
[----:B-1----:R-:W-:Y:S01]  /*5b70*/  MOV R0, R9 ;  /* 0x0000000900007202 */ /* 0x002fe20000000f00 */
[C---:B------:R-:W-:Y:S01]  /*5b80*/  IMAD R14, R26.reuse, R11, R14 ;  /* 0x0000000b1a0e7224 */ /* 0x040fe200078e020e */
[----:B------:R-:W-:Y:S01]  /*5b90*/  IABS R9, R18 ;  /* 0x0000001200097213 */ /* 0x000fe20000000000 */
[----:B------:R-:W-:Y:S01]  /*5ba0*/  IMAD.HI.U32 R10, R3, R8, RZ ;  /* 0x00000008030a7227 */ /* 0x000fe200078e00ff */
[C---:B------:R-:W-:Y:S02]  /*5bb0*/  ISETP.GT.U32.AND P1, PT, R26.reuse, R22, PT ;  /* 0x000000161a00720c */ /* 0x040fe40003f24070 */
[----:B------:R-:W-:Y:S01]  /*5bc0*/  LOP3.LUT R11, R5, 0x1a8, RZ, 0xfc, !PT ;  /* 0x000001a8050b7812 */ /* 0x000fe200078efcff */
[----:B------:R-:W-:Y:S01]  /*5bd0*/  @!P6 IMAD.MOV R0, RZ, RZ, -R0 ;  /* 0x000000ffff00e224 */ /* 0x000fe200078e0a00 */
[----:B------:R-:W-:Y:S01]  /*5be0*/  ISETP.GT.U32.AND P6, PT, R26, R16, PT ;  /* 0x000000101a00720c */ /* 0x000fe20003fc4070 */
[----:B------:R-:W-:-:S02]  /*5bf0*/  IMAD.MOV R10, RZ, RZ, -R10 ;  /* 0x000000ffff0a7224 */ /* 0x000fc400078e0a0a */
[----:B------:R-:W-:Y:S01]  /*5c00*/  IMAD.HI.U32 R20, R3, R9, RZ ;  /* 0x0000000903147227 */ /* 0x000fe200078e00ff */
[----:B------:R1:W-:Y:S03]  /*5c10*/  STL [R1+0x48], R0 ;  /* 0x0000480001007387 */ /* 0x0003e60000100800 */
[----:B------:R-:W-:Y:S01]  /*5c20*/  IMAD R8, R26, R10, R8 ;  /* 0x0000000a1a087224 */ /* 0x000fe200078e0208 */
[----:B------:R-:W-:Y:S01]  /*5c30*/  LOP3.LUT R10, R5, 0x1a4, RZ, 0xfc, !PT ;  /* 0x000001a4050a7812 */ /* 0x000fe200078efcff */
[----:B------:R-:W-:Y:S01]  /*5c40*/  @!P2 IMAD.IADD R15, R15, 0x1, -R26 ;  /* 0x000000010f0fa824 */ /* 0x000fe200078e0a1a */
[----:B------:R-:W-:Y:S01]  /*5c50*/  @!P1 IADD3 R22, PT, PT, R22, -R26, RZ ;  /* 0x8000001a16169210 */ /* 0x000fe20007ffe0ff */
[----:B------:R-:W-:Y:S01]  /*5c60*/  IMAD.MOV R20, RZ, RZ, -R20 ;  /* 0x000000ffff147224 */ /* 0x000fe200078e0a14 */
[----:B------:R-:W-:Y:S01]  /*5c70*/  ISETP.GT.U32.AND P1, PT, R26, R8, PT ;  /* 0x000000081a00720c */ /* 0x000fe20003f24070 */
[----:B------:R-:W-:Y:S01]  /*5c80*/  @!P6 IMAD.IADD R16, R16, 0x1, -R26 ;  /* 0x000000011010e824 */ /* 0x000fe200078e0a1a */
[C---:B------:R-:W-:Y:S01]  /*5c90*/  ISETP.GT.U32.AND P2, PT, R26.reuse, R15, PT ;  /* 0x0000000f1a00720c */ /* 0x040fe20003f44070 */
[----:B-1----:R-:W-:Y:S01]  /*5ca0*/  IMAD.MOV.U32 R0, RZ, RZ, R6 ;  /* 0x000000ffff007224 */ /* 0x002fe200078e0006 */
[----:B------:R-:W-:Y:S01]  /*5cb0*/  IABS R6, R11 ;  /* 0x0000000b00067213 */ /* 0x000fe20000000000 */
[C---:B------:R-:W-:Y:S01]  /*5cc0*/  IMAD R9, R26.reuse, R20, R9 ;  /* 0x000000141a097224 */ /* 0x040fe200078e0209 */
[C---:B------:R-:W-:Y:S01]  /*5cd0*/  ISETP.GT.U32.AND P6, PT, R26.reuse, R16, PT ;  /* 0x000000101a00720c */ /* 0x040fe20003fc4070 */
[----:B------:R-:W-:Y:S01]  /*5ce0*/  @!P3 IMAD.MOV R0, RZ, RZ, -R0 ;  /* 0x000000ffff00b224 */ /* 0x000fe200078e0a00 */
[----:B------:R-:W-:Y:S01]  /*5cf0*/  ISETP.GT.U32.AND P3, PT, R26, R14, PT ;  /* 0x0000000e1a00720c */ /* 0x000fe20003f64070 */
[----:B------:R-:W-:Y:S01]  /*5d00*/  IMAD.HI.U32 R21, R3, R6, RZ ;  /* 0x0000000603157227 */ /* 0x000fe200078e00ff */
[----:B------:R-:W-:-:S02]  /*5d10*/  IABS R19, R10 ;  /* 0x0000000a00137213 */ /* 0x000fc40000000000 */
[----:B------:R1:W-:Y:S01]  /*5d20*/  STL [R1+0x44], R0 ;  /* 0x0000440001007387 */ /* 0x0003e20000100800 */
[----:B------:R-:W-:Y:S02]  /*5d30*/  IMAD.MOV R21, RZ, RZ, -R21 ;  /* 0x000000ffff157224 */ /* 0x000fe400078e0a15 */
[----:B------:R-:W-:Y:S01]  /*5d40*/  @!P1 IMAD.IADD R8, R8, 0x1, -R26 ;  /* 0x0000000108089824 */ /* 0x000fe200078e0a1a */
[----:B------:R-:W-:Y:S01]  /*5d50*/  ISETP.GE.AND P1, PT, R18, RZ, PT ;  /* 0x000000ff1200720c */ /* 0x000fe20003f26270 */
[----:B------:R-:W-:-:S04]  /*5d60*/  IMAD.HI.U32 R20, R3, R19, RZ ;  /* 0x0000001303147227 */ /* 0x000fc800078e00ff */
[----:B------:R-:W-:Y:S01]  /*5d70*/  @!P3 IMAD.IADD R14, R14, 0x1, -R26 ;  /* 0x000000010e0eb824 */ /* 0x000fe200078e0a1a */
[----:B------:R-:W-:Y:S01]  /*5d80*/  ISETP.GE.AND P3, PT, R7, RZ, PT ;  /* 0x000000ff0700720c */ /* 0x000fe20003f66270 */
[----:B-1----:R-:W-:Y:S02]  /*5d90*/  IMAD.MOV.U32 R0, RZ, RZ, R22 ;  /* 0x000000ffff007224 */ /* 0x002fe400078e0016 */
[----:B------:R-:W-:Y:S01]  /*5da0*/  @!P6 IMAD.IADD R16, R16, 0x1, -R26 ;  /* 0x000000011010e824 */ /* 0x000fe200078e0a1a */
[C---:B------:R-:W-:Y:S01]  /*5db0*/  ISETP.GT.U32.AND P6, PT, R26.reuse, R9, PT ;  /* 0x000000091a00720c */ /* 0x040fe20003fc4070 */
[----:B------:R-:W-:Y:S01]  /*5dc0*/  @!P0 IMAD.MOV R0, RZ, RZ, -R0 ;  /* 0x000000ffff008224 */ /* 0x000fe200078e0a00 */
[C---:B------:R-:W-:Y:S01]  /*5dd0*/  ISETP.GT.U32.AND P0, PT, R26.reuse, R14, PT ;  /* 0x0000000e1a00720c */ /* 0x040fe20003f04070 */
[C---:B------:R-:W-:Y:S02]  /*5de0*/  IMAD R6, R26.reuse, R21, R6 ;  /* 0x000000151a067224 */ /* 0x040fe400078e0206 */
[----:B------:R-:W-:Y:S01]  /*5df0*/  IMAD.MOV R20, RZ, RZ, -R20 ;  /* 0x000000ffff147224 */ /* 0x000fe200078e0a14 */
[----:B------:R1:W-:Y:S01]  /*5e00*/  STL [R1+0x40], R0 ;  /* 0x0000400001007387 */ /* 0x0003e20000100800 */
[--C-:B------:R-:W-:Y:S01]  /*5e10*/  @!P2 IMAD.IADD R15, R15, 0x1, -R26.reuse ;  /* 0x000000010f0fa824 */ /* 0x100fe200078e0a1a */
[----:B------:R-:W-:Y:S01]  /*5e20*/  ISETP.GE.AND P2, PT, R17, RZ, PT ;  /* 0x000000ff1100720c */ /* 0x000fe20003f46270 */
[----:B------:R-:W-:Y:S01]  /*5e30*/  IMAD R7, R26, R20, R19 ;  /* 0x000000141a077224 */ /* 0x000fe200078e0213 */
[----:B------:R-:W-:Y:S01]  /*5e40*/  LOP3.LUT R17, R5, 0x1ac, RZ, 0xfc, !PT ;  /* 0x000001ac05117812 */ /* 0x000fe200078efcff */
[----:B------:R-:W-:Y:S01]  /*5e50*/  IMAD.MOV.U32 R2, RZ, RZ, R15 ;  /* 0x000000ffff027224 */ /* 0x000fe200078e000f */
[----:B------:R-:W-:Y:S01]  /*5e60*/  IABS R20, R12 ;  /* 0x0000000c00147213 */ /* 0x000fe20000000000 */
[--C-:B------:R-:W-:Y:S01]  /*5e70*/  @!P6 IMAD.IADD R9, R9, 0x1, -R26.reuse ;  /* 0x000000010909e824 */ /* 0x100fe200078e0a1a */
[----:B------:R-:W-:Y:S01]  /*5e80*/  IABS R15, R17 ;  /* 0x00000011000f7213 */ /* 0x000fe20000000000 */
[----:B------:R-:W-:Y:S01]  /*5e90*/  @!P0 IMAD.IADD R14, R14, 0x1, -R26 ;  /* 0x000000010e0e8824 */ /* 0x000fe200078e0a1a */
[C---:B------:R-:W-:Y:S01]  /*5ea0*/  ISETP.GT.U32.AND P0, PT, R26.reuse, R7, PT ;  /* 0x000000071a00720c */ /* 0x040fe20003f04070 */
[----:B-1----:R-:W-:Y:S01]  /*5eb0*/  IMAD.MOV.U32 R0, RZ, RZ, R16 ;  /* 0x000000ffff007224 */ /* 0x002fe200078e0010 */
[----:B------:R-:W-:Y:S01]  /*5ec0*/  ISETP.GT.U32.AND P6, PT, R26, R9, PT ;  /* 0x000000091a00720c */ /* 0x000fe20003fc4070 */
[----:B------:R-:W-:Y:S01]  /*5ed0*/  @!P5 IMAD.MOV R2, RZ, RZ, -R2 ;  /* 0x000000ffff02d224 */ /* 0x000fe200078e0a02 */
[----:B------:R-:W-:Y:S01]  /*5ee0*/  LOP3.LUT R16, R5, 0x1b0, RZ, 0xfc, !PT ;  /* 0x000001b005107812 */ /* 0x000fe200078efcff */
[----:B------:R-:W-:Y:S01]  /*5ef0*/  IMAD.HI.U32 R21, R3, R20, RZ ;  /* 0x0000001403157227 */ /* 0x000fe200078e00ff */
[----:B------:R-:W-:-:S02]  /*5f00*/  @!P4 IADD3 R0, PT, PT, -R0, RZ, RZ ;  /* 0x000000ff0000c210 */ /* 0x000fc40007ffe1ff */
[----:B------:R-:W-:Y:S01]  /*5f10*/  ISETP.GT.U32.AND P4, PT, R26, R8, PT ;  /* 0x000000081a00720c */ /* 0x000fe20003f84070 */
[----:B------:R-:W-:Y:S01]  /*5f20*/  IMAD.MOV R21, RZ, RZ, -R21 ;  /* 0x000000ffff157224 */ /* 0x000fe200078e0a15 */
[----:B------:R-:W-:Y:S01]  /*5f30*/  ISETP.GE.AND P5, PT, R10, RZ, PT ;  /* 0x000000ff0a00720c */ /* 0x000fe20003fa6270 */
[----:B------:R1:W-:Y:S01]  /*5f40*/  STL [R1+0x3c], R0 ;  /* 0x00003c0001007387 */ /* 0x0003e20000100800 */
[----:B------:R-:W-:Y:S01]  /*5f50*/  IABS R10, R16 ;  /* 0x00000010000a7213 */ /* 0x000fe20000000000 */
[--C-:B------:R-:W-:Y:S01]  /*5f60*/  @!P0 IMAD.IADD R7, R7, 0x1, -R26.reuse ;  /* 0x0000000107078824 */ /* 0x100fe200078e0a1a */
[----:B------:R-:W-:Y:S01]  /*5f70*/  ISETP.GE.AND P0, PT, R16, RZ, PT ;  /* 0x000000ff1000720c */ /* 0x000fe20003f06270 */
[----:B------:R-:W-:Y:S01]  /*5f80*/  STL [R1+0x34], R2 ;  /* 0x0000340201007387 */ /* 0x000fe20000100800 */
[----:B------:R-:W-:Y:S01]  /*5f90*/  @!P6 IMAD.IADD R9, R9, 0x1, -R26 ;  /* 0x000000010909e824 */ /* 0x000fe200078e0a1a */
[----:B------:R-:W-:Y:S02]  /*5fa0*/  ISETP.GE.AND P6, PT, R17, RZ, PT ;  /* 0x000000ff1100720c */ /* 0x000fe40003fc6270 */
[----:B------:R-:W-:Y:S01]  /*5fb0*/  LOP3.LUT R17, R5, 0x1c0, RZ, 0xfc, !PT ;  /* 0x000001c005117812 */ /* 0x000fe200078efcff */
[----:B-1----:R-:W-:-:S02]  /*5fc0*/  IMAD.MOV.U32 R0, RZ, RZ, R14 ;  /* 0x000000ffff007224 */ /* 0x002fc400078e000e */
[----:B------:R-:W-:Y:S01]  /*5fd0*/  @!P4 IMAD.IADD R8, R8, 0x1, -R26 ;  /* 0x000000010808c824 */ /* 0x000fe200078e0a1a */
[----:B------:R-:W-:Y:S01]  /*5fe0*/  ISETP.GE.AND P4, PT, R11, RZ, PT ;  /* 0x000000ff0b00720c */ /* 0x000fe20003f86270 */
[----:B------:R-:W-:Y:S01]  /*5ff0*/  @!P3 IMAD.MOV R0, RZ, RZ, -R0 ;  /* 0x000000ffff00b224 */ /* 0x000fe200078e0a00 */
[----:B------:R-:W-:Y:S01]  /*6000*/  ISETP.GT.U32.AND P3, PT, R26, R6, PT ;  /* 0x000000061a00720c */ /* 0x000fe20003f64070 */
[----:B------:R-:W-:-:S03]  /*6010*/  IMAD.HI.U32 R11, R3, R15, RZ ;  /* 0x0000000f030b7227 */ /* 0x000fc600078e00ff */
[----:B------:R1:W-:Y:S01]  /*6020*/  STL [R1+0x2c], R0 ;  /* 0x00002c0001007387 */ /* 0x0003e20000100800 */
[----:B------:R-:W-:-:S04]  /*6030*/  IMAD.HI.U32 R14, R3, R10, RZ ;  /* 0x0000000a030e7227 */ /* 0x000fc800078e00ff */
[----:B------:R-:W-:Y:S01]  /*6040*/  IMAD.MOV R11, RZ, RZ, -R11 ;  /* 0x000000ffff0b7224 */ /* 0x000fe200078e0a0b */
[----:B------:R-:W-:-:S03]  /*6050*/  IADD3 R14, PT, PT, -R14, RZ, RZ ;  /* 0x000000ff0e0e7210 */ /* 0x000fc60007ffe1ff */
[----:B------:R-:W-:Y:S01]  /*6060*/  @!P3 IMAD.IADD R6, R6, 0x1, -R26 ;  /* 0x000000010606b824 */ /* 0x000fe200078e0a1a */
[C---:B------:R-:W-:Y:S01]  /*6070*/  ISETP.GT.U32.AND P3, PT, R26.reuse, R7, PT ;  /* 0x000000071a00720c */ /* 0x040fe20003f64070 */
[----:B-1----:R-:W-:Y:S02]  /*6080*/  IMAD.MOV.U32 R0, RZ, RZ, R8 ;  /* 0x000000ffff007224 */ /* 0x002fe400078e0008 */
[C---:B------:R-:W-:Y:S01]  /*6090*/  IMAD R18, R26.reuse, R11, R15 ;  /* 0x0000000b1a127224 */ /* 0x040fe200078e020f */
[C---:B------:R-:W-:Y:S01]  /*60a0*/  LOP3.LUT R11, R5.reuse, 0x1bc, RZ, 0xfc, !PT ;  /* 0x000001bc050b7812 */ /* 0x040fe200078efcff */
[----:B------:R-:W-:Y:S01]  /*60b0*/  @!P2 IMAD.MOV R0, RZ, RZ, -R0 ;  /* 0x000000ffff00a224 */ /* 0x000fe200078e0a00 */
[C---:B------:R-:W-:Y:S01]  /*60c0*/  ISETP.GT.U32.AND P2, PT, R26.reuse, R6, PT ;  /* 0x000000061a00720c */ /* 0x040fe20003f44070 */
[----:B------:R-:W-:Y:S01]  /*60d0*/  IMAD R8, R26, R14, R10 ;  /* 0x0000000e1a087224 */ /* 0x000fe200078e020a */
[C---:B------:R-:W-:Y:S02]  /*60e0*/  LOP3.LUT R14, R5.reuse, 0x1b4, RZ, 0xfc, !PT ;  /* 0x000001b4050e7812 */ /* 0x040fe400078efcff */
[----:B------:R1:W-:Y:S01]  /*60f0*/  STL [R1+0x24], R0 ;  /* 0x0000240001007387 */ /* 0x0003e20000100800 */
[----:B------:R-:W-:-:S02]  /*6100*/  LOP3.LUT R10, R5, 0x1b8, RZ, 0xfc, !PT ;  /* 0x000001b8050a7812 */ /* 0x000fc400078efcff */
[--C-:B------:R-:W-:Y:S01]  /*6110*/  @!P3 IMAD.IADD R7, R7, 0x1, -R26.reuse ;  /* 0x000000010707b824 */ /* 0x100fe200078e0a1a */
[----:B------:R-:W-:Y:S02]  /*6120*/  ISETP.GT.U32.AND P3, PT, R26, R18, PT ;  /* 0x000000121a00720c */ /* 0x000fe40003f64070 */
[----:B------:R-:W-:Y:S01]  /*6130*/  IABS R15, R27 ;  /* 0x0000001b000f7213 */ /* 0x000fe20000000000 */
[----:B------:R-:W-:Y:S02]  /*6140*/  IMAD.MOV.U32 R2, RZ, RZ, R7 ;  /* 0x000000ffff027224 */ /* 0x000fe400078e0007 */
[----:B------:R-:W-:Y:S01]  /*6150*/  @!P2 IMAD.IADD R6, R6, 0x1, -R26 ;  /* 0x000000010606a824 */ /* 0x000fe200078e0a1a */
[----:B------:R-:W-:Y:S01]  /*6160*/  ISETP.GE.AND P2, PT, R10, RZ, PT ;  /* 0x000000ff0a00720c */ /* 0x000fe20003f46270 */
[----:B-1----:R-:W-:Y:S01]  /*6170*/  IMAD.MOV.U32 R0, RZ, RZ, R9 ;  /* 0x000000ffff007224 */ /* 0x002fe200078e0009 */
[----:B------:R-:W-:Y:S01]  /*6180*/  IABS R9, R14 ;  /* 0x0000000e00097213 */ /* 0x000fe20000000000 */
[----:B------:R-:W-:Y:S01]  /*6190*/  @!P5 IMAD.MOV R2, RZ, RZ, -R2 ;  /* 0x000000ffff02d224 */ /* 0x000fe200078e0a02 */
[----:B------:R-:W-:Y:S01]  /*61a0*/  ISETP.GE.AND P5, PT, R11, RZ, PT ;  /* 0x000000ff0b00720c */ /* 0x000fe20003fa6270 */
[----:B------:R-:W-:Y:S01]  /*61b0*/  @!P1 IMAD.MOV R0, RZ, RZ, -R0 ;  /* 0x000000ffff009224 */ /* 0x000fe200078e0a00 */
[----:B------:R-:W-:Y:S01]  /*61c0*/  IABS R11, R11 ;  /* 0x0000000b000b7213 */ /* 0x000fe20000000000 */
[----:B------:R-:W-:Y:S01]  /*61d0*/  IMAD.HI.U32 R7, R3, R9, RZ ;  /* 0x0000000903077227 */ /* 0x000fe200078e00ff */
[----:B------:R-:W-:-:S02]  /*61e0*/  @!P3 IADD3 R18, PT, PT, R18, -R26, RZ ;  /* 0x8000001a1212b210 */ /* 0x000fc40007ffe0ff */
[----:B------:R1:W-:Y:S01]  /*61f0*/  STL [R1+0x10], R0 ;  /* 0x0000100001007387 */ /* 0x0003e20000100800 */
[----:B------:R-:W-:Y:S01]  /*6200*/  IABS R10, R10 ;  /* 0x0000000a000a7213 */ /* 0x000fe20000000000 */
[----:B------:R-:W-:Y:S01]  /*6210*/  IMAD.HI.U32 R16, R3, R11, RZ ;  /* 0x0000000b03107227 */ /* 0x000fe200078e00ff */
[----:B------:R-:W-:Y:S01]  /*6220*/  ISETP.GT.U32.AND P3, PT, R26, R18, PT ;  /* 0x000000121a00720c */ /* 0x000fe20003f64070 */
[----:B------:R2:W-:Y:S01]  /*6230*/  STL [R1+0x8], R2 ;  /* 0x0000080201007387 */ /* 0x0005e20000100800 */
[----:B------:R-:W-:Y:S01]  /*6240*/  ISETP.GE.AND P1, PT, R14, RZ, PT ;  /* 0x000000ff0e00720c */ /* 0x000fe20003f26270 */
[----:B------:R-:W-:Y:S01]  /*6250*/  IMAD.MOV R16, RZ, RZ, -R16 ;  /* 0x000000ffff107224 */ /* 0x000fe200078e0a10 */
[----:B------:R-:W-:Y:S01]  /*6260*/  IABS R14, R17 ;  /* 0x00000011000e7213 */ /* 0x000fe20000000000 */
[----:B------:R-:W-:Y:S02]  /*6270*/  IMAD.MOV R7, RZ, RZ, -R7 ;  /* 0x000000ffff077224 */ /* 0x000fe400078e0a07 */
[----:B-1----:R-:W-:-:S02]  /*6280*/  IMAD.MOV.U32 R0, RZ, RZ, R6 ;  /* 0x000000ffff007224 */ /* 0x002fc400078e0006 */
[----:B------:R-:W-:-:S04]  /*6290*/  IMAD.HI.U32 R6, R3, R10, RZ ;  /* 0x0000000a03067227 */ /* 0x000fc800078e00ff */
[----:B------:R-:W-:Y:S01]  /*62a0*/  @!P4 IMAD.MOV R0, RZ, RZ, -R0 ;  /* 0x000000ffff00c224 */ /* 0x000fe200078e0a00 */
[C---:B------:R-:W-:Y:S01]  /*62b0*/  ISETP.GT.U32.AND P4, PT, R26.reuse, R8, PT ;  /* 0x000000081a00720c */ /* 0x040fe20003f84070 */
[----:B------:R-:W-:Y:S01]  /*62c0*/  IMAD R11, R26, R16, R11 ;  /* 0x000000101a0b7224 */ /* 0x000fe200078e020b */
[----:B------:R-:W-:Y:S01]  /*62d0*/  IABS R16, R23 ;  /* 0x0000001700107213 */ /* 0x000fe20000000000 */
[----:B------:R-:W-:Y:S01]  /*62e0*/  IMAD.MOV R6, RZ, RZ, -R6 ;  /* 0x000000ffff067224 */ /* 0x000fe200078e0a06 */
[----:B------:R1:W-:Y:S01]  /*62f0*/  STL [R1+0x4], R0 ;  /* 0x0000040001007387 */ /* 0x0003e20000100800 */
[----:B------:R-:W-:Y:S02]  /*6300*/  @!P3 IMAD.IADD R18, R18, 0x1, -R26 ;  /* 0x000000011212b824 */ /* 0x000fe400078e0a1a */
[C---:B------:R-:W-:Y:S02]  /*6310*/  IMAD R9, R26.reuse, R7, R9 ;  /* 0x000000071a097224 */ /* 0x040fe400078e0209 */
[----:B------:R-:W-:-:S02]  /*6320*/  IMAD R10, R26, R6, R10 ;  /* 0x000000061a0a7224 */ /* 0x000fc400078e020a */
[----:B--2---:R-:W-:Y:S01]  /*6330*/  IMAD.MOV.U32 R2, RZ, RZ, R18 ;  /* 0x000000ffff027224 */ /* 0x004fe200078e0012 */
[----:B------:R-:W-:Y:S01]  /*6340*/  ISETP.GT.U32.AND P3, PT, R26, R9, PT ;  /* 0x000000091a00720c */ /* 0x000fe20003f64070 */
[----:B------:R-:W-:Y:S01]  /*6350*/  @!P4 IMAD.IADD R8, R8, 0x1, -R26 ;  /* 0x000000010808c824 */ /* 0x000fe200078e0a1a */
[----:B-1----:R-:W-:Y:S01]  /*6360*/  LOP3.LUT R0, R5, 0x1d4, RZ, 0xfc, !PT ;  /* 0x000001d405007812 */ /* 0x002fe200078efcff */
[----:B------:R-:W-:Y:S01]  /*6370*/  @!P6 IMAD.MOV R2, RZ, RZ, -R2 ;  /* 0x000000ffff02e224 */ /* 0x000fe200078e0a02 */
[C---:B------:R-:W-:Y:S01]  /*6380*/  ISETP.GT.U32.AND P6, PT, R26.reuse, R10, PT ;  /* 0x0000000a1a00720c */ /* 0x040fe20003fc4070 */
[C---:B------:R-:W-:Y:S01]  /*6390*/  IMAD.HI.U32 R6, R3.reuse, R15, RZ ;  /* 0x0000000f03067227 */ /* 0x040fe200078e00ff */
[----:B------:R-:W-:Y:S02]  /*63a0*/  ISETP.GT.U32.AND P4, PT, R26, R8, PT ;  /* 0x000000081a00720c */ /* 0x000fe40003f84070 */
[----:B------:R-:W-:Y:S01]  /*63b0*/  IABS R19, R0 ;  /* 0x0000000000137213 */ /* 0x000fe20000000000 */
[----:B------:R-:W-:Y:S01]  /*63c0*/  IMAD.MOV R6, RZ, RZ, -R6 ;  /* 0x000000ffff067224 */ /* 0x000fe200078e0a06 */
[----:B------:R1:W-:Y:S01]  /*63d0*/  STL [R1+0x2134], R2 ;  /* 0x0021340201007387 */ /* 0x0003e20000100800 */
[----:B------:R-:W-:Y:S01]  /*63e0*/  IMAD.HI.U32 R7, R3, R14, RZ ;  /* 0x0000000e03077227 */ /* 0x000fe200078e00ff */
[----:B------:R-:W-:-:S02]  /*63f0*/  IABS R18, R4 ;  /* 0x0000000400127213 */ /* 0x000fc40000000000 */
[----:B------:R-:W-:Y:S01]  /*6400*/  @!P3 IADD3 R9, PT, PT, R9, -R26, RZ ;  /* 0x8000001a0909b210 */ /* 0x000fe20007ffe0ff */
[----:B------:R-:W-:Y:S01]  /*6410*/  IMAD R15, R26, R6, R15 ;  /* 0x000000061a0f7224 */ /* 0x000fe200078e020f */
[----:B------:R2:W-:Y:S01]  /*6420*/  STL [R1+0x88], R12 ;  /* 0x0000880c01007387 */ /* 0x0005e20000100800 */
[--C-:B------:R-:W-:Y:S01]  /*6430*/  @!P6 IMAD.IADD R10, R10, 0x1, -R26.reuse ;  /* 0x000000010a0ae824 */ /* 0x100fe200078e0a1a */
[----:B------:R-:W-:Y:S01]  /*6440*/  ISETP.GT.U32.AND P3, PT, R26, R9, PT ;  /* 0x000000091a00720c */ /* 0x000fe20003f64070 */
[----:B------:R-:W-:Y:S01]  /*6450*/  @!P4 IMAD.IADD R8, R8, 0x1, -R26 ;  /* 0x000000010808c824 */ /* 0x000fe200078e0a1a */
[C---:B------:R-:W-:Y:S01]  /*6460*/  ISETP.GT.U32.AND P4, PT, R26.reuse, R11, PT ;  /* 0x0000000b1a00720c */ /* 0x040fe20003f84070 */
[----:B------:R-:W-:Y:S01]  /*6470*/  IMAD.HI.U32 R6, R3, R16, RZ ;  /* 0x0000001003067227 */ /* 0x000fe200078e00ff */
[C---:B------:R-:W-:Y:S01]  /*6480*/  ISETP.GT.U32.AND P6, PT, R26.reuse, R10, PT ;  /* 0x0000000a1a00720c */ /* 0x040fe20003fc4070 */
[----:B------:R3:W-:Y:S01]  /*6490*/  STL [R1+0x80], R4 ;  /* 0x0000800401007387 */ /* 0x0007e20000100800 */
[C---:B-1----:R-:W-:Y:S01]  /*64a0*/  LOP3.LUT R2, R5.reuse, 0x1dc, RZ, 0xfc, !PT ;  /* 0x000001dc05027812 */ /* 0x042fe200078efcff */
[----:B------:R-:W-:Y:S01]  /*64b0*/  IMAD.MOV R6, RZ, RZ, -R6 ;  /* 0x000000ffff067224 */ /* 0x000fe200078e0a06 */
[----:B--2---:R-:W-:Y:S01]  /*64c0*/  LOP3.LUT R12, R5, 0x1d8, RZ, 0xfc, !PT ;  /* 0x000001d8050c7812 */ /* 0x004fe200078efcff */
[----:B------:R-:W-:Y:S01]  /*64d0*/  IMAD.MOV R7, RZ, RZ, -R7 ;  /* 0x000000ffff077224 */ /* 0x000fe200078e0a07 */
[----:B------:R1:W-:Y:S01]  /*64e0*/  STL [R1+0x78], R0 ;  /* 0x0000780001007387 */ /* 0x0003e20000100800 */
[----:B------:R-:W-:-:S02]  /*64f0*/  IMAD R16, R26, R6, R16 ;  /* 0x000000061a107224 */ /* 0x000fc400078e0210 */
[C---:B------:R-:W-:Y:S01]  /*6500*/  IMAD R14, R26.reuse, R7, R14 ;  /* 0x000000071a0e7224 */ /* 0x040fe200078e020e */
[----:B------:R2:W-:Y:S01]  /*6510*/  STL [R1+0x60], R12 ;  /* 0x0000600c01007387 */ /* 0x0005e20000100800 */
[--C-:B------:R-:W-:Y:S01]  /*6520*/  @!P4 IMAD.IADD R11, R11, 0x1, -R26.reuse ;  /* 0x000000010b0bc824 */ /* 0x100fe200078e0a1a */
[----:B---3--:R-:W-:Y:S01]  /*6530*/  LOP3.LUT R4, R5, 0x1e4, RZ, 0xfc, !PT ;  /* 0x000001e405047812 */ /* 0x008fe200078efcff */
[--C-:B------:R-:W-:Y:S01]  /*6540*/  @!P3 IMAD.IADD R9, R9, 0x1, -R26.reuse ;  /* 0x000000010909b824 */ /* 0x100fe200078e0a1a */
[----:B------:R-:W-:Y:S01]  /*6550*/  ISETP.GT.U32.AND P3, PT, R26, R14, PT ;  /* 0x0000000e1a00720c */ /* 0x000fe20003f64070 */
[----:B------:R-:W-:Y:S01]  /*6560*/  @!P6 IMAD.IADD R10, R10, 0x1, -R26 ;  /* 0x000000010a0ae824 */ /* 0x000fe200078e0a1a */
[C---:B------:R-:W-:Y:S01]  /*6570*/  ISETP.GT.U32.AND P4, PT, R26.reuse, R11, PT ;  /* 0x0000000b1a00720c */ /* 0x040fe20003f84070 */
[----:B------:R-:W-:Y:S01]  /*6580*/  IMAD.HI.U32 R6, R3, R19, RZ ;  /* 0x0000001303067227 */ /* 0x000fe200078e00ff */
[C---:B------:R-:W-:Y:S01]  /*6590*/  ISETP.GT.U32.AND P6, PT, R26.reuse, R15, PT ;  /* 0x0000000f1a00720c */ /* 0x040fe20003fc4070 */
[----:B------:R3:W-:Y:S01]  /*65a0*/  STL [R1+0x50], R2 ;  /* 0x0000500201007387 */ /* 0x0007e20000100800 */
[----:B-1----:R-:W-:Y:S01]  /*65b0*/  LOP3.LUT R0, R5, 0x1e0, RZ, 0xfc, !PT ;  /* 0x000001e005007812 */ /* 0x002fe200078efcff */
[----:B------:R-:W-:Y:S01]  /*65c0*/  IMAD.MOV R6, RZ, RZ, -R6 ;  /* 0x000000ffff067224 */ /* 0x000fe200078e0a06 */
[----:B------:R-:W-:Y:S01]  /*65d0*/  IABS R25, R4 ;  /* 0x0000000400197213 */ /* 0x000fe20000000000 */
[----:B------:R-:W-:Y:S01]  /*65e0*/  @!P0 IMAD.MOV R8, RZ, RZ, -R8 ;  /* 0x000000ffff088224 */ /* 0x000fe200078e0a08 */
[----:B------:R-:W-:Y:S01]  /*65f0*/  IABS R24, R0 ;  /* 0x0000000000187213 */ /* 0x000fe20000000000 */
[----:B------:R-:W-:-:S02]  /*6600*/  IMAD R19, R26, R6, R19 ;  /* 0x000000061a137224 */ /* 0x000fc400078e0213 */
[--C-:B------:R-:W-:Y:S01]  /*6610*/  @!P3 IMAD.IADD R14, R14, 0x1, -R26.reuse ;  /* 0x000000010e0eb824 */ /* 0x100fe200078e0a1a */
[----:B------:R-:W-:Y:S01]  /*6620*/  ISETP.GE.AND P3, PT, R17, RZ, PT ;  /* 0x000000ff1100720c */ /* 0x000fe20003f66270 */
[----:B------:R-:W-:Y:S01]  /*6630*/  @!P4 IMAD.IADD R11, R11, 0x1, -R26 ;  /* 0x000000010b0bc824 */ /* 0x000fe200078e0a1a */
[C---:B------:R-:W-:Y:S01]  /*6640*/  ISETP.GT.U32.AND P4, PT, R26.reuse, R16, PT ;  /* 0x000000101a00720c */ /* 0x040fe20003f84070 */
[C---:B------:R-:W-:Y:S01]  /*6650*/  IMAD R17, R26.reuse, R21, R20 ;  /* 0x000000151a117224 */ /* 0x040fe200078e0214 */
[----:B------:R-:W-:Y:S01]  /*6660*/  IABS R20, R12 ;  /* 0x0000000c00147213 */ /* 0x000fe20000000000 */
[----:B------:R-:W-:Y:S01]  /*6670*/  IMAD.HI.U32 R7, R3, R18, RZ ;  /* 0x0000001203077227 */ /* 0x000fe200078e00ff */
[----:B------:R-:W-:Y:S01]  /*6680*/  @!P6 IADD3 R15, PT, PT, R15, -R26, RZ ;  /* 0x8000001a0f0fe210 */ /* 0x000fe20007ffe0ff */
[----:B------:R1:W-:Y:S01]  /*6690*/  STL [R1+0x2138], R8 ;  /* 0x0021380801007387 */ /* 0x0003e20000100800 */
[----:B------:R-:W-:Y:S01]  /*66a0*/  ISETP.GT.U32.AND P6, PT, R26, R14, PT ;  /* 0x0000000e1a00720c */ /* 0x000fe20003fc4070 */
[----:B------:R-:W-:Y:S01]  /*66b0*/  IMAD.HI.U32 R6, R3, R20, RZ ;  /* 0x0000001403067227 */ /* 0x000fe200078e00ff */
[----:B------:R-:W-:Y:S01]  /*66c0*/  IABS R21, R2 ;  /* 0x0000000200157213 */ /* 0x000fe20000000000 */
[----:B------:R4:W-:Y:S01]  /*66d0*/  STL [R1+0x4c], R0 ;  /* 0x00004c0001007387 */ /* 0x0009e20000100800 */
[C---:B--2---:R-:W-:Y:S01]  /*66e0*/  LOP3.LUT R12, R5.reuse, 0x1ec, RZ, 0xfc, !PT ;  /* 0x000001ec050c7812 */ /* 0x044fe200078efcff */
[----:B------:R-:W-:Y:S01]  /*66f0*/  IMAD.MOV R6, RZ, RZ, -R6 ;  /* 0x000000ffff067224 */ /* 0x000fe200078e0a06 */
[C---:B---3--:R-:W-:Y:S01]  /*6700*/  LOP3.LUT R2, R5.reuse, 0x1f4, RZ, 0xfc, !PT ;  /* 0x000001f405027812 */ /* 0x048fe200078efcff */
[----:B------:R-:W-:Y:S01]  /*6710*/  @!P4 IMAD.IADD R16, R16, 0x1, -R26 ;  /* 0x000000011010c824 */ /* 0x000fe200078e0a1a */
[----:B------:R2:W-:Y:S01]  /*6720*/  STL [R1+0x21c8], R4 ;  /* 0x0021c80401007387 */ /* 0x0005e20000100800 */
[----:B------:R-:W-:Y:S01]  /*6730*/  IMAD.MOV R7, RZ, RZ, -R7 ;  /* 0x000000ffff077224 */ /* 0x000fe200078e0a07 */
[----:B-1----:R-:W-:Y:S01]  /*6740*/  LOP3.LUT R8, R5, 0x1f0, RZ, 0xfc, !PT ;  /* 0x000001f005087812 */ /* 0x002fe200078efcff */
[C---:B------:R-:W-:Y:S01]  /*6750*/  IMAD R20, R26.reuse, R6, R20 ;  /* 0x000000061a147224 */ /* 0x040fe200078e0214 */
[----:B------:R-:W-:Y:S01]  /*6760*/  ISETP.GT.U32.AND P0, PT, R26, R16, PT ;  /* 0x000000101a00720c */ /* 0x000fe20003f04070 */
[----:B------:R-:W-:Y:S01]  /*6770*/  IMAD.HI.U32 R6, R3, R25, RZ ;  /* 0x0000001903067227 */ /* 0x000fe200078e00ff */
[----:B----4-:R-:W-:-:S02]  /*6780*/  LOP3.LUT R0, R5, 0x1f8, RZ, 0xfc, !PT ;  /* 0x000001f805007812 */ /* 0x010fc400078efcff */
[----:B------:R-:W-:Y:S01]  /*6790*/  IABS R5, R2 ;  /* 0x0000000200057213 */ /* 0x000fe20000000000 */
[----:B------:R-:W-:Y:S01]  /*67a0*/  @!P6 IMAD.IADD R14, R14, 0x1, -R26 ;  /* 0x000000010e0ee824 */ /* 0x000fe200078e0a1a */
[C---:B------:R-:W-:Y:S01]  /*67b0*/  ISETP.GT.U32.AND P6, PT, R26.reuse, R17, PT ;  /* 0x000000111a00720c */ /* 0x040fe20003fc4070 */
[----:B------:R-:W-:Y:S01]  /*67c0*/  IMAD R18, R26, R7, R18 ;  /* 0x000000071a127224 */ /* 0x000fe200078e0212 */
[----:B------:R-:W-:Y:S01]  /*67d0*/  IADD3 R6, PT, PT, -R6, RZ, RZ ;  /* 0x000000ff06067210 */ /* 0x000fe20007ffe1ff */
[C---:B------:R-:W-:Y:S01]  /*67e0*/  IMAD.HI.U32 R7, R3.reuse, R24, RZ ;  /* 0x0000001803077227 */ /* 0x040fe200078e00ff */
[----:B------:R-:W-:Y:S02]  /*67f0*/  @!P2 IADD3 R10, PT, PT, -R10, RZ, RZ ;  /* 0x000000ff0a0aa210 */ /* 0x000fe40007ffe1ff */
[----:B------:R-:W-:Y:S01]  /*6800*/  ISETP.GT.U32.AND P4, PT, R26, R15, PT ;  /* 0x0000000f1a00720c */ /* 0x000fe20003f84070 */
[----:B------:R-:W-:Y:S01]  /*6810*/  @!P0 IMAD.IADD R16, R16, 0x1, -R26 ;  /* 0x0000000110108824 */ /* 0x000fe200078e0a1a */
[----:B------:R-:W-:Y:S01]  /*6820*/  ISETP.GT.U32.AND P0, PT, R26, R19, PT ;  /* 0x000000131a00720c */ /* 0x000fe20003f04070 */
[----:B------:R-:W-:Y:S01]  /*6830*/  IMAD.HI.U32 R22, R3, R21, RZ ;  /* 0x0000001503167227 */ /* 0x000fe200078e00ff */
[----:B--2---:R-:W-:-:S03]  /*6840*/  IABS R4, R0 ;  /* 0x0000000000047213 */ /* 0x004fc60000000000 */
[----:B------:R-:W-:Y:S02]  /*6850*/  IMAD.MOV R7, RZ, RZ, -R7 ;  /* 0x000000ffff077224 */ /* 0x000fe400078e0a07 */
[----:B------:R-:W-:Y:S02]  /*6860*/  IMAD.MOV R22, RZ, RZ, -R22 ;  /* 0x000000ffff167224 */ /* 0x000fe400078e0a16 */
[C---:B------:R-:W-:Y:S01]  /*6870*/  IMAD R25, R26.reuse, R6, R25 ;  /* 0x000000061a197224 */ /* 0x040fe200078e0219 */
[----:B------:R-:W-:Y:S01]  /*6880*/  IABS R6, R12 ;  /* 0x0000000c00067213 */ /* 0x000fe20000000000 */
[C---:B------:R-:W-:Y:S01]  /*6890*/  IMAD R24, R26.reuse, R7, R24 ;  /* 0x000000071a187224 */ /* 0x040fe200078e0218 */
[----:B------:R-:W-:Y:S01]  /*68a0*/  IABS R7, R8 ;  /* 0x0000000800077213 */ /* 0x000fe20000000000 */
[----:B------:R-:W-:Y:S01]  /*68b0*/  @!P0 IMAD.IADD R19, R19, 0x1, -R26 ;  /* 0x0000000113138824 */ /* 0x000fe200078e0a1a */
[----:B------:R-:W-:Y:S01]  /*68c0*/  ISETP.GE.AND P0, PT, R23, RZ, PT ;  /* 0x000000ff1700720c */ /* 0x000fe20003f06270 */
[----:B------:R-:W-:-:S02]  /*68d0*/  IMAD R21, R26, R22, R21 ;  /* 0x000000161a157224 */ /* 0x000fc400078e0215 */
[----:B------:R-:W-:Y:S01]  /*68e0*/  @!P6 IMAD.IADD R17, R17, 0x1, -R26 ;  /* 0x000000011111e824 */ /* 0x000fe200078e0a1a */
[----:B------:R-:W-:Y:S01]  /*68f0*/  ISETP.GE.AND P6, PT, R27, RZ, PT ;  /* 0x000000ff1b00720c */ /* 0x000fe20003fc6270 */
[----:B------:R-:W-:-:S04]  /*6900*/  IMAD.HI.U32 R22, R3, R28, RZ ;  /* 0x0000001c03167227 */ /* 0x000fc800078e00ff */
[----:B------:R-:W-:-:S04]  /*6910*/  IMAD.HI.U32 R23, R3, R6, RZ ;  /* 0x0000000603177227 */ /* 0x000fc800078e00ff */
[----:B------:R-:W-:-:S04]  /*6920*/  IMAD.HI.U32 R27, R3, R7, RZ ;  /* 0x00000007031b7227 */ /* 0x000fc800078e00ff */
[----:B------:R-:W-:-:S04]  /*6930*/  IMAD.HI.U32 R29, R3, R5, RZ ;  /* 0x00000005031d7227 */ /* 0x000fc800078e00ff */
[----:B------:R-:W-:Y:S02]  /*6940*/  IMAD.MOV R22, RZ, RZ, -R22 ;  /* 0x000000ffff167224 */ /* 0x000fe400078e0a16 */
[----:B------:R-:W-:Y:S02]  /*6950*/  IMAD.MOV R23, RZ, RZ, -R23 ;  /* 0x000000ffff177224 */ /* 0x000fe400078e0a17 */
[----:B------:R-:W-:Y:S02]  /*6960*/  IMAD.MOV R27, RZ, RZ, -R27 ;  /* 0x000000ffff1b7224 */ /* 0x000fe400078e0a1b */
[----:B------:R-:W-:Y:S02]  /*6970*/  IMAD.MOV R29, RZ, RZ, -R29 ;  /* 0x000000ffff1d7224 */ /* 0x000fe400078e0a1d */
[C---:B------:R-:W-:Y:S02]  /*6980*/  IMAD R28, R26.reuse, R22, R28 ;  /* 0x000000161a1c7224 */ /* 0x040fe400078e021c */
[----:B------:R-:W-:Y:S01]  /*6990*/  @!P1 IMAD.MOV R9, RZ, RZ, -R9 ;  /* 0x000000ffff099224 */ /* 0x000fe200078e0a09 */
[----:B------:R-:W2:Y:S01]  /*69a0*/  LDL.LU R22, [R1+0x4c] ;  /* 0x00004c0001167983 */ /* 0x000ea20000300800 */
[----:B------:R-:W-:-:S02]  /*69b0*/  IMAD R6, R26, R23, R6 ;  /* 0x000000171a067224 */ /* 0x000fc400078e0206 */
[C---:B------:R-:W-:Y:S01]  /*69c0*/  IMAD R7, R26.reuse, R27, R7 ;  /* 0x0000001b1a077224 */ /* 0x040fe200078e0207 */
[----:B------:R-:W3:Y:S01]  /*69d0*/  LDL.LU R23, [R1+0x50] ;  /* 0x0000500001177983 */ /* 0x000ee20000300800 */
[C---:B------:R-:W-:Y:S02]  /*69e0*/  IMAD R5, R26.reuse, R29, R5 ;  /* 0x0000001d1a057224 */ /* 0x040fe400078e0205 */
[----:B------:R-:W-:Y:S01]  /*69f0*/  @!P4 IMAD.IADD R15, R15, 0x1, -R26 ;  /* 0x000000010f0fc824 */ /* 0x000fe200078e0a1a */
[----:B------:R-:W4:Y:S01]  /*6a00*/  LDL.LU R27, [R1+0x60] ;  /* 0x00006000011b7983 */ /* 0x000f220000300800 */
[----:B------:R-:W-:Y:S01]  /*6a10*/  IMAD.HI.U32 R3, R3, R4, RZ ;  /* 0x0000000403037227 */ /* 0x000fe200078e00ff */
[----:B------:R-:W-:Y:S02]  /*6a20*/  ISETP.GT.U32.AND P4, PT, R26, R18, PT ;  /* 0x000000121a00720c */ /* 0x000fe40003f84070 */
[----:B------:R-:W4:Y:S04]  /*6a30*/  LDL.LU R29, [R1+0x78] ;  /* 0x00007800011d7983 */ /* 0x000f280000300800 */
[----:B------:R1:W-:Y:S01]  /*6a40*/  STL [R1+0x213c], R9 ;  /* 0x00213c0901007387 */ /* 0x0003e20000100800 */
[----:B------:R-:W-:-:S02]  /*6a50*/  @!P5 IMAD.MOV R11, RZ, RZ, -R11 ;  /* 0x000000ffff0bd224 */ /* 0x000fc400078e0a0b */
[----:B------:R-:W-:Y:S02]  /*6a60*/  @!P3 IMAD.MOV R14, RZ, RZ, -R14 ;  /* 0x000000ffff0eb224 */ /* 0x000fe400078e0a0e */
[----:B------:R-:W-:Y:S02]  /*6a70*/  @!P6 IMAD.MOV R15, RZ, RZ, -R15 ;  /* 0x000000ffff0fe224 */ /* 0x000fe400078e0a0f */
[----:B------:R-:W-:Y:S02]  /*6a80*/  IMAD.MOV R3, RZ, RZ, -R3 ;  /* 0x000000ffff037224 */ /* 0x000fe400078e0a03 */
[----:B------:R-:W-:Y:S01]  /*6a90*/  @!P4 IMAD.IADD R18, R18, 0x1, -R26 ;  /* 0x000000011212c824 */ /* 0x000fe200078e0a1a */
[----:B-1----:R-:W4:Y:S01]  /*6aa0*/  LDL.LU R9, [R1+0x80] ;  /* 0x0000800001097983 */ /* 0x002f220000300800 */
[C---:B------:R-:W-:Y:S01]  /*6ab0*/  IMAD R3, R26.reuse, R3, R4 ;  /* 0x000000031a037224 */ /* 0x040fe200078e0204 */
[----:B------:R-:W-:Y:S02]  /*6ac0*/  ISETP.GT.U32.AND P4, PT, R26, R20, PT ;  /* 0x000000141a00720c */ /* 0x000fe40003f84070 */
[----:B------:R1:W-:Y:S04]  /*6ad0*/  STL [R1+0x2140], R10 ;  /* 0x0021400a01007387 */ /* 0x0003e80000100800 */
[----:B-1----:R-:W4:Y:S07]  /*6ae0*/  LDL.LU R10, [R1+0x88] ;  /* 0x00008800010a7983 */ /* 0x002f2e0000300800 */
[--C-:B------:R-:W-:Y:S01]  /*6af0*/  @!P4 IMAD.IADD R20, R20, 0x1, -R26.reuse ;  /* 0x000000011414c824 */ /* 0x100fe200078e0a1a */
[C---:B------:R-:W-:Y:S01]  /*6b00*/  ISETP.GT.U32.AND P4, PT, R26.reuse, R21, PT ;  /* 0x000000151a00720c */ /* 0x040fe20003f84070 */
[----:B------:R-:W-:Y:S04]  /*6b10*/  STL [R1+0x2144], R11 ;  /* 0x0021440b01007387 */ /* 0x000fe80000100800 */
[----:B------:R-:W-:Y:S04]  /*6b20*/  STL [R1+0x2148], R14 ;  /* 0x0021480e01007387 */ /* 0x000fe80000100800 */
[----:B------:R-:W-:Y:S04]  /*6b30*/  STL [R1+0x214c], R15 ;  /* 0x00214c0f01007387 */ /* 0x000fe80000100800 */
[----:B------:R-:W-:Y:S01]  /*6b40*/  @!P4 IMAD.IADD R21, R21, 0x1, -R26 ;  /* 0x000000011515c824 */ /* 0x000fe200078e0a1a */
[----:B------:R-:W4:Y:S01]  /*6b50*/  LDL.LU R4, [R1+0x21c8] ;  /* 0x0021c80001047983 */ /* 0x000f220000300800 */
[----:B------:R-:W-:-:S02]  /*6b60*/  ISETP.GT.U32.AND P4, PT, R26, R24, PT ;  /* 0x000000181a00720c */ /* 0x000fc40003f84070 */
[----:B------:R-:W-:-:S11]  /*6b70*/  ISETP.GT.U32.AND P3, PT, R26, R20, PT ;  /* 0x000000141a00720c */ /* 0x000fd60003f64070 */
[--C-:B------:R-:W-:Y:S01]  /*6b80*/  @!P4 IMAD.IADD R24, R24, 0x1, -R26.reuse ;  /* 0x000000011818c824 */ /* 0x100fe200078e0a1a */
[C---:B------:R-:W-:Y:S02]  /*6b90*/  ISETP.GT.U32.AND P4, PT, R26.reuse, R19, PT ;  /* 0x000000131a00720c */ /* 0x040fe40003f84070 */
[C---:B------:R-:W-:Y:S02]  /*6ba0*/  ISETP.GT.U32.AND P1, PT, R26.reuse, R17, PT ;  /* 0x000000111a00720c */ /* 0x040fe40003f24070 */
[----:B------:R-:W-:Y:S01]  /*6bb0*/  ISETP.GT.U32.AND P2, PT, R26, R18, PT ;  /* 0x000000121a00720c */ /* 0x000fe20003f44070 */
[----:B------:R-:W-:Y:S01]  /*6bc0*/  @!P3 IMAD.IADD R20, R20, 0x1, -R26 ;  /* 0x000000011414b824 */ /* 0x000fe200078e0a1a */
[C---:B------:R-:W-:Y:S01]  /*6bd0*/  ISETP.GT.U32.AND P3, PT, R26.reuse, R5, PT ;  /* 0x000000051a00720c */ /* 0x040fe20003f64070 */
[----:B------:R-:W-:Y:S01]  /*6be0*/  @!P0 IMAD.MOV R16, RZ, RZ, -R16 ;  /* 0x000000ffff108224 */ /* 0x000fe200078e0a10 */
[----:B------:R-:W-:-:S05]  /*6bf0*/  ISETP.GT.U32.AND P5, PT, R26, R21, PT ;  /* 0x000000151a00720c */ /* 0x000fca0003fa4070 */
[--C-:B------:R-:W-:Y:S01]  /*6c00*/  @!P4 IMAD.IADD R19, R19, 0x1, -R26.reuse ;  /* 0x000000011313c824 */ /* 0x100fe200078e0a1a */
[C---:B------:R-:W-:Y:S02]  /*6c10*/  ISETP.GT.U32.AND P4, PT, R26.reuse, R7, PT ;  /* 0x000000071a00720c */ /* 0x040fe40003f84070 */
[C---:B------:R-:W-:Y:S01]  /*6c20*/  ISETP.GT.U32.AND P0, PT, R26.reuse, R25, PT ;  /* 0x000000191a00720c */ /* 0x040fe20003f04070 */
[--C-:B------:R-:W-:Y:S01]  /*6c30*/  @!P1 IMAD.IADD R17, R17, 0x1, -R26.reuse ;  /* 0x0000000111119824 */ /* 0x100fe200078e0a1a */
[----:B------:R-:W-:Y:S01]  /*6c40*/  ISETP.GT.U32.AND P1, PT, R26, R28, PT ;  /* 0x0000001c1a00720c */ /* 0x000fe20003f24070 */
[--C-:B------:R-:W-:Y:S01]  /*6c50*/  @!P2 IMAD.IADD R18, R18, 0x1, -R26.reuse ;  /* 0x000000011212a824 */ /* 0x100fe200078e0a1a */
[----:B------:R-:W-:Y:S01]  /*6c60*/  ISETP.GT.U32.AND P2, PT, R26, R6, PT ;  /* 0x000000061a00720c */ /* 0x000fe20003f44070 */
[--C-:B------:R-:W-:Y:S02]  /*6c70*/  @!P3 IMAD.IADD R5, R5, 0x1, -R26.reuse ;  /* 0x000000010505b824 */ /* 0x100fe400078e0a1a */
[----:B------:R-:W-:-:S04]  /*6c80*/  @!P5 IMAD.IADD R21, R21, 0x1, -R26 ;  /* 0x000000011515d824 */ /* 0x000fc800078e0a1a */
[--C-:B------:R-:W-:Y:S02]  /*6c90*/  @!P4 IMAD.IADD R7, R7, 0x1, -R26.reuse ;  /* 0x000000010707c824 */ /* 0x100fe400078e0a1a */
[----:B------:R-:W-:Y:S02]  /*6ca0*/  @!P0 IADD3 R25, PT, PT, R25, -R26, RZ ;  /* 0x8000001a19198210 */ /* 0x000fe40007ffe0ff */
[----:B------:R-:W-:Y:S01]  /*6cb0*/  ISETP.GT.U32.AND P6, PT, R26, R24, PT ;  /* 0x000000181a00720c */ /* 0x000fe20003fc4070 */
[--C-:B------:R-:W-:Y:S02]  /*6cc0*/  @!P1 IMAD.IADD R28, R28, 0x1, -R26.reuse ;  /* 0x000000011c1c9824 */ /* 0x100fe400078e0a1a */
[--C-:B------:R-:W-:Y:S01]  /*6cd0*/  @!P2 IMAD.IADD R6, R6, 0x1, -R26.reuse ;  /* 0x000000010606a824 */ /* 0x100fe200078e0a1a */
[----:B------:R-:W-:Y:S09]  /*6ce0*/  STL [R1+0x2150], R16 ;  /* 0x0021501001007387 */ /* 0x000ff20000100800 */
[----:B------:R-:W-:Y:S01]  /*6cf0*/  @!P6 IMAD.IADD R24, R24, 0x1, -R26 ;  /* 0x000000011818e824 */ /* 0x000fe200078e0a1a */
[----:B--2---:R-:W-:-:S02]  /*6d00*/  ISETP.GE.AND P3, PT, R22, RZ, PT ;  /* 0x000000ff1600720c */ /* 0x004fc40003f66270 */
[----:B---3--:R-:W-:Y:S02]  /*6d10*/  ISETP.GE.AND P4, PT, R23, RZ, PT ;  /* 0x000000ff1700720c */ /* 0x008fe40003f86270 */
[----:B------:R-:W1:Y:S01]  /*6d20*/  LDC.64 R22, c[0x0][0x3a8] ;  /* 0x0000ea00ff167b82 */ /* 0x000e620000000a00 */
[----:B----4-:R-:W-:Y:S02]  /*6d30*/  ISETP.GE.AND P2, PT, R27, RZ, PT ;  /* 0x000000ff1b00720c */ /* 0x010fe40003f46270 */
[----:B------:R-:W-:Y:S02]  /*6d40*/  ISETP.GE.AND P1, PT, R29, RZ, PT ;  /* 0x000000ff1d00720c */ /* 0x000fe40003f26270 */
[----:B------:R-:W-:Y:S02]  /*6d50*/  ISETP.GE.AND P0, PT, R9, RZ, PT ;  /* 0x000000ff0900720c */ /* 0x000fe40003f06270 */
[----:B------:R-:W-:-:S11]  /*6d60*/  ISETP.GE.AND P5, PT, R10, RZ, PT ;  /* 0x000000ff0a00720c */ /* 0x000fd60003fa6270 */
[----:B------:R-:W-:Y:S01]  /*6d70*/  @!P0 IMAD.MOV R18, RZ, RZ, -R18 ;  /* 0x000000ffff128224 */ /* 0x000fe200078e0a12 */
[C---:B------:R-:W-:Y:S01]  /*6d80*/  ISETP.GT.U32.AND P0, PT, R26.reuse, R28, PT ;  /* 0x0000001c1a00720c */ /* 0x040fe20003f04070 */
[----:B------:R-:W-:Y:S01]  /*6d90*/  @!P1 IMAD.MOV R19, RZ, RZ, -R19 ;  /* 0x000000ffff139224 */ /* 0x000fe200078e0a13 */
[----:B-1----:R-:W-:Y:S01]  /*6da0*/  STL [R1+0x1dd0], R22 ;  /* 0x001dd01601007387 */ /* 0x002fe20000100800 */
[----:B------:R-:W-:Y:S02]  /*6db0*/  @!P2 IMAD.MOV R20, RZ, RZ, -R20 ;  /* 0x000000ffff14a224 */ /* 0x000fe400078e0a14 */
[----:B------:R-:W-:Y:S01]  /*6dc0*/  @!P5 IMAD.MOV R17, RZ, RZ, -R17 ;  /* 0x000000ffff11d224 */ /* 0x000fe200078e0a11 */
[----:B------:R-:W-:Y:S01]  /*6dd0*/  ISETP.GT.U32.AND P5, PT, R26, R25, PT ;  /* 0x000000191a00720c */ /* 0x000fe20003fa4070 */
[----:B------:R-:W-:Y:S01]  /*6de0*/  @!P4 IMAD.MOV R21, RZ, RZ, -R21 ;  /* 0x000000ffff15c224 */ /* 0x000fe200078e0a15 */
[----:B------:R-:W-:Y:S02]  /*6df0*/  @!P3 IADD3 R24, PT, PT, -R24, RZ, RZ ;  /* 0x000000ff1818b210 */ /* 0x000fe40007ffe1ff */
[----:B------:R-:W-:Y:S04]  /*6e00*/  STL [R1+0x2154], R17 ;  /* 0x0021541101007387 */ /* 0x000fe80000100800 */
[----:B------:R-:W-:Y:S01]  /*6e10*/  STL [R1+0x2158], R18 ;  /* 0x0021581201007387 */ /* 0x000fe20000100800 */
[----:B------:R-:W-:-:S03]  /*6e20*/  ISETP.GE.AND P3, PT, R4, RZ, PT ;  /* 0x000000ff0400720c */ /* 0x000fc60003f66270 */
[----:B------:R-:W-:Y:S01]  /*6e30*/  STL [R1+0x215c], R19 ;  /* 0x00215c1301007387 */ /* 0x000fe20000100800 */
[----:B------:R-:W-:-:S03]  /*6e40*/  @!P5 IMAD.IADD R25, R25, 0x1, -R26 ;  /* 0x000000011919d824 */ /* 0x000fc600078e0a1a */
[----:B------:R-:W-:Y:S01]  /*6e50*/  STL [R1+0x2160], R20 ;  /* 0x0021601401007387 */ /* 0x000fe20000100800 */
[----:B------:R-:W-:Y:S01]  /*6e60*/  ISETP.GE.AND P5, PT, R13, RZ, PT ;  /* 0x000000ff0d00720c */ /* 0x000fe20003fa6270 */
[----:B------:R-:W-:Y:S02]  /*6e70*/  @!P0 IMAD.IADD R28, R28, 0x1, -R26 ;  /* 0x000000011c1c8824 */ /* 0x000fe400078e0a1a */
[----:B------:R-:W-:Y:S01]  /*6e80*/  STL [R1+0x2164], R21 ;  /* 0x0021641501007387 */ /* 0x000fe20000100800 */
[----:B------:R-:W-:-:S03]  /*6e90*/  ISETP.GE.AND P0, PT, R12, RZ, PT ;  /* 0x000000ff0c00720c */ /* 0x000fc60003f06270 */
[----:B------:R1:W-:Y:S04]  /*6ea0*/  STL [R1+0x2168], R24 ;  /* 0x0021681801007387 */ /* 0x0003e80000100800 */
[----:B------:R-:W2:Y:S04]  /*6eb0*/  LDL.LU R4, [R1+0x21c4] ;  /* 0x0021c40001047983 */ /* 0x000ea80000300800 */
[----:B------:R-:W3:Y:S04]  /*6ec0*/  LDL.LU R13, [R1+0x21c0] ;  /* 0x0021c000010d7983 */ /* 0x000ee80000300800 */
[----:B------:R-:W4:Y:S01]  /*6ed0*/  LDL.LU R12, [R1+0x21bc] ;  /* 0x0021bc00010c7983 */ /* 0x000f220000300800 */
[----:B------:R-:W-:-:S02]  /*6ee0*/  ISETP.GT.U32.AND P6, PT, R26, R3, PT ;  /* 0x000000031a00720c */ /* 0x000fc40003fc4070 */
[C---:B------:R-:W-:Y:S02]  /*6ef0*/  ISETP.GT.U32.AND P4, PT, R26.reuse, R5, PT ;  /* 0x000000051a00720c */ /* 0x040fe40003f84070 */
[C---:B------:R-:W-:Y:S02]  /*6f00*/  ISETP.GT.U32.AND P1, PT, R26.reuse, R6, PT ;  /* 0x000000061a00720c */ /* 0x040fe40003f24070 */
[----:B------:R-:W-:-:S07]  /*6f10*/  ISETP.GT.U32.AND P2, PT, R26, R7, PT ;  /* 0x000000071a00720c */ /* 0x000fce0003f44070 */
[--C-:B------:R-:W-:Y:S02]  /*6f20*/  @!P6 IMAD.IADD R3, R3, 0x1, -R26.reuse ;  /* 0x000000010303e824 */ /* 0x100fe400078e0a1a */
[--C-:B------:R-:W-:Y:S01]  /*6f30*/  @!P4 IMAD.IADD R5, R5, 0x1, -R26.reuse ;  /* 0x000000010505c824 */ /* 0x100fe200078e0a1a */
[----:B------:R-:W-:Y:S02]  /*6f40*/  ISETP.GE.AND P4, PT, R0, RZ, PT ;  /* 0x000000ff0000720c */ /* 0x000fe40003f86270 */
[----:B------:R-:W-:Y:S01]  /*6f50*/  ISETP.GT.U32.AND P6, PT, R26, R3, PT ;  /* 0x000000031a00720c */ /* 0x000fe20003fc4070 */
[----:B------:R-:W1:Y:S01]  /*6f60*/  S2R R0, SR_TID.X ;  /* 0x0000000000007919 */ /* 0x000e620000002100 */
[--C-:B------:R-:W-:Y:S02]  /*6f70*/  @!P1 IMAD.IADD R6, R6, 0x1, -R26.reuse ;  /* 0x0000000106069824 */ /* 0x100fe400078e0a1a */
[----:B------:R-:W-:-:S09]  /*6f80*/  @!P2 IMAD.IADD R7, R7, 0x1, -R26 ;  /* 0x000000010707a824 */ /* 0x000fd200078e0a1a */
[----:B------:R-:W-:Y:S02]  /*6f90*/  @!P6 IMAD.IADD R3, R3, 0x1, -R26 ;  /* 0x000000010303e824 */ /* 0x000fe400078e0a1a */
[----:B------:R-:W1:Y:S01]  /*6fa0*/  LDC.64 R26, c[0x0][0x3a0] ;  /* 0x0000e800ff1a7b82 */ /* 0x000e620000000a00 */
[----:B------:R-:W-:Y:S02]  /*6fb0*/  @!P3 IMAD.MOV R25, RZ, RZ, -R25 ;  /* 0x000000ffff19b224 */ /* 0x000fe400078e0a19 */
[----:B------:R-:W-:Y:S01]  /*6fc0*/  @!P5 IMAD.MOV R28, RZ, RZ, -R28 ;  /* 0x000000ffff1cd224 */ /* 0x000fe200078e0a1c */
[----:B-1----:R-:W-:Y:S01]  /*6fd0*/  LOP3.LUT R0, R0, 0x7f, RZ, 0xc0, !PT ;  /* 0x0000007f00007812 */ /* 0x002fe200078ec0ff */
[----:B------:R-:W-:Y:S04]  /*6fe0*/  STL [R1+0x216c], R26 ;  /* 0x00216c1a01007387 */ /* 0x000fe80000100800 */
[----:B------:R-:W-:Y:S01]  /*6ff0*/  IMAD R0, R0, R23, RZ ;  /* 0x0000001700007224 */ /* 0x000fe200078e02ff */
[----:B------:R-:W-:Y:S04]  /*7000*/  STL [R1+0x1dd4], R27 ;  /* 0x001dd41b01007387 */ /* 0x000fe80000100800 */
[----:B------:R-:W2:Y:S04]  /*7010*/  LDL.LU R24, [R1+0x1d4] ;  /* 0x0001d40001187983 */ /* 0x000ea80000300800 */
[----:B------:R-:W-:Y:S01]  /*7020*/  STL [R1+0x2170], R25 ;  /* 0x0021701901007387 */ /* 0x000fe20000100800 */
[----:B---3--:R-:W-:-:S03]  /*7030*/  ISETP.GE.AND P5, PT, R13, RZ, PT ;  /* 0x000000ff0d00720c */ /* 0x008fc60003fa6270 */
[----:B----4-:R-:W-:Y:S04]  /*7040*/  STL [R1+0x2174], R12 ;  /* 0x0021740c01007387 */ /* 0x010fe80000100800 */
[----:B------:R-:W-:Y:S04]  /*7050*/  STL [R1+0x1dd8], R23 ;  /* 0x001dd81701007387 */ /* 0x000fe80000100800 */
[----:B------:R-:W-:Y:S04]  /*7060*/  STL [R1+0x2178], R28 ;  /* 0x0021781c01007387 */ /* 0x000fe80000100800 */
[----:B------:R2:W-:Y:S04]  /*7070*/  STL [R1+0xc], R0 ;  /* 0x00000c0001007387 */ /* 0x0005e80000100800 */
[----:B------:R-:W3:Y:S04]  /*7080*/  LDL.LU R13, [R1+0x21b8] ;  /* 0x0021b800010d7983 */ /* 0x000ee80000300800 */
[----:B------:R-:W4:Y:S04]  /*7090*/  LDL.LU R21, [R1+0x1d8] ;  /* 0x0001d80001157983 */ /* 0x000f280000300800 */
        /* <DEDUP_REMOVED lines=10> */
[----:B------:R-:W4:Y:S01]  /*7140*/  LDL.LU R9, [R1+0xbc] ;  /* 0x0000bc0001097983 */ /* 0x000f220000300800 */
[----:B------:R-:W-:-:S02]  /*7150*/  ISETP.GE.AND P1, PT, R8, RZ, PT ;  /* 0x000000ff0800720c */ /* 0x000fc40003f26270 */
[----:B------:R-:W-:Y:S01]  /*7160*/  ISETP.GE.AND P2, PT, R2, RZ, PT ;  /* 0x000000ff0200720c */ /* 0x000fe20003f46270 */
[----:B------:R-:W-:Y:S01]  /*7170*/  @!P0 IMAD.MOV R6, RZ, RZ, -R6 ;  /* 0x000000ffff068224 */ /* 0x000fe200078e0a06 */
[----:B------:R-:W4:Y:S01]  /*7180*/  LDL.LU R8, [R1+0xd4] ;  /* 0x0000d40001087983 */ /* 0x000f220000300800 */
[----:B------:R-:W-:-:S03]  /*7190*/  @!P4 IMAD.MOV R3, RZ, RZ, -R3 ;  /* 0x000000ffff03c224 */ /* 0x000fc600078e0a03 */
[----:B------:R-:W4:Y:S05]  /*71a0*/  LDL.LU R2, [R1+0xdc] ;  /* 0x0000dc0001027983 */ /* 0x000f2a0000300800 */
[----:B------:R-:W-:Y:S01]  /*71b0*/  @!P1 IADD3 R7, PT, PT, -R7, RZ, RZ ;  /* 0x000000ff07079210 */ /* 0x000fe20007ffe1ff */
[----:B------:R-:W-:Y:S01]  /*71c0*/  STL [R1+0x217c], R6 ;  /* 0x00217c0601007387 */ /* 0x000fe20000100800 */
[----:B------:R-:W-:Y:S01]  /*71d0*/  @!P2 IMAD.MOV R5, RZ, RZ, -R5 ;  /* 0x000000ffff05a224 */ /* 0x000fe200078e0a05 */
[----:B---3--:R-:W-:Y:S02]  /*71e0*/  ISETP.NE.AND P0, PT, R13, RZ, PT ;  /* 0x000000ff0d00720c */ /* 0x008fe40003f05270 */
[----:B------:R-:W-:-:S02]  /*71f0*/  LOP3.LUT R29, RZ, R13, RZ, 0x33, !PT ;  /* 0x0000000dff1d7212 */ /* 0x000fc400078e33ff */
[----:B------:R-:W-:Y:S01]  /*7200*/  LEA R13, P6, R0, UR6, 0x2 ;  /* 0x00000006000d7c11 */ /* 0x000fe2000f8c10ff */
[----:B--2---:R-:W-:Y:S01]  /*7210*/  IMAD.MOV.U32 R0, RZ, RZ, R4 ;  /* 0x000000ffff007224 */ /* 0x004fe200078e0004 */
[----:B------:R-:W-:-:S03]  /*7220*/  SEL R4, R29, R24, !P0 ;  /* 0x000000181d047207 */ /* 0x000fc60004000000 */
[----:B------:R-:W-:Y:S01]  /*7230*/  STL [R1+0x20f8], R13 ;  /* 0x0020f80d01007387 */ /* 0x000fe20000100800 */
[----:B------:R-:W-:-:S03]  /*7240*/  @!P5 IMAD.MOV R0, RZ, RZ, -R0 ;  /* 0x000000ffff00d224 */ /* 0x000fc600078e0a00 */
[----:B------:R4:W-:Y:S04]  /*7250*/  STL [R1+0x2180], R4 ;  /* 0x0021800401007387 */ /* 0x0009e80000100800 */
[----:B------:R-:W-:Y:S04]  /*7260*/  STL [R1+0x2184], R7 ;  /* 0x0021840701007387 */ /* 0x000fe80000100800 */
[----:B------:R-:W-:Y:S01]  /*7270*/  STL [R1+0x2188], R5 ;  /* 0x0021880501007387 */ /* 0x000fe20000100800 */
[----:B----4-:R-:W-:-:S03]  /*7280*/  SEL R4, R29, R20, !P0 ;  /* 0x000000141d047207 */ /* 0x010fc60004000000 */
[----:B------:R1:W-:Y:S04]  /*7290*/  STL [R1+0x218c], R3 ;  /* 0x00218c0301007387 */ /* 0x0003e80000100800 */
[----:B------:R2:W-:Y:S01]  /*72a0*/  STL [R1+0x2190], R0 ;  /* 0x0021900001007387 */ /* 0x0005e20000100800 */
[C---:B-1----:R-:W-:Y:S02]  /*72b0*/  SEL R3, R29.reuse, R21, !P0 ;  /* 0x000000151d037207 */ /* 0x042fe40004000000 */
[----:B--2---:R-:W-:-:S03]  /*72c0*/  SEL R0, R29, R19, !P0 ;  /* 0x000000131d007207 */ /* 0x004fc60004000000 */
[----:B------:R1:W-:Y:S04]  /*72d0*/  STL [R1+0x14], R3 ;  /* 0x0000140301007387 */ /* 0x0003e80000100800 */
[----:B------:R2:W-:Y:S04]  /*72e0*/  STL [R1+0x18], R4 ;  /* 0x0000180401007387 */ /* 0x0005e80000100800 */
[----:B------:R3:W-:Y:S01]  /*72f0*/  STL [R1+0x28], R0 ;  /* 0x0000280001007387 */ /* 0x0007e20000100800 */
[C---:B-1----:R-:W-:Y:S02]  /*7300*/  SEL R3, R29.reuse, R18, !P0 ;  /* 0x000000121d037207 */ /* 0x042fe40004000000 */
[----:B--2---:R-:W-:-:S03]  /*7310*/  SEL R4, R29, R17, !P0 ;  /* 0x000000111d047207 */ /* 0x004fc60004000000 */
[----:B------:R1:W-:Y:S01]  /*7320*/  STL [R1+0x30], R3 ;  /* 0x0000300301007387 */ /* 0x0003e20000100800 */
[----:B---3--:R-:W-:-:S03]  /*7330*/  SEL R0, R29, R22, !P0 ;  /* 0x000000161d007207 */ /* 0x008fc60004000000 */
        /* <DEDUP_REMOVED lines=10> */
[----:B------:R-:W-:Y:S01]  /*73e0*/  STL [R1+0x78], R3 ;  /* 0x0000780301007387 */ /* 0x000fe20000100800 */
[----:B---3--:R-:W-:-:S03]  /*73f0*/  SEL R0, R29, R9, !P0 ;  /* 0x000000091d007207 */ /* 0x008fc60004000000 */
[----:B------:R-:W-:Y:S04]  /*7400*/  STL [R1+0x80], R4 ;  /* 0x0000800401007387 */ /* 0x000fe80000100800 */
[----:B------:R1:W-:Y:S04]  /*7410*/  STL [R1+0x88], R0 ;  /* 0x0000880001007387 */ /* 0x0003e80000100800 */
[----:B-1----:R-:W2:Y:S01]  /*7420*/  LDL.LU R0, [R1+0x1c4] ;  /* 0x0001c40001007983 */ /* 0x002ea20000300800 */
[C---:B------:R-:W-:Y:S02]  /*7430*/  SEL R3, R29.reuse, R8, !P0 ;  /* 0x000000081d037207 */ /* 0x040fe40004000000 */
[----:B------:R-:W-:-:S03]  /*7440*/  SEL R2, R29, R2, !P0 ;  /* 0x000000021d027207 */ /* 0x000fc60004000000 */
[----:B------:R-:W-:Y:S04]  /*7450*/  STL [R1+0x90], R3 ;  /* 0x0000900301007387 */ /* 0x000fe80000100800 */
[----:B--2---:R1:W-:Y:S04]  /*7460*/  STL [R1+0x21ac], R0 ;  /* 0x0021ac0001007387 */ /* 0x0043e80000100800 */
[----:B------:R-:W-:Y:S04]  /*7470*/  STL [R1+0x9c], R2 ;  /* 0x00009c0201007387 */ /* 0x000fe80000100800 */
[----:B-1----:R-:W2:Y:S04]  /*7480*/  LDL.LU R0, [R1+0x1c8] ;  /* 0x0001c80001007983 */ /* 0x002ea80000300800 */
[----:B--2---:R1:W-:Y:S04]  /*7490*/  STL [R1+0x21b0], R0 ;  /* 0x0021b00001007387 */ /* 0x0043e80000100800 */
[----:B-1----:R-:W2:Y:S01]  /*74a0*/  LDL.LU R0, [R1+0x1cc] ;  /* 0x0001cc0001007983 */ /* 0x002ea20000300800 */
[----:B------:R-:W-:-:S03]  /*74b0*/  ISETP.NE.AND P3, PT, R12, RZ, PT ;  /* 0x000000ff0c00720c */ /* 0x000fc60003f65270 */
[----:B--2---:R1:W-:Y:S04]  /*74c0*/  STL [R1+0x21b4], R0 ;  /* 0x0021b40001007387 */ /* 0x0043e80000100800 */
[----:B-1----:R-:W2:Y:S04]  /*74d0*/  LDL.LU R0, [R1+0x1c0] ;  /* 0x0001c00001007983 */ /* 0x002ea80000300800 */
[----:B------:R-:W3:Y:S04]  /*74e0*/  LDL.LU R3, [R1+0xe4] ;  /* 0x0000e40001037983 */ /* 0x000ee80000300800 */
[----:B------:R-:W4:Y:S04]  /*74f0*/  LDL.LU R5, [R1+0xec] ;  /* 0x0000ec0001057983 */ /* 0x000f280000300800 */
[----:B------:R-:W3:Y:S04]  /*7500*/  LDL.LU R7, [R1+0xf4] ;  /* 0x0000f40001077983 */ /* 0x000ee80000300800 */
        /* <DEDUP_REMOVED lines=23> */
[----:B------:R-:W3:Y:S01]  /*7680*/  LDL.LU R2, [R1+0x1b4] ;  /* 0x0001b40001027983 */ /* 0x000ee20000300800 */
[----:B--2---:R-:W-:-:S05]  /*7690*/  SEL R0, R29, R0, !P0 ;  /* 0x000000001d007207 */ /* 0x004fca0004000000 */
[----:B------:R1:W-:Y:S04]  /*76a0*/  STL [R1+0xa4], R0 ;  /* 0x0000a40001007387 */ /* 0x0003e80000100800 */
[----:B-1----:R-:W2:Y:S02]  /*76b0*/  LDL.LU R0, [R1+0x21b4] ;  /* 0x0021b40001007983 */ /* 0x002ea40000300800 */
[----:B--2---:R-:W-:-:S05]  /*76c0*/  SEL R0, R29, R0, !P0 ;  /* 0x000000001d007207 */ /* 0x004fca0004000000 */
[----:B------:R1:W-:Y:S04]  /*76d0*/  STL [R1+0xbc], R0 ;  /* 0x0000bc0001007387 */ /* 0x0003e80000100800 */
[----:B-1----:R-:W2:Y:S02]  /*76e0*/  LDL.LU R0, [R1+0x21b0] ;  /* 0x0021b00001007983 */ /* 0x002ea40000300800 */
[----:B--2---:R-:W-:-:S05]  /*76f0*/  SEL R0, R29, R0, !P0 ;  /* 0x000000001d007207 */ /* 0x004fca0004000000 */
[----:B------:R1:W-:Y:S04]  /*7700*/  STL [R1+0xd4], R0 ;  /* 0x0000d40001007387 */ /* 0x0003e80000100800 */
[----:B-1----:R-:W2:Y:S02]  /*7710*/  LDL.LU R0, [R1+0x21ac] ;  /* 0x0021ac0001007983 */ /* 0x002ea40000300800 */
[----:B--2---:R-:W-:-:S05]  /*7720*/  SEL R0, R29, R0, !P0 ;  /* 0x000000001d007207 */ /* 0x004fca0004000000 */
[----:B------:R3:W-:Y:S02]  /*7730*/  STL [R1+0xdc], R0 ;  /* 0x0000dc0001007387 */ /* 0x0007e40000100800 */
[C---:B---3--:R-:W-:Y:S02]  /*7740*/  SEL R0, R29.reuse, R3, !P0 ;  /* 0x000000031d007207 */ /* 0x048fe40004000000 */
[C---:B----4-:R-:W-:Y:S02]  /*7750*/  SEL R3, R29.reuse, R5, !P0 ;  /* 0x000000051d037207 */ /* 0x050fe40004000000 */
[C---:B------:R-:W-:Y:S01]  /*7760*/  SEL R5, R29.reuse, R7, !P0 ;  /* 0x000000071d057207 */ /* 0x040fe20004000000 */
[----:B------:R1:W-:Y:S04]  /*7770*/  STL [R1+0xe4], R0 ;  /* 0x0000e40001007387 */ /* 0x0003e80000100800 */
[----:B------:R2:W-:Y:S01]  /*7780*/  STL [R1+0xec], R3 ;  /* 0x0000ec0301007387 */ /* 0x0005e20000100800 */
[----:B-1----:R-:W-:-:S03]  /*7790*/  SEL R0, R29, R4, !P0 ;  /* 0x000000041d007207 */ /* 0x002fc60004000000 */
[----:B------:R-:W-:Y:S01]  /*77a0*/  STL [R1+0xf4], R5 ;  /* 0x0000f40501007387 */ /* 0x000fe20000100800 */
[C---:B------:R-:W-:Y:S02]  /*77b0*/  SEL R4, R29.reuse, R6, !P0 ;  /* 0x000000061d047207 */ /* 0x040fe40004000000 */
[C---:B--2---:R-:W-:Y:S01]  /*77c0*/  SEL R3, R29.reuse, R13, !P0 ;  /* 0x0000000d1d037207 */ /* 0x044fe20004000000 */
[----:B------:R1:W-:Y:S04]  /*77d0*/  STL [R1+0x100], R0 ;  /* 0x0001000001007387 */ /* 0x0003e80000100800 */
[----:B------:R2:W-:Y:S01]  /*77e0*/  STL [R1+0x118], R3 ;  /* 0x0001180301007387 */ /* 0x0005e20000100800 */
[----:B-1----:R-:W-:-:S03]  /*77f0*/  SEL R0, R29, R28, !P0 ;  /* 0x0000001c1d007207 */ /* 0x002fc60004000000 */
[----:B------:R1:W-:Y:S01]  /*7800*/  STL [R1+0x120], R4 ;  /* 0x0001200401007387 */ /* 0x0003e20000100800 */
[----:B--2---:R-:W-:-:S03]  /*7810*/  SEL R3, R29, R23, !P0 ;  /* 0x000000171d037207 */ /* 0x004fc60004000000 */
[----:B------:R2:W-:Y:S01]  /*7820*/  STL [R1+0x124], R0 ;  /* 0x0001240001007387 */ /* 0x0005e20000100800 */
[----:B-1----:R-:W-:-:S03]  /*7830*/  SEL R4, R29, R12, !P0 ;  /* 0x0000000c1d047207 */ /* 0x002fc60004000000 */
[----:B------:R1:W-:Y:S01]  /*7840*/  STL [R1+0x128], R3 ;  /* 0x0001280301007387 */ /* 0x0003e20000100800 */
[----:B--2---:R-:W-:-:S03]  /*7850*/  SEL R0, R29, R25, !P0 ;  /* 0x000000191d007207 */ /* 0x004fc60004000000 */
        /* <DEDUP_REMOVED lines=40> */
[----:B-1----:R-:W2:Y:S04]  /*7ae0*/  LDL.LU R0, [R1+0x1a8] ;  /* 0x0001a80001007983 */ /* 0x002ea80000300800 */
        /* <DEDUP_REMOVED lines=37> */
[----:B-1----:R-:W2:Y:S01]  /*7d40*/  LDL.LU R0, [R1+0x21a0] ;  /* 0x0021a00001007983 */ /* 0x002ea20000300800 */
[C---:B---3--:R-:W-:Y:S02]  /*7d50*/  SEL R3, R29.reuse, R3, !P0 ;  /* 0x000000031d037207 */ /* 0x048fe40004000000 */
[----:B--2---:R-:W-:-:S05]  /*7d60*/  SEL R0, R29, R0, !P0 ;  /* 0x000000001d007207 */ /* 0x004fca0004000000 */
[----:B------:R4:W-:Y:S04]  /*7d70*/  STL [R1+0x204], R0 ;  /* 0x0002040001007387 */ /* 0x0009e80000100800 */
[----:B------:R1:W-:Y:S01]  /*7d80*/  STL [R1+0x200], R3 ;  /* 0x0002000301007387 */ /* 0x0003e20000100800 */
[C---:B----4-:R-:W-:Y:S02]  /*7d90*/  SEL R0, R29.reuse, R5, !P0 ;  /* 0x000000051d007207 */ /* 0x050fe40004000000 */
[C---:B------:R-:W-:Y:S02]  /*7da0*/  SEL R5, R29.reuse, R7, !P0 ;  /* 0x000000071d057207 */ /* 0x040fe40004000000 */
[C---:B-1----:R-:W-:Y:S01]  /*7db0*/  SEL R3, R29.reuse, R4, !P0 ;  /* 0x000000041d037207 */ /* 0x042fe20004000000 */
[----:B------:R1:W-:Y:S01]  /*7dc0*/  STL [R1+0x1fc], R0 ;  /* 0x0001fc0001007387 */ /* 0x0003e20000100800 */
[----:B------:R-:W-:-:S03]  /*7dd0*/  SEL R4, R29, R6, !P0 ;  /* 0x000000061d047207 */ /* 0x000fc60004000000 */
[----:B------:R-:W-:Y:S01]  /*7de0*/  STL [R1+0x1f8], R5 ;  /* 0x0001f80501007387 */ /* 0x000fe20000100800 */
[----:B-1----:R-:W-:-:S03]  /*7df0*/  SEL R0, R29, R13, !P0 ;  /* 0x0000000d1d007207 */ /* 0x002fc60004000000 */
[----:B------:R1:W-:Y:S04]  /*7e00*/  STL [R1+0x1f4], R3 ;  /* 0x0001f40301007387 */ /* 0x0003e80000100800 */
        /* <DEDUP_REMOVED lines=41> */
[----:B------:R-:W2:Y:S04]  /*80a0*/  LDL.LU R13, [R1+0xd8] ;  /* 0x0000d800010d7983 */ /* 0x000ea80000300800 */
[----:B------:R1:W-:Y:S04]  /*80b0*/  STL [R1+0x168], R0 ;  /* 0x0001680001007387 */ /* 0x0003e80000100800 */
[----:B-1----:R-:W3:Y:S01]  /*80c0*/  LDL.LU R0, [R1+0xb4] ;  /* 0x0000b40001007983 */ /* 0x002ee20000300800 */
[----:B------:R-:W-:-:S05]  /*80d0*/  SEL R2, R29, R2, !P0 ;  /* 0x000000021d027207 */ /* 0x000fca0004000000 */
[----:B------:R-:W-:Y:S04]  /*80e0*/  STL [R1+0x164], R2 ;  /* 0x0001640201007387 */ /* 0x000fe80000100800 */
[----:B---3--:R1:W-:Y:S04]  /*80f0*/  STL [R1+0x2194], R0 ;  /* 0x0021940001007387 */ /* 0x0083e80000100800 */
[----:B-1----:R-:W3:Y:S04]  /*8100*/  LDL.LU R0, [R1+0xb8] ;  /* 0x0000b80001007983 */ /* 0x002ee80000300800 */
[----:B---3--:R1:W-:Y:S04]  /*8110*/  STL [R1+0x2198], R0 ;  /* 0x0021980001007387 */ /* 0x0083e80000100800 */
[----:B-1----:R-:W3:Y:S04]  /*8120*/  LDL.LU R0, [R1+0xc0] ;  /* 0x0000c00001007983 */ /* 0x002ee80000300800 */
[----:B---3--:R1:W-:Y:S04]  /*8130*/  STL [R1+0x219c], R0 ;  /* 0x00219c0001007387 */ /* 0x0083e80000100800 */
[----:B-1----:R-:W3:Y:S04]  /*8140*/  LDL.LU R0, [R1+0xc4] ;  /* 0x0000c40001007983 */ /* 0x002ee80000300800 */
[----:B------:R-:W4:Y:S04]  /*8150*/  LDL.LU R3, [R1+0xb0] ;  /* 0x0000b00001037983 */ /* 0x000f280000300800 */
[----:B------:R-:W2:Y:S04]  /*8160*/  LDL.LU R5, [R1+0x98] ;  /* 0x0000980001057983 */ /* 0x000ea80000300800 */
        /* <DEDUP_REMOVED lines=23> */
[----:B------:R-:W2:Y:S01]  /*82e0*/  LDL.LU R22, [R1+0x4] ;  /* 0x0000040001167983 */ /* 0x000ea20000300800 */
[----:B---3--:R-:W-:-:S05]  /*82f0*/  SEL R0, R29, R0, !P0 ;  /* 0x000000001d007207 */ /* 0x008fca0004000000 */
[----:B------:R1:W-:Y:S04]  /*8300*/  STL [R1+0x15c], R0 ;  /* 0x00015c0001007387 */ /* 0x0003e80000100800 */
[----:B-1----:R-:W3:Y:S02]  /*8310*/  LDL.LU R0, [R1+0x219c] ;  /* 0x00219c0001007983 */ /* 0x002ee40000300800 */
[----:B---3--:R-:W-:-:S05]  /*8320*/  SEL R0, R29, R0, !P0 ;  /* 0x000000001d007207 */ /* 0x008fca0004000000 */
[----:B------:R1:W-:Y:S04]  /*8330*/  STL [R1+0x14c], R0 ;  /* 0x00014c0001007387 */ /* 0x0003e80000100800 */
[----:B-1----:R-:W3:Y:S02]  /*8340*/  LDL.LU R0, [R1+0x2198] ;  /* 0x0021980001007983 */ /* 0x002ee40000300800 */
[----:B---3--:R-:W-:-:S05]  /*8350*/  SEL R0, R29, R0, !P0 ;  /* 0x000000001d007207 */ /* 0x008fca0004000000 */
[----:B------:R1:W-:Y:S04]  /*8360*/  STL [R1+0x144], R0 ;  /* 0x0001440001007387 */ /* 0x0003e80000100800 */
[----:B-1----:R-:W3:Y:S01]  /*8370*/  LDL.LU R0, [R1+0x2194] ;  /* 0x0021940001007983 */ /* 0x002ee20000300800 */
[C---:B----4-:R-:W-:Y:S02]  /*8380*/  SEL R3, R29.reuse, R3, !P0 ;  /* 0x000000031d037207 */ /* 0x050fe40004000000 */
[C---:B--2---:R-:W-:Y:S02]  /*8390*/  SEL R5, R29.reuse, R5, !P0 ;  /* 0x000000051d057207 */ /* 0x044fe40004000000 */
[C---:B------:R-:W-:Y:S02]  /*83a0*/  SEL R7, R29.reuse, R7, !P0 ;  /* 0x000000071d077207 */ /* 0x040fe40004000000 */
[----:B------:R-:W-:-:S02]  /*83b0*/  SEL R4, R29, R4, !P0 ;  /* 0x000000041d047207 */ /* 0x000fc40004000000 */
[C---:B------:R-:W-:Y:S02]  /*83c0*/  SEL R6, R29.reuse, R6, !P0 ;  /* 0x000000061d067207 */ /* 0x040fe40004000000 */
[C---:B------:R-:W-:Y:S02]  /*83d0*/  SEL R28, R29.reuse, R28, !P0 ;  /* 0x0000001c1d1c7207 */ /* 0x040fe40004000000 */
[C---:B------:R-:W-:Y:S02]  /*83e0*/  SEL R12, R29.reuse, R12, !P0 ;  /* 0x0000000c1d0c7207 */ /* 0x040fe40004000000 */
[C---:B------:R-:W-:Y:S02]  /*83f0*/  SEL R25, R29.reuse, R25, !P0 ;  /* 0x000000191d197207 */ /* 0x040fe40004000000 */
        /* <DEDUP_REMOVED lines=15> */
[----:B---3--:R-:W-:-:S05]  /*84f0*/  SEL R0, R29, R0, !P0 ;  /* 0x000000001d007207 */ /* 0x008fca0004000000 */
[----:B------:R1:W-:Y:S04]  /*8500*/  STL [R1+0x140], R0 ;  /* 0x0001400001007387 */ /* 0x0003e80000100800 */
[----:B-1----:R-:W2:Y:S04]  /*8510*/  LDL.LU R0, [R1+0x2190] ;  /* 0x0021900001007983 */ /* 0x002ea80000300800 */
[----:B------:R1:W-:Y:S04]  /*8520*/  STL [R1+0x13c], R3 ;  /* 0x00013c0301007387 */ /* 0x0003e80000100800 */
[----:B-1----:R-:W3:Y:S04]  /*8530*/  LDL.LU R3, [R1+0x218c] ;  /* 0x00218c0001037983 */ /* 0x002ee80000300800 */
[----:B------:R1:W-:Y:S04]  /*8540*/  STL [R1+0x130], R5 ;  /* 0x0001300501007387 */ /* 0x0003e80000100800 */
[----:B-1----:R-:W4:Y:S04]  /*8550*/  LDL.LU R5, [R1+0x2188] ;  /* 0x0021880001057983 */ /* 0x002f280000300800 */
[----:B------:R1:W-:Y:S04]  /*8560*/  STL [R1+0x11c], R7 ;  /* 0x00011c0701007387 */ /* 0x0003e80000100800 */
[----:B-1----:R-:W2:Y:S04]  /*8570*/  LDL.LU R7, [R1+0x2184] ;  /* 0x0021840001077983 */ /* 0x002ea80000300800 */
        /* <DEDUP_REMOVED lines=39> */
[----:B-1----:R-:W3:Y:S01]  /*87f0*/  LDL.LU R2, [R1+0x2134] ;  /* 0x0021340001027983 */ /* 0x002ee20000300800 */
[----:B------:R-:W-:-:S02]  /*8800*/  SEL R23, R29, R23, !P0 ;  /* 0x000000171d177207 */ /* 0x000fc40004000000 */
[----:B------:R-:W-:-:S03]  /*8810*/  SEL R27, R29, R27, !P0 ;  /* 0x0000001b1d1b7207 */ /* 0x000fc60004000000 */
[----:B------:R1:W-:Y:S04]  /*8820*/  STL [R1+0xa8], R23 ;  /* 0x0000a81701007387 */ /* 0x0003e80000100800 */
[----:B------:R-:W-:Y:S01]  /*8830*/  STL [R1+0xa0], R27 ;  /* 0x0000a01b01007387 */ /* 0x000fe20000100800 */
[----:B-1----:R-:W-:-:S05]  /*8840*/  SEL R23, R29, R22, !P0 ;  /* 0x000000161d177207 */ /* 0x002fca0004000000 */
[----:B------:R-:W-:Y:S01]  /*8850*/  STL [R1+0x98], R23 ;  /* 0x0000981701007387 */ /* 0x000fe20000100800 */
[C---:B--2---:R-:W-:Y:S02]  /*8860*/  SEL R8, R29.reuse, R8, !P0 ;  /* 0x000000081d087207 */ /* 0x044fe40004000000 */
[C---:B---3--:R-:W-:Y:S02]  /*8870*/  SEL R22, R29.reuse, R2, !P0 ;  /* 0x000000021d167207 */ /* 0x048fe40004000000 */
[C---:B------:R-:W-:Y:S02]  /*8880*/  SEL R2, R29.reuse, R9, !P0 ;  /* 0x000000091d027207 */ /* 0x040fe40004000000 */
[C---:B------:R-:W-:Y:S01]  /*8890*/  SEL R9, R29.reuse, R10, !P0 ;  /* 0x0000000a1d097207 */ /* 0x040fe20004000000 */
[----:B------:R-:W-:Y:S04]  /*88a0*/  STL [R1+0x94], R22 ;  /* 0x0000941601007387 */ /* 0x000fe80000100800 */
[----:B------:R1:W-:Y:S04]  /*88b0*/  STL [R1+0x8c], R8 ;  /* 0x00008c0801007387 */ /* 0x0003e80000100800 */
[----:B------:R2:W-:Y:S04]  /*88c0*/  STL [R1+0x84], R2 ;  /* 0x0000840201007387 */ /* 0x0005e80000100800 */
[----:B------:R3:W-:Y:S01]  /*88d0*/  STL [R1+0x7c], R9 ;  /* 0x00007c0901007387 */ /* 0x0007e20000100800 */
[----:B-1----:R-:W-:-:S02]  /*88e0*/  SEL R8, R29, R11, !P0 ;  /* 0x0000000b1d087207 */ /* 0x002fc40004000000 */
[----:B--2---:R-:W-:-:S03]  /*88f0*/  SEL R2, R29, R14, !P0 ;  /* 0x0000000e1d027207 */ /* 0x004fc60004000000 */
[----:B------:R1:W-:Y:S01]  /*8900*/  STL [R1+0x74], R8 ;  /* 0x0000740801007387 */ /* 0x0003e20000100800 */
[----:B---3--:R-:W-:-:S03]  /*8910*/  SEL R9, R29, R15, !P0 ;  /* 0x0000000f1d097207 */ /* 0x008fc60004000000 */
[----:B------:R2:W-:Y:S04]  /*8920*/  STL [R1+0x6c], R2 ;  /* 0x00006c0201007387 */ /* 0x0005e80000100800 */
[----:B------:R-:W-:Y:S04]  /*8930*/  STL [R1+0x68], R9 ;  /* 0x0000680901007387 */ /* 0x000fe80000100800 */
[----:B------:R-:W3:Y:S01]  /*8940*/  LDL.LU R11, [R1+0xc] ;  /* 0x00000c00010b7983 */ /* 0x000ee20000300800 */
[----:B-1----:R-:W-:-:S05]  /*8950*/  SEL R8, R29, R16, !P0 ;  /* 0x000000101d087207 */ /* 0x002fca0004000000 */
[----:B------:R-:W-:Y:S01]  /*8960*/  STL [R1+0x64], R8 ;  /* 0x0000640801007387 */ /* 0x000fe20000100800 */
[----:B--2---:R-:W-:-:S03]  /*8970*/  SEL R2, R29, R17, !P0 ;  /* 0x000000111d027207 */ /* 0x004fc60004000000 */
[----:B------:R-:W2:Y:S01]  /*8980*/  LDL.LU R14, [R1+0x14] ;  /* 0x00001400010e7983 */ /* 0x000ea20000300800 */
[C---:B------:R-:W-:Y:S02]  /*8990*/  SEL R23, R29.reuse, R18, !P0 ;  /* 0x000000121d177207 */ /* 0x040fe40004000000 */
[C---:B------:R-:W-:Y:S02]  /*89a0*/  SEL R27, R29.reuse, R19, !P0 ;  /* 0x000000131d1b7207 */ /* 0x040fe40004000000 */
[----:B------:R-:W-:Y:S01]  /*89b0*/  SEL R22, R29, R20, !P0 ;  /* 0x000000141d167207 */ /* 0x000fe20004000000 */
[----:B------:R-:W-:Y:S04]  /*89c0*/  STL [R1+0x5c], R2 ;  /* 0x00005c0201007387 */ /* 0x000fe80000100800 */
[----:B------:R-:W-:Y:S04]  /*89d0*/  STL [R1+0x2100], R23 ;  /* 0x0021001701007387 */ /* 0x000fe80000100800 */
[----:B------:R-:W-:Y:S04]  /*89e0*/  STL [R1+0x2104], R27 ;  /* 0x0021041b01007387 */ /* 0x000fe80000100800 */
[----:B------:R1:W-:Y:S04]  /*89f0*/  STL [R1+0x2108], R22 ;  /* 0x0021081601007387 */ /* 0x0003e80000100800 */
[----:B------:R-:W2:Y:S04]  /*8a00*/  LDL.LU R20, [R1+0x28] ;  /* 0x0000280001147983 */ /* 0x000ea80000300800 */
[----:B------:R-:W2:Y:S04]  /*8a10*/  LDL.LU R19, [R1+0x30] ;  /* 0x0000300001137983 */ /* 0x000ea80000300800 */
[----:B------:R-:W2:Y:S01]  /*8a20*/  LDL.LU R16, [R1+0x50] ;  /* 0x0000500001107983 */ /* 0x000ea20000300800 */
[----:B-1----:R-:W-:-:S03]  /*8a30*/  IMAD.MOV.U32 R22, RZ, RZ, R0 ;  /* 0x000000ffff167224 */ /* 0x002fc600078e0000 */
[----:B------:R-:W2:Y:S01]  /*8a40*/  LDL.LU R17, [R1+0x4c] ;  /* 0x00004c0001117983 */ /* 0x000ea20000300800 */
[----:B------:R-:W-:-:S03]  /*8a50*/  SEL R0, R29, R21, !P0 ;  /* 0x000000151d007207 */ /* 0x000fc60004000000 */
[----:B------:R-:W2:Y:S01]  /*8a60*/  LDL.LU R18, [R1+0x38] ;  /* 0x0000380001127983 */ /* 0x000ea20000300800 */
[----:B------:R-:W-:-:S03]  /*8a70*/  SEL R2, R29, R24, !P0 ;  /* 0x000000181d027207 */ /* 0x000fc60004000000 */
[----:B------:R-:W2:Y:S04]  /*8a80*/  LDL.LU R21, [R1+0x18] ;  /* 0x0000180001157983 */ /* 0x000ea80000300800 */
[----:B------:R1:W-:Y:S04]  /*8a90*/  STL [R1+0x20fc], R0 ;  /* 0x0020fc0001007387 */ /* 0x0003e80000100800 */
[----:B------:R4:W-:Y:S04]  /*8aa0*/  STL [R1+0x210c], R2 ;  /* 0x00210c0201007387 */ /* 0x0009e80000100800 */
[----:B------:R-:W2:Y:S01]  /*8ab0*/  LDL.LU R27, [R1+0x60] ;  /* 0x00006000011b7983 */ /* 0x000ea20000300800 */
[----:B-1----:R-:W-:-:S02]  /*8ac0*/  SEL R0, R29, R25, !P0 ;  /* 0x000000191d007207 */ /* 0x002fc40004000000 */
[----:B----4-:R-:W-:-:S03]  /*8ad0*/  SEL R2, R29, R28, !P0 ;  /* 0x0000001c1d027207 */ /* 0x010fc60004000000 */
[----:B------:R1:W-:Y:S04]  /*8ae0*/  STL [R1+0x3c], R0 ;  /* 0x00003c0001007387 */ /* 0x0003e80000100800 */
[----:B------:R4:W-:Y:S01]  /*8af0*/  STL [R1+0x34], R2 ;  /* 0x0000340201007387 */ /* 0x0009e20000100800 */
[C---:B-1----:R-:W-:Y:S02]  /*8b00*/  SEL R0, R29.reuse, R6, !P0 ;  /* 0x000000061d007207 */ /* 0x042fe40004000000 */
[C---:B------:R-:W-:Y:S02]  /*8b10*/  SEL R6, R29.reuse, R7, !P0 ;  /* 0x000000071d067207 */ /* 0x040fe40004000000 */
[C---:B----4-:R-:W-:Y:S01]  /*8b20*/  SEL R2, R29.reuse, R5, !P0 ;  /* 0x000000051d027207 */ /* 0x050fe20004000000 */
[----:B------:R1:W-:Y:S04]  /*8b30*/  STL [R1+0x2c], R0 ;  /* 0x00002c0001007387 */ /* 0x0003e80000100800 */
[----:B------:R-:W-:Y:S04]  /*8b40*/  STL [R1+0x24], R6 ;  /* 0x0000240601007387 */ /* 0x000fe80000100800 */
[----:B------:R-:W4:Y:S01]  /*8b50*/  LDL.LU R8, [R1+0x70] ;  /* 0x0000700001087983 */ /* 0x000f220000300800 */
[----:B-1----:R-:W-:-:S03]  /*8b60*/  SEL R0, R29, R3, !P0 ;  /* 0x000000031d007207 */ /* 0x002fc60004000000 */
[----:B------:R-:W-:Y:S04]  /*8b70*/  STL [R1+0x20], R2 ;  /* 0x0000200201007387 */ /* 0x000fe80000100800 */
[----:B------:R1:W-:Y:S04]  /*8b80*/  STL [R1+0x1c], R0 ;  /* 0x00001c0001007387 */ /* 0x0003e80000100800 */
[----:B------:R-:W4:Y:S04]  /*8b90*/  LDL.LU R9, [R1+0x78] ;  /* 0x0000780001097983 */ /* 0x000f280000300800 */
[----:B------:R-:W4:Y:S04]  /*8ba0*/  LDL.LU R10, [R1+0x80] ;  /* 0x00008000010a7983 */ /* 0x000f280000300800 */
[----:B------:R1:W-:Y:S01]  /*8bb0*/  STL [R1+0x1ddc], R26 ;  /* 0x001ddc1a01007387 */ /* 0x0003e20000100800 */
[----:B---3--:R-:W-:-:S03]  /*8bc0*/  LEA.HI.X.SX32 R3, R11, UR7, 0x2, P6 ;  /* 0x000000070b037c11 */ /* 0x008fc6000b0f16ff */
[----:B------:R-:W3:Y:S04]  /*8bd0*/  LDL.LU R11, [R1+0x88] ;  /* 0x00008800010b7983 */ /* 0x000ee80000300800 */
[----:B------:R-:W-:Y:S04]  /*8be0*/  STL [R1+0x2110], R3 ;  /* 0x0021100301007387 */ /* 0x000fe80000100800 */
[----:B------:R-:W3:Y:S01]  /*8bf0*/  LDL.LU R23, [R1+0x90] ;  /* 0x0000900001177983 */ /* 0x000ee20000300800 */
[----:B-1----:R-:W-:Y:S02]  /*8c00*/  IMAD R0, R4, UR8, RZ ;  /* 0x0000000804007c24 */ /* 0x002fe4000f8e02ff */
[----:B--2---:R-:W-:-:S03]  /*8c10*/  IMAD R4, R14, UR8, RZ ;  /* 0x000000080e047c24 */ /* 0x004fc6000f8e02ff */
[----:B------:R1:W-:Y:S04]  /*8c20*/  STL [R1+0x10], R0 ;  /* 0x0000100001007387 */ /* 0x0003e80000100800 */
[----:B------:R-:W2:Y:S04]  /*8c30*/  LDL.LU R14, [R1+0x9c] ;  /* 0x00009c00010e7983 */ /* 0x000ea80000300800 */
[----:B------:R-:W2:Y:S04]  /*8c40*/  LDL.LU R15, [R1+0xa4] ;  /* 0x0000a400010f7983 */ /* 0x000ea80000300800 */
[----:B------:R3:W-:Y:S01]  /*8c50*/  STL [R1+0x2114], R4 ;  /* 0x0021140401007387 */ /* 0x0007e20000100800 */
[----:B------:R-:W-:-:S02]  /*8c60*/  IMAD R26, R20, UR8, RZ ;  /* 0x00000008141a7c24 */ /* 0x000fc4000f8e02ff */
[----:B-1----:R-:W-:Y:S02]  /*8c70*/  IMAD R0, R19, UR8, RZ ;  /* 0x0000000813007c24 */ /* 0x002fe4000f8e02ff */
[----:B------:R-:W-:Y:S02]  /*8c80*/  IMAD R2, R16, UR8, RZ ;  /* 0x0000000810027c24 */ /* 0x000fe4000f8e02ff */
[----:B------:R-:W2:Y:S01]  /*8c90*/  LDL.LU R16, [R1+0xbc] ;  /* 0x0000bc0001107983 */ /* 0x000ea20000300800 */
[----:B------:R-:W-:-:S03]  /*8ca0*/  IMAD R5, R17, UR8, RZ ;  /* 0x0000000811057c24 */ /* 0x000fc6000f8e02ff */
[----:B------:R-:W2:Y:S01]  /*8cb0*/  LDL.LU R17, [R1+0xd4] ;  /* 0x0000d40001117983 */ /* 0x000ea20000300800 */
[----:B------:R-:W-:-:S03]  /*8cc0*/  IMAD R6, R18, UR8, RZ ;  /* 0x0000000812067c24 */ /* 0x000fc6000f8e02ff */
[----:B------:R-:W-:Y:S01]  /*8cd0*/  STL [R1+0x2118], R5 ;  /* 0x0021180501007387 */ /* 0x000fe20000100800 */
[----:B------:R-:W-:-:S03]  /*8ce0*/  IMAD R3, R21, UR8, RZ ;  /* 0x0000000815037c24 */ /* 0x000fc6000f8e02ff */
[----:B------:R-:W2:Y:S04]  /*8cf0*/  LDL.LU R18, [R1+0xdc] ;  /* 0x0000dc0001127983 */ /* 0x000ea80000300800 */
[----:B------:R-:W2:Y:S04]  /*8d00*/  LDL.LU R19, [R1+0xe4] ;  /* 0x0000e40001137983 */ /* 0x000ea80000300800 */
[----:B------:R-:W2:Y:S04]  /*8d10*/  LDL.LU R20, [R1+0xec] ;  /* 0x0000ec0001147983 */ /* 0x000ea80000300800 */
[----:B------:R-:W2:Y:S01]  /*8d20*/  LDL.LU R21, [R1+0xf4] ;  /* 0x0000f40001157983 */ /* 0x000ea20000300800 */
[----:B------:R-:W-:-:S03]  /*8d30*/  IMAD R7, R27, UR8, RZ ;  /* 0x000000081b077c24 */ /* 0x000fc6000f8e02ff */
[----:B------:R-:W2:Y:S04]  /*8d40*/  LDL.LU R24, [R1+0x100] ;  /* 0x0001000001187983 */ /* 0x000ea80000300800 */
[----:B------:R-:W2:Y:S04]  /*8d50*/  LDL.LU R25, [R1+0x118] ;  /* 0x0001180001197983 */ /* 0x000ea80000300800 */
[----:B------:R-:W-:Y:S01]  /*8d60*/  STL.64 [R1+0x20f0], R6 ;  /* 0x0020f00601007387 */ /* 0x000fe20000100a00 */
[----:B------:R-:W-:Y:S01]  /*8d70*/  @!P3 LOP3.LUT R22, RZ, R12, RZ, 0x33, !PT ;  /* 0x0000000cff16b212 */ /* 0x000fe200078e33ff */
[----:B----4-:R-:W-:-:S05]  /*8d80*/  IMAD R8, R8, UR8, RZ ;  /* 0x0000000808087c24 */ /* 0x010fca000f8e02ff */
[----:B------:R1:W-:Y:S01]  /*8d90*/  STL [R1+0x211c], R8 ;  /* 0x00211c0801007387 */ /* 0x0003e20000100800 */
[----:B------:R-:W-:-:S05]  /*8da0*/  IMAD R9, R9, UR8, RZ ;  /* 0x0000000809097c24 */ /* 0x000fca000f8e02ff */
[----:B------:R-:W-:Y:S01]  /*8db0*/  STL [R1+0x2120], R9 ;  /* 0x0021200901007387 */ /* 0x000fe20000100800 */
[----:B------:R-:W-:-:S03]  /*8dc0*/  IMAD R10, R10, UR8, RZ ;  /* 0x000000080a0a7c24 */ /* 0x000fc6000f8e02ff */
[----:B------:R-:W4:Y:S04]  /*8dd0*/  LDL.LU R28, [R1+0x120] ;  /* 0x00012000011c7983 */ /* 0x000f280000300800 */
[----:B------:R-:W4:Y:S01]  /*8de0*/  LDL.LU R27, [R1+0x124] ;  /* 0x00012400011b7983 */ /* 0x000f220000300800 */
[----:B---3--:R-:W-:-:S05]  /*8df0*/  IMAD R11, R11, UR8, RZ ;  /* 0x000000080b0b7c24 */ /* 0x008fca000f8e02ff */
[----:B------:R-:W-:Y:S01]  /*8e00*/  STL.64 [R1+0x20e0], R10 ;  /* 0x0020e00a01007387 */ /* 0x000fe20000100a00 */
[----:B------:R-:W-:-:S03]  /*8e10*/  IMAD R12, R23, UR8, RZ ;  /* 0x00000008170c7c24 */ /* 0x000fc6000f8e02ff */
[----:B------:R-:W3:Y:S04]  /*8e20*/  LDL.LU R23, [R1+0x128] ;  /* 0x0001280001177983 */ /* 0x000ee80000300800 */
[----:B------:R2:W-:Y:S04]  /*8e30*/  STL [R1+0x20ec], R12 ;  /* 0x0020ec0c01007387 */ /* 0x0005e80000100800 */
[----:B------:R-:W3:Y:S04]  /*8e40*/  LDL.LU R4, [R1+0x12c] ;  /* 0x00012c0001047983 */ /* 0x000ee80000300800 */
[----:B-1----:R-:W3:Y:S04]  /*8e50*/  LDL.LU R8, [R1+0x134] ;  /* 0x0001340001087983 */ /* 0x002ee80000300800 */
[----:B------:R-:W3:Y:S01]  /*8e60*/  LDL.LU R6, [R1+0x138] ;  /* 0x0001380001067983 */ /* 0x000ee20000300800 */
[----:B--2---:R-:W-:-:S02]  /*8e70*/  IMAD R14, R14, UR8, RZ ;  /* 0x000000080e0e7c24 */ /* 0x004fc4000f8e02ff */
[----:B------:R-:W-:-:S05]  /*8e80*/  IMAD R15, R15, UR8, RZ ;  /* 0x000000080f0f7c24 */ /* 0x000fca000f8e02ff */
[----:B------:R-:W-:Y:S04]  /*8e90*/  STL.64 [R1+0x20c0], R14 ;  /* 0x0020c00e01007387 */ /* 0x000fe80000100a00 */
[----:B------:R-:W2:Y:S01]  /*8ea0*/  LDL.LU R7, [R1+0x148] ;  /* 0x0001480001077983 */ /* 0x000ea20000300800 */
[----:B------:R-:W-:Y:S02]  /*8eb0*/  IMAD R16, R16, UR8, RZ ;  /* 0x0000000810107c24 */ /* 0x000fe4000f8e02ff */
[----:B------:R-:W-:Y:S02]  /*8ec0*/  IMAD R17, R17, UR8, RZ ;  /* 0x0000000811117c24 */ /* 0x000fe4000f8e02ff */
[----:B------:R-:W-:Y:S02]  /*8ed0*/  IMAD R18, R18, UR8, RZ ;  /* 0x0000000812127c24 */ /* 0x000fe4000f8e02ff */
[----:B------:R-:W-:Y:S01]  /*8ee0*/  IMAD R19, R19, UR8, RZ ;  /* 0x0000000813137c24 */ /* 0x000fe2000f8e02ff */
[----:B------:R-:W-:Y:S01]  /*8ef0*/  STL.64 [R1+0x20a8], R16 ;  /* 0x0020a81001007387 */ /* 0x000fe20000100a00 */
[----:B------:R-:W-:-:S02]  /*8f00*/  IMAD R20, R20, UR8, RZ ;  /* 0x0000000814147c24 */ /* 0x000fc4000f8e02ff */
[----:B------:R-:W-:Y:S01]  /*8f10*/  IMAD R21, R21, UR8, RZ ;  /* 0x0000000815157c24 */ /* 0x000fe2000f8e02ff */
[----:B------:R3:W-:Y:S04]  /*8f20*/  STL.64 [R1+0x2098], R18 ;  /* 0x0020981201007387 */ /* 0x0007e80000100a00 */
[----:B------:R-:W-:Y:S04]  /*8f30*/  STL.64 [R1+0x2080], R20 ;  /* 0x0020801401007387 */ /* 0x000fe80000100a00 */
[----:B------:R-:W2:Y:S01]  /*8f40*/  LDL.LU R12, [R1+0x154] ;  /* 0x00015400010c7983 */ /* 0x000ea20000300800 */
[----:B------:R-:W-:-:S03]  /*8f50*/  IMAD.MOV.U32 R5, RZ, RZ, R26 ;  /* 0x000000ffff057224 */ /* 0x000fc600078e001a */
[----:B------:R-:W2:Y:S04]  /*8f60*/  LDL.LU R10, [R1+0x158] ;  /* 0x00015800010a7983 */ /* 0x000ea80000300800 */
[----:B------:R-:W2:Y:S04]  /*8f70*/  LDL.LU R11, [R1+0x170] ;  /* 0x00017000010b7983 */ /* 0x000ea80000300800 */
[----:B------:R-:W2:Y:S01]  /*8f80*/  LDL.LU R26, [R1+0x184] ;  /* 0x00018400011a7983 */ /* 0x000ea20000300800 */
[----:B------:R-:W-:Y:S02]  /*8f90*/  IMAD R24, R24, UR8, RZ ;  /* 0x0000000818187c24 */ /* 0x000fe4000f8e02ff */
[----:B------:R-:W-:Y:S01]  /*8fa0*/  IMAD R25, R25, UR8, RZ ;  /* 0x0000000819197c24 */ /* 0x000fe2000f8e02ff */
[----:B------:R-:W-:-:S04]  /*8fb0*/  SEL R13, R29, R13, !P0 ;  /* 0x0000000d1d0d7207 */ /* 0x000fc80004000000 */
[----:B------:R-:W-:Y:S04]  /*8fc0*/  STL.64 [R1+0x2068], R24 ;  /* 0x0020681801007387 */ /* 0x000fe80000100a00 */
[----:B------:R-:W2:Y:S01]  /*8fd0*/  LDL.LU R9, [R1+0x188] ;  /* 0x0001880001097983 */ /* 0x000ea20000300800 */
[----:B----4-:R-:W-:Y:S02]  /*8fe0*/  IMAD R28, R28, UR8, RZ ;  /* 0x000000081c1c7c24 */ /* 0x010fe4000f8e02ff */
[----:B------:R-:W-:Y:S02]  /*8ff0*/  IMAD R29, R27, UR8, RZ ;  /* 0x000000081b1d7c24 */ /* 0x000fe4000f8e02ff */
[----:B------:R-:W4:Y:S04]  /*9000*/  LDL.LU R27, [R1+0x18c] ;  /* 0x00018c00011b7983 */ /* 0x000f280000300800 */
[----:B------:R-:W-:Y:S04]  /*9010*/  STL.64 [R1+0x2050], R28 ;  /* 0x0020501c01007387 */ /* 0x000fe80000100a00 */
[----:B------:R-:W-:Y:S01]  /*9020*/  STL [R1+0x20e8], R29 ;  /* 0x0020e81d01007387 */ /* 0x000fe20000100800 */
[----:B---3--:R-:W-:-:S03]  /*9030*/  IMAD R19, R23, UR8, RZ ;  /* 0x0000000817137c24 */ /* 0x008fc6000f8e02ff */
[----:B------:R-:W3:Y:S04]  /*9040*/  LDL.LU R23, [R1+0x190] ;  /* 0x0001900001177983 */ /* 0x000ee80000300800 */
[----:B------:R1:W-:Y:S01]  /*9050*/  STL [R1+0x2124], R19 ;  /* 0x0021241301007387 */ /* 0x0003e20000100800 */
[----:B------:R-:W-:-:S03]  /*9060*/  IMAD R15, R4, UR8, RZ ;  /* 0x00000008040f7c24 */ /* 0x000fc6000f8e02ff */
[----:B------:R-:W3:Y:S01]  /*9070*/  LDL.LU R4, [R1+0x194] ;  /* 0x0001940001047983 */ /* 0x000ee20000300800 */
[----:B------:R-:W-:-:S03]  /*9080*/  IMAD R14, R8, UR8, RZ ;  /* 0x00000008080e7c24 */ /* 0x000fc6000f8e02ff */
[----:B------:R-:W-:Y:S01]  /*9090*/  STL [R1+0x18], R15 ;  /* 0x0000180f01007387 */ /* 0x000fe20000100800 */
[----:B------:R-:W-:-:S03]  /*90a0*/  IMAD R6, R6, UR8, RZ ;  /* 0x0000000806067c24 */ /* 0x000fc6000f8e02ff */
[----:B------:R-:W3:Y:S04]  /*90b0*/  LDL.LU R8, [R1+0x19c] ;  /* 0x00019c0001087983 */ /* 0x000ee80000300800 */
[----:B------:R-:W-:Y:S04]  /*90c0*/  STL [R1+0x28], R14 ;  /* 0x0000280e01007387 */ /* 0x000fe80000100800 */
[----:B------:R2:W-:Y:S04]  /*90d0*/  STL [R1+0x30], R6 ;  /* 0x0000300601007387 */ /* 0x0005e80000100800 */
[----:B-1----:R-:W3:Y:S01]  /*90e0*/  LDL.LU R19, [R1+0x1a4] ;  /* 0x0001a40001137983 */ /* 0x002ee20000300800 */
[----:B--2---:R-:W-:-:S03]  /*90f0*/  IMAD R20, R7, UR8, RZ ;  /* 0x0000000807147c24 */ /* 0x004fc6000f8e02ff */
[----:B------:R-:W2:Y:S04]  /*9100*/  LDL.LU R29, [R1+0x1c8] ;  /* 0x0001c800011d7983 */ /* 0x000ea80000300800 */
[----:B------:R-:W2:Y:S04]  /*9110*/  LDL.LU R28, [R1+0x1cc] ;  /* 0x0001cc00011c7983 */ /* 0x000ea80000300800 */
[----:B------:R-:W2:Y:S01]  /*9120*/  LDL.LU R24, [R1+0x1d4] ;  /* 0x0001d40001187983 */ /* 0x000ea20000300800 */
[----:B------:R-:W-:-:S03]  /*9130*/  IMAD.MOV.U32 R7, RZ, RZ, R5 ;  /* 0x000000ffff077224 */ /* 0x000fc600078e0005 */
[----:B------:R-:W2:Y:S04]  /*9140*/  LDL.LU R18, [R1+0x1e0] ;  /* 0x0001e00001127983 */ /* 0x000ea80000300800 */
[----:B------:R-:W2:Y:S04]  /*9150*/  LDL.LU R16, [R1+0x210] ;  /* 0x0002100001107983 */ /* 0x000ea80000300800 */
[----:B------:R-:W2:Y:S04]  /*9160*/  LDL.LU R17, [R1+0x20c] ;  /* 0x00020c0001117983 */ /* 0x000ea80000300800 */
[----:B------:R-:W2:Y:S04]  /*9170*/  LDL.LU R6, [R1+0x208] ;  /* 0x0002080001067983 */ /* 0x000ea80000300800 */
[----:B------:R-:W2:Y:S04]  /*9180*/  LDL.LU R5, [R1+0x204] ;  /* 0x0002040001057983 */ /* 0x000ea80000300800 */
[----:B------:R1:W-:Y:S04]  /*9190*/  STL.64 [R1+0x20c8], R20 ;  /* 0x0020c81401007387 */ /* 0x0003e80000100a00 */
[----:B-1----:R-:W2:Y:S01]  /*91a0*/  LDL.LU R21, [R1+0x1a0] ;  /* 0x0001a00001157983 */ /* 0x002ea20000300800 */
[----:B------:R-:W-:-:S02]  /*91b0*/  IMAD R14, R12, UR8, RZ ;  /* 0x000000080c0e7c24 */ /* 0x000fc4000f8e02ff */
[----:B------:R-:W-:Y:S02]  /*91c0*/  IMAD R12, R10, UR8, RZ ;  /* 0x000000080a0c7c24 */ /* 0x000fe4000f8e02ff */
[----:B------:R-:W-:Y:S01]  /*91d0*/  IMAD R11, R11, UR8, RZ ;  /* 0x000000080b0b7c24 */ /* 0x000fe2000f8e02ff */
[----:B------:R1:W-:Y:S01]  /*91e0*/  STL [R1+0x4c], R14 ;  /* 0x00004c0e01007387 */ /* 0x0003e20000100800 */
[----:B------:R-:W-:-:S03]  /*91f0*/  IMAD R10, R26, UR8, RZ ;  /* 0x000000081a0a7c24 */ /* 0x000fc6000f8e02ff */
[----:B------:R4:W-:Y:S04]  /*9200*/  STL [R1+0x50], R12 ;  /* 0x0000500c01007387 */ /* 0x0009e80000100800 */
[----:B-1----:R-:W2:Y:S04]  /*9210*/  LDL.LU R14, [R1+0x200] ;  /* 0x00020000010e7983 */ /* 0x002ea80000300800 */
[----:B------:R1:W-:Y:S04]  /*9220*/  STL [R1+0x60], R11 ;  /* 0x0000600b01007387 */ /* 0x0003e80000100800 */
[----:B------:R-:W2:Y:S04]  /*9230*/  LDL.LU R15, [R1+0x1fc] ;  /* 0x0001fc00010f7983 */ /* 0x000ea80000300800 */
[----:B------:R1:W-:Y:S04]  /*9240*/  STL [R1+0x70], R10 ;  /* 0x0000700a01007387 */ /* 0x0003e80000100800 */
[----:B----4-:R-:W4:Y:S01]  /*9250*/  LDL.LU R12, [R1+0x1f8] ;  /* 0x0001f800010c7983 */ /* 0x010f220000300800 */
[----:B-1----:R-:W-:-:S03]  /*9260*/  IMAD R11, R9, UR8, RZ ;  /* 0x00000008090b7c24 */ /* 0x002fc6000f8e02ff */
[----:B------:R-:W4:Y:S01]  /*9270*/  LDL.LU R26, [R1+0x1f4] ;  /* 0x0001f400011a7983 */ /* 0x000f220000300800 */
[----:B------:R-:W-:-:S03]  /*9280*/  IMAD R9, R27, UR8, RZ ;  /* 0x000000081b097c24 */ /* 0x000fc6000f8e02ff */
[----:B------:R-:W4:Y:S04]  /*9290*/  LDL.LU R10, [R1+0x1f0] ;  /* 0x0001f000010a7983 */ /* 0x000f280000300800 */
[----:B------:R3:W-:Y:S04]  /*92a0*/  STL [R1+0x78], R11 ;  /* 0x0000780b01007387 */ /* 0x0007e80000100800 */
[----:B------:R-:W4:Y:S04]  /*92b0*/  LDL.LU R27, [R1+0x1ec] ;  /* 0x0001ec00011b7983 */ /* 0x000f280000300800 */
[----:B------:R1:W-:Y:S01]  /*92c0*/  STL [R1+0x80], R9 ;  /* 0x0000800901007387 */ /* 0x0003e20000100800 */
[----:B---3--:R-:W-:-:S03]  /*92d0*/  IMAD R11, R23, UR8, RZ ;  /* 0x00000008170b7c24 */ /* 0x008fc6000f8e02ff */
[----:B------:R-:W3:Y:S04]  /*92e0*/  LDL.LU R23, [R1+0x1e8] ;  /* 0x0001e80001177983 */ /* 0x000ee80000300800 */
[----:B------:R1:W-:Y:S02]  /*92f0*/  STL [R1+0x88], R11 ;  /* 0x0000880b01007387 */ /* 0x0003e40000100800 */
[----:B-1----:R-:W-:Y:S02]  /*9300*/  IMAD R9, R4, UR8, RZ ;  /* 0x0000000804097c24 */ /* 0x002fe4000f8e02ff */
[----:B------:R-:W3:Y:S04]  /*9310*/  LDL.LU R11, [R1+0x1e4] ;  /* 0x0001e400010b7983 */ /* 0x000ee80000300800 */
[----:B------:R-:W3:Y:S04]  /*9320*/  LDL.LU R4, [R1+0x1dc] ;  /* 0x0001dc0001047983 */ /* 0x000ee80000300800 */
[----:B------:R1:W-:Y:S01]  /*9330*/  STL [R1+0x90], R9 ;  /* 0x0000900901007387 */ /* 0x0003e20000100800 */
[----:B------:R-:W-:-:S03]  /*9340*/  IMAD R20, R8, UR8, RZ ;  /* 0x0000000808147c24 */ /* 0x000fc6000f8e02ff */
[----:B-1----:R-:W3:Y:S04]  /*9350*/  LDL.LU R9, [R1+0x1d8] ;  /* 0x0001d80001097983 */ /* 0x002ee80000300800 */
[----:B------:R-:W3:Y:S04]  /*9360*/  LDL.LU R8, [R1+0x1d0] ;  /* 0x0001d00001087983 */ /* 0x000ee80000300800 */
[----:B------:R1:W-:Y:S02]  /*9370*/  STL [R1+0x9c], R20 ;  /* 0x00009c1401007387 */ /* 0x0003e40000100800 */
[----:B-1----:R-:W-:-:S02]  /*9380*/  IMAD R20, R19, UR8, RZ ;  /* 0x0000000813147c24 */ /* 0x002fc4000f8e02ff */
[----:B--2---:R-:W-:Y:S02]  /*9390*/  IMAD R19, R29, UR8, RZ ;  /* 0x000000081d137c24 */ /* 0x004fe4000f8e02ff */
[----:B------:R-:W-:Y:S02]  /*93a0*/  IMAD R17, R17, UR8, RZ ;  /* 0x0000000811117c24 */ /* 0x000fe4000f8e02ff */
[----:B------:R-:W-:-:S05]  /*93b0*/  IMAD R21, R21, UR8, RZ ;  /* 0x0000000815157c24 */ /* 0x000fca000f8e02ff */
[----:B------:R1:W-:Y:S04]  /*93c0*/  STL [R1+0xa4], R21 ;  /* 0x0000a41501007387 */ /* 0x0003e80000100800 */
[----:B------:R2:W-:Y:S04]  /*93d0*/  STL [R1+0xbc], R20 ;  /* 0x0000bc1401007387 */ /* 0x0005e80000100800 */
[----:B------:R2:W-:Y:S01]  /*93e0*/  STL [R1+0xd4], R19 ;  /* 0x0000d41301007387 */ /* 0x0005e20000100800 */
[----:B-1----:R-:W-:Y:S02]  /*93f0*/  IMAD R21, R28, UR8, RZ ;  /* 0x000000081c157c24 */ /* 0x002fe4000f8e02ff */
[----:B--2---:R-:W-:-:S03]  /*9400*/  IMAD R20, R24, UR8, RZ ;  /* 0x0000000818147c24 */ /* 0x004fc6000f8e02ff */
[----:B------:R-:W-:Y:S01]  /*9410*/  STL [R1+0xdc], R21 ;  /* 0x0000dc1501007387 */ /* 0x000fe20000100800 */
[----:B------:R-:W-:Y:S02]  /*9420*/  IMAD R19, R18, UR8, RZ ;  /* 0x0000000812137c24 */ /* 0x000fe4000f8e02ff */
[----:B------:R-:W-:Y:S01]  /*9430*/  IMAD R18, R16, UR8, RZ ;  /* 0x0000000810127c24 */ /* 0x000fe2000f8e02ff */
[----:B------:R-:W-:Y:S01]  /*9440*/  STL [R1+0xe4], R20 ;  /* 0x0000e41401007387 */ /* 0x000fe20000100800 */
[----:B------:R-:W-:-:S03]  /*9450*/  IMAD R16, R6, UR8, RZ ;  /* 0x0000000806107c24 */ /* 0x000fc6000f8e02ff */
[----:B------:R-:W-:Y:S01]  /*9460*/  STL [R1+0xec], R19 ;  /* 0x0000ec1301007387 */ /* 0x000fe20000100800 */
[----:B------:R-:W-:-:S03]  /*9470*/  IMAD R24, R5, UR8, RZ ;  /* 0x0000000805187c24 */ /* 0x000fc6000f8e02ff */
[----:B------:R-:W-:Y:S04]  /*9480*/  STL [R1+0xf4], R18 ;  /* 0x0000f41201007387 */ /* 0x000fe80000100800 */
[----:B------:R-:W-:Y:S04]  /*9490*/  STL [R1+0x100], R17 ;  /* 0x0001001101007387 */ /* 0x000fe80000100800 */
[----:B------:R-:W2:Y:S04]  /*94a0*/  LDL.LU R6, [R1+0x1c4] ;  /* 0x0001c40001067983 */ /* 0x000ea80000300800 */
[----:B------:R1:W-:Y:S04]  /*94b0*/  STL [R1+0x118], R16 ;  /* 0x0001181001007387 */ /* 0x0003e80000100800 */
[----:B------:R-:W2:Y:S01]  /*94c0*/  LDL.LU R5, [R1+0x1c0] ;  /* 0x0001c00001057983 */ /* 0x000ea20000300800 */
[----:B------:R-:W-:-:S02]  /*94d0*/  IMAD R15, R15, UR8, RZ ;  /* 0x000000080f0f7c24 */ /* 0x000fc4000f8e02ff */
[----:B-1----:R-:W-:Y:S01]  /*94e0*/  IMAD R16, R14, UR8, RZ ;  /* 0x000000080e107c24 */ /* 0x002fe2000f8e02ff */
[----:B------:R-:W-:Y:S01]  /*94f0*/  STL.64 [R1+0x20b0], R24 ;  /* 0x0020b01801007387 */ /* 0x000fe20000100a00 */
[----:B----4-:R-:W-:-:S03]  /*9500*/  IMAD R14, R12, UR8, RZ ;  /* 0x000000080c0e7c24 */ /* 0x010fc6000f8e02ff */
[----:B------:R-:W-:Y:S01]  /*9510*/  STL [R1+0x2128], R25 ;  /* 0x0021281901007387 */ /* 0x000fe20000100800 */
[----:B------:R-:W-:-:S03]  /*9520*/  IMAD R12, R26, UR8, RZ ;  /* 0x000000081a0c7c24 */ /* 0x000fc6000f8e02ff */
[----:B------:R-:W-:Y:S01]  /*9530*/  STL [R1+0x124], R16 ;  /* 0x0001241001007387 */ /* 0x000fe20000100800 */
[----:B------:R-:W-:-:S03]  /*9540*/  IMAD.MOV.U32 R26, RZ, RZ, R22 ;  /* 0x000000ffff1a7224 */ /* 0x000fc600078e0016 */
[----:B------:R-:W-:Y:S04]  /*9550*/  STL [R1+0x128], R15 ;  /* 0x0001280f01007387 */ /* 0x000fe80000100800 */
[----:B------:R-:W-:Y:S04]  /*9560*/  STL [R1+0x12c], R14 ;  /* 0x00012c0e01007387 */ /* 0x000fe80000100800 */
[----:B------:R-:W4:Y:S01]  /*9570*/  LDL.LU R22, [R1+0x1bc] ;  /* 0x0001bc0001167983 */ /* 0x000f220000300800 */
[----:B------:R-:W-:-:S03]  /*9580*/  IMAD R10, R10, UR8, RZ ;  /* 0x000000080a0a7c24 */ /* 0x000fc6000f8e02ff */
[----:B------:R1:W-:Y:S02]  /*9590*/  STL [R1+0x134], R12 ;  /* 0x0001340c01007387 */ /* 0x0003e40000100800 */
[----:B-1----:R-:W-:Y:S02]  /*95a0*/  IMAD R12, R27, UR8, RZ ;  /* 0x000000081b0c7c24 */ /* 0x002fe4000f8e02ff */
[----:B------:R-:W4:Y:S04]  /*95b0*/  LDL.LU R27, [R1+0x1b8] ;  /* 0x0001b800011b7983 */ /* 0x000f280000300800 */
[----:B------:R3:W-:Y:S04]  /*95c0*/  STL [R1+0x138], R10 ;  /* 0x0001380a01007387 */ /* 0x0007e80000100800 */
[----:B------:R-:W-:Y:S01]  /*95d0*/  STL [R1+0x148], R12 ;  /* 0x0001480c01007387 */ /* 0x000fe20000100800 */
[----:B---3--:R-:W-:-:S03]  /*95e0*/  IMAD R10, R23, UR8, RZ ;  /* 0x00000008170a7c24 */ /* 0x008fc6000f8e02ff */
[----:B------:R-:W3:Y:S04]  /*95f0*/  LDL.LU R23, [R1+0x1b4] ;  /* 0x0001b40001177983 */ /* 0x000ee80000300800 */
[----:B------:R1:W-:Y:S01]  /*9600*/  STL [R1+0x154], R10 ;  /* 0x0001540a01007387 */ /* 0x0003e20000100800 */
[----:B------:R-:W-:Y:S02]  /*9610*/  IMAD R11, R11, UR8, RZ ;  /* 0x000000080b0b7c24 */ /* 0x000fe4000f8e02ff */
[----:B-1----:R-:W-:Y:S02]  /*9620*/  IMAD R10, R4, UR8, RZ ;  /* 0x00000008040a7c24 */ /* 0x002fe4000f8e02ff */
[----:B------:R-:W3:Y:S04]  /*9630*/  LDL.LU R4, [R1+0x1b0] ;  /* 0x0001b00001047983 */ /* 0x000ee80000300800 */
[----:B------:R-:W-:Y:S04]  /*9640*/  STL [R1+0x158], R11 ;  /* 0x0001580b01007387 */ /* 0x000fe80000100800 */
[----:B------:R-:W-:Y:S01]  /*9650*/  STL [R1+0x170], R10 ;  /* 0x0001700a01007387 */ /* 0x000fe20000100800 */
[----:B------:R-:W-:-:S05]  /*9660*/  IMAD R9, R9, UR8, RZ ;  /* 0x0000000809097c24 */ /* 0x000fca000f8e02ff */
[----:B------:R-:W-:Y:S04]  /*9670*/  STL [R1+0x184], R9 ;  /* 0x0001840901007387 */ /* 0x000fe80000100800 */
[----:B------:R-:W3:Y:S01]  /*9680*/  LDL.LU R25, [R1+0x1a8] ;  /* 0x0001a80001197983 */ /* 0x000ee20000300800 */
[----:B------:R-:W-:-:S03]  /*9690*/  IMAD R16, R8, UR8, RZ ;  /* 0x0000000808107c24 */ /* 0x000fc6000f8e02ff */
        /* <DEDUP_REMOVED lines=8> */
[----:B------:R1:W-:Y:S04]  /*9720*/  STL [R1+0x212c], R16 ;  /* 0x00212c1001007387 */ /* 0x0003e80000100800 */
[----:B-1----:R-:W3:Y:S04]  /*9730*/  LDL.LU R16, [R1+0x1ac] ;  /* 0x0001ac0001107983 */ /* 0x002ee80000300800 */
[----:B------:R-:W3:Y:S01]  /*9740*/  LDL.LU R14, [R1+0x15c] ;  /* 0x00015c00010e7983 */ /* 0x000ee20000300800 */
[----:B--2---:R-:W-:-:S05]  /*9750*/  IMAD R6, R6, UR8, RZ ;  /* 0x0000000806067c24 */ /* 0x004fca000f8e02ff */
[----:B------:R-:W-:Y:S01]  /*9760*/  STL [R1+0x18c], R6 ;  /* 0x00018c0601007387 */ /* 0x000fe20000100800 */
[----:B------:R-:W-:-:S03]  /*9770*/  IMAD R5, R5, UR8, RZ ;  /* 0x0000000805057c24 */ /* 0x000fc6000f8e02ff */
[----:B------:R-:W2:Y:S04]  /*9780*/  LDL.LU R15, [R1+0x14c] ;  /* 0x00014c00010f7983 */ /* 0x000ea80000300800 */
[----:B------:R4:W-:Y:S04]  /*9790*/  STL [R1+0x190], R5 ;  /* 0x0001900501007387 */ /* 0x0009e80000100800 */
[----:B------:R-:W2:Y:S04]  /*97a0*/  LDL.LU R12, [R1+0x144] ;  /* 0x00014400010c7983 */ /* 0x000ea80000300800 */
[----:B------:R-:W2:Y:S04]  /*97b0*/  LDL.LU R10, [R1+0x140] ;  /* 0x00014000010a7983 */ /* 0x000ea80000300800 */
[----:B------:R-:W2:Y:S04]  /*97c0*/  LDL.LU R11, [R1+0x13c] ;  /* 0x00013c00010b7983 */ /* 0x000ea80000300800 */
[----:B------:R-:W2:Y:S01]  /*97d0*/  LDL.LU R9, [R1+0x130] ;  /* 0x0001300001097983 */ /* 0x000ea20000300800 */
[----:B----4-:R-:W-:-:S03]  /*97e0*/  IMAD R5, R22, UR8, RZ ;  /* 0x0000000816057c24 */ /* 0x010fc6000f8e02ff */
[----:B------:R-:W4:Y:S04]  /*97f0*/  LDL.LU R22, [R1+0x11c] ;  /* 0x00011c0001167983 */ /* 0x000f280000300800 */
[----:B------:R3:W-:Y:S01]  /*9800*/  STL [R1+0x194], R5 ;  /* 0x0001940501007387 */ /* 0x0007e20000100800 */
[----:B------:R-:W-:-:S03]  /*9810*/  IMAD R6, R27, UR8, RZ ;  /* 0x000000081b067c24 */ /* 0x000fc6000f8e02ff */
[----:B------:R-:W4:Y:S04]  /*9820*/  LDL.LU R27, [R1+0x114] ;  /* 0x00011400011b7983 */ /* 0x000f280000300800 */
[----:B------:R1:W-:Y:S04]  /*9830*/  STL [R1+0x19c], R6 ;  /* 0x00019c0601007387 */ /* 0x0003e80000100800 */
[----:B------:R-:W4:Y:S01]  /*9840*/  LDL.LU R8, [R1+0x110] ;  /* 0x0001100001087983 */ /* 0x000f220000300800 */
[----:B---3--:R-:W-:-:S03]  /*9850*/  IMAD R5, R23, UR8, RZ ;  /* 0x0000000817057c24 */ /* 0x008fc6000f8e02ff */
[----:B------:R-:W3:Y:S04]  /*9860*/  LDL.LU R23, [R1+0x10c] ;  /* 0x00010c0001177983 */ /* 0x000ee80000300800 */
[----:B------:R1:W-:Y:S04]  /*9870*/  STL [R1+0x1a0], R5 ;  /* 0x0001a00501007387 */ /* 0x0003e80000100800 */
[----:B-1----:R-:W3:Y:S04]  /*9880*/  LDL.LU R6, [R1+0x108] ;  /* 0x0001080001067983 */ /* 0x002ee80000300800 */
[----:B------:R-:W3:Y:S01]  /*9890*/  LDL.LU R5, [R1+0x104] ;  /* 0x0001040001057983 */ /* 0x000ee20000300800 */
[----:B------:R-:W-:-:S05]  /*98a0*/  IMAD R4, R4, UR8, RZ ;  /* 0x0000000804047c24 */ /* 0x000fca000f8e02ff */
[----:B------:R1:W-:Y:S04]  /*98b0*/  STL [R1+0x1a4], R4 ;  /* 0x0001a40401007387 */ /* 0x0003e80000100800 */
[----:B-1----:R-:W3:Y:S01]  /*98c0*/  LDL.LU R4, [R1+0xfc] ;  /* 0x0000fc0001047983 */ /* 0x002ee20000300800 */
[----:B------:R-:W-:Y:S02]  /*98d0*/  IMAD R25, R25, UR8, RZ ;  /* 0x0000000819197c24 */ /* 0x000fe4000f8e02ff */
[----:B------:R-:W-:Y:S02]  /*98e0*/  IMAD R24, R24, UR8, RZ ;  /* 0x0000000818187c24 */ /* 0x000fe4000f8e02ff */
[----:B------:R-:W-:Y:S02]  /*98f0*/  IMAD R21, R21, UR8, RZ ;  /* 0x0000000815157c24 */ /* 0x000fe4000f8e02ff */
[----:B------:R-:W-:-:S02]  /*9900*/  IMAD R13, R13, UR8, RZ ;  /* 0x000000080d0d7c24 */ /* 0x000fc4000f8e02ff */
[----:B------:R-:W-:Y:S02]  /*9910*/  IMAD R18, R18, UR8, RZ ;  /* 0x0000000812127c24 */ /* 0x000fe4000f8e02ff */
[----:B------:R-:W-:-:S05]  /*9920*/  IMAD R16, R16, UR8, RZ ;  /* 0x0000000810107c24 */ /* 0x000fca000f8e02ff */
[----:B------:R1:W-:Y:S04]  /*9930*/  STL [R1+0x1ac], R16 ;  /* 0x0001ac1001007387 */ /* 0x0003e80000100800 */
[----:B------:R-:W-:Y:S01]  /*9940*/  STL [R1+0x1a8], R25 ;  /* 0x0001a81901007387 */ /* 0x000fe20000100800 */
[----:B-1----:R-:W-:-:S03]  /*9950*/  IMAD R16, R20, UR8, RZ ;  /* 0x0000000814107c24 */ /* 0x002fc6000f8e02ff */
[----:B------:R-:W-:Y:S01]  /*9960*/  STL [R1+0x198], R24 ;  /* 0x0001981801007387 */ /* 0x000fe20000100800 */
[----:B------:R-:W-:-:S03]  /*9970*/  IMAD R20, R19, UR8, RZ ;  /* 0x0000000813147c24 */ /* 0x000fc6000f8e02ff */
[----:B------:R1:W-:Y:S01]  /*9980*/  STL [R1+0x180], R16 ;  /* 0x0001801001007387 */ /* 0x0003e20000100800 */
[----:B------:R-:W-:-:S03]  /*9990*/  IMAD R19, R28, UR8, RZ ;  /* 0x000000081c137c24 */ /* 0x000fc6000f8e02ff */
[----:B------:R-:W-:Y:S01]  /*99a0*/  STL [R1+0x17c], R21 ;  /* 0x00017c1501007387 */ /* 0x000fe20000100800 */
[----:B-1----:R-:W-:-:S03]  /*99b0*/  IMAD R16, R29, UR8, RZ ;  /* 0x000000081d107c24 */ /* 0x002fc6000f8e02ff */
[----:B------:R-:W-:Y:S04]  /*99c0*/  STL [R1+0x178], R20 ;  /* 0x0001781401007387 */ /* 0x000fe80000100800 */
[----:B------:R1:W-:Y:S04]  /*99d0*/  STL [R1+0x174], R16 ;  /* 0x0001741001007387 */ /* 0x0003e80000100800 */
[----:B------:R-:W-:Y:S01]  /*99e0*/  STL [R1+0x16c], R19 ;  /* 0x00016c1301007387 */ /* 0x000fe20000100800 */
[----:B-1----:R-:W-:-:S03]  /*99f0*/  IMAD R16, R17, UR8, RZ ;  /* 0x0000000811107c24 */ /* 0x002fc6000f8e02ff */
[----:B------:R-:W-:Y:S04]  /*9a00*/  STL [R1+0x168], R18 ;  /* 0x0001681201007387 */ /* 0x000fe80000100800 */
[----:B------:R1:W-:Y:S04]  /*9a10*/  STL [R1+0x164], R16 ;  /* 0x0001641001007387 */ /* 0x0003e80000100800 */
[----:B------:R2:W-:Y:S01]  /*9a20*/  STL [R1+0x2130], R13 ;  /* 0x0021300d01007387 */ /* 0x0005e20000100800 */
[----:B-1----:R-:W-:Y:S02]  /*9a30*/  IMAD R16, R14, UR8, RZ ;  /* 0x000000080e107c24 */ /* 0x002fe4000f8e02ff */
[----:B--2---:R-:W-:-:S02]  /*9a40*/  IMAD R14, R15, UR8, RZ ;  /* 0x000000080f0e7c24 */ /* 0x004fc4000f8e02ff */
[----:B------:R-:W-:Y:S01]  /*9a50*/  IMAD R13, R12, UR8, RZ ;  /* 0x000000080c0d7c24 */ /* 0x000fe2000f8e02ff */
[----:B------:R-:W-:Y:S01]  /*9a60*/  STL [R1+0x15c], R16 ;  /* 0x00015c1001007387 */ /* 0x000fe20000100800 */
[----:B------:R-:W-:Y:S02]  /*9a70*/  IMAD R12, R10, UR8, RZ ;  /* 0x000000080a0c7c24 */ /* 0x000fe4000f8e02ff */
[----:B------:R-:W-:Y:S01]  /*9a80*/  IMAD.MOV.U32 R15, RZ, RZ, R26 ;  /* 0x000000ffff0f7224 */ /* 0x000fe200078e001a */
[----:B------:R-:W-:Y:S01]  /*9a90*/  STL [R1+0x14c], R14 ;  /* 0x00014c0e01007387 */ /* 0x000fe20000100800 */
[----:B------:R-:W-:-:S03]  /*9aa0*/  IMAD R10, R11, UR8, RZ ;  /* 0x000000080b0a7c24 */ /* 0x000fc6000f8e02ff */
[----:B------:R-:W-:Y:S01]  /*9ab0*/  STL [R1+0x144], R13 ;  /* 0x0001440d01007387 */ /* 0x000fe20000100800 */
[----:B------:R-:W-:-:S03]  /*9ac0*/  IMAD R24, R9, UR8, RZ ;  /* 0x0000000809187c24 */ /* 0x000fc6000f8e02ff */
[----:B------:R-:W2:Y:S01]  /*9ad0*/  LDL.LU R26, [R1+0xf8] ;  /* 0x0000f800011a7983 */ /* 0x000ea20000300800 */
[----:B----4-:R-:W-:-:S03]  /*9ae0*/  IMAD R9, R22, UR8, RZ ;  /* 0x0000000816097c24 */ /* 0x010fc6000f8e02ff */
[----:B------:R1:W-:Y:S04]  /*9af0*/  STL [R1+0x13c], R10 ;  /* 0x00013c0a01007387 */ /* 0x0003e80000100800 */
[----:B------:R-:W4:Y:S04]  /*9b00*/  LDL.LU R22, [R1+0xf0] ;  /* 0x0000f00001167983 */ /* 0x000f280000300800 */
[----:B------:R1:W-:Y:S02]  /*9b10*/  STL [R1+0x11c], R9 ;  /* 0x00011c0901007387 */ /* 0x0003e40000100800 */
[----:B-1----:R-:W-:-:S02]  /*9b20*/  IMAD R10, R27, UR8, RZ ;  /* 0x000000081b0a7c24 */ /* 0x002fc4000f8e02ff */
[----:B------:R-:W4:Y:S04]  /*9b30*/  LDL.LU R27, [R1+0xe8] ;  /* 0x0000e800011b7983 */ /* 0x000f280000300800 */
[----:B------:R1:W-:Y:S01]  /*9b40*/  STL [R1+0x114], R10 ;  /* 0x0001140a01007387 */ /* 0x0003e20000100800 */
[----:B------:R-:W-:Y:S02]  /*9b50*/  IMAD R9, R8, UR8, RZ ;  /* 0x0000000808097c24 */ /* 0x000fe4000f8e02ff */
[----:B---3--:R-:W-:Y:S02]  /*9b60*/  IMAD R8, R23, UR8, RZ ;  /* 0x0000000817087c24 */ /* 0x008fe4000f8e02ff */
[----:B------:R-:W3:Y:S01]  /*9b70*/  LDL.LU R23, [R1+0xe0] ;  /* 0x0000e00001177983 */ /* 0x000ee20000300800 */
[----:B------:R-:W-:-:S03]  /*9b80*/  IMAD R6, R6, UR8, RZ ;  /* 0x0000000806067c24 */ /* 0x000fc6000f8e02ff */
[----:B------:R1:W-:Y:S01]  /*9b90*/  STL [R1+0x110], R9 ;  /* 0x0001100901007387 */ /* 0x0003e20000100800 */
[----:B------:R-:W-:-:S03]  /*9ba0*/  IMAD R5, R5, UR8, RZ ;  /* 0x0000000805057c24 */ /* 0x000fc6000f8e02ff */
[----:B------:R1:W-:Y:S04]  /*9bb0*/  STL [R1+0x10c], R8 ;  /* 0x00010c0801007387 */ /* 0x0003e80000100800 */
[----:B------:R-:W-:Y:S04]  /*9bc0*/  STL [R1+0x108], R6 ;  /* 0x0001080601007387 */ /* 0x000fe80000100800 */
[----:B------:R-:W3:Y:S04]  /*9bd0*/  LDL.LU R13, [R1+0xd8] ;  /* 0x0000d800010d7983 */ /* 0x000ee80000300800 */
[----:B------:R1:W-:Y:S01]  /*9be0*/  STL [R1+0x104], R5 ;  /* 0x0001040501007387 */ /* 0x0003e20000100800 */
[----:B------:R-:W-:-:S03]  /*9bf0*/  IMAD R4, R4, UR8, RZ ;  /* 0x0000000804047c24 */ /* 0x000fc6000f8e02ff */
[----:B------:R-:W3:Y:S04]  /*9c00*/  LDL.LU R16, [R1+0xd0] ;  /* 0x0000d00001107983 */ /* 0x000ee80000300800 */
[----:B------:R1:W-:Y:S04]  /*9c10*/  STL [R1+0xfc], R4 ;  /* 0x0000fc0401007387 */ /* 0x0003e80000100800 */
[----:B------:R-:W3:Y:S04]  /*9c20*/  LDL.LU R25, [R1+0xcc] ;  /* 0x0000cc0001197983 */ /* 0x000ee80000300800 */
[----:B------:R-:W3:Y:S01]  /*9c30*/  LDL.LU R19, [R1+0xc8] ;  /* 0x0000c80001137983 */ /* 0x000ee20000300800 */
[----:B-1----:R-:W-:-:S03]  /*9c40*/  IMAD.MOV.U32 R10, RZ, RZ, R3 ;  /* 0x000000ffff0a7224 */ /* 0x002fc600078e0003 */
[----:B------:R-:W3:Y:S01]  /*9c50*/  LDL.LU R9, [R1+0xc4] ;  /* 0x0000c40001097983 */ /* 0x000ee20000300800 */
[----:B------:R-:W-:-:S03]  /*9c60*/  MOV R20, R0 ;  /* 0x0000000000147202 */ /* 0x000fc60000000f00 */
[----:B------:R-:W3:Y:S04]  /*9c70*/  LDL.LU R8, [R1+0xc0] ;  /* 0x0000c00001087983 */ /* 0x000ee80000300800 */
[----:B------:R-:W3:Y:S01]  /*9c80*/  LDL.LU R5, [R1+0xb8] ;  /* 0x0000b80001057983 */ /* 0x000ee20000300800 */
[----:B------:R-:W-:-:S03]  /*9c90*/  IMAD.MOV.U32 R11, RZ, RZ, R7 ;  /* 0x000000ffff0b7224 */ /* 0x000fc600078e0007 */
[----:B------:R-:W3:Y:S01]  /*9ca0*/  LDL.LU R4, [R1+0xb4] ;  /* 0x0000b40001047983 */ /* 0x000ee20000300800 */
[----:B------:R-:W-:-:S03]  /*9cb0*/  IMAD.MOV.U32 R21, RZ, RZ, R2 ;  /* 0x000000ffff157224 */ /* 0x000fc600078e0002 */
        /* <DEDUP_REMOVED lines=8> */
[----:B--2---:R-:W-:-:S05]  /*9d40*/  IMAD R14, R26, UR8, RZ ;  /* 0x000000081a0e7c24 */ /* 0x004fca000f8e02ff */
[----:B------:R4:W-:Y:S04]  /*9d50*/  STL [R1+0xf8], R14 ;  /* 0x0000f80e01007387 */ /* 0x0009e80000100800 */
[----:B------:R-:W2:Y:S01]  /*9d60*/  LDL.LU R28, [R1+0x7c] ;  /* 0x00007c00011c7983 */ /* 0x000ea20000300800 */
[----:B----4-:R-:W-:Y:S02]  /*9d70*/  IMAD R14, R22, UR8, RZ ;  /* 0x00000008160e7c24 */ /* 0x010fe4000f8e02ff */
[----:B------:R-:W-:-:S03]  /*9d80*/  IMAD R26, R27, UR8, RZ ;  /* 0x000000081b1a7c24 */ /* 0x000fc6000f8e02ff */
[----:B------:R1:W-:Y:S04]  /*9d90*/  STL [R1+0xf0], R14 ;  /* 0x0000f00e01007387 */ /* 0x0003e80000100800 */
[----:B------:R-:W4:Y:S04]  /*9da0*/  LDL.LU R22, [R1+0x74] ;  /* 0x0000740001167983 */ /* 0x000f280000300800 */
[----:B-1----:R-:W4:Y:S04]  /*9db0*/  LDL.LU R14, [R1+0x6c] ;  /* 0x00006c00010e7983 */ /* 0x002f280000300800 */
[----:B------:R3:W-:Y:S04]  /*9dc0*/  STL [R1+0xe8], R26 ;  /* 0x0000e81a01007387 */ /* 0x0007e80000100800 */
[----:B------:R-:W4:Y:S01]  /*9dd0*/  LDL.LU R27, [R1+0x68] ;  /* 0x00006800011b7983 */ /* 0x000f220000300800 */
[----:B---3--:R-:W-:-:S03]  /*9de0*/  IMAD R26, R23, UR8, RZ ;  /* 0x00000008171a7c24 */ /* 0x008fc6000f8e02ff */
[----:B------:R-:W3:Y:S04]  /*9df0*/  LDL.LU R23, [R1+0x64] ;  /* 0x0000640001177983 */ /* 0x000ee80000300800 */
[----:B------:R1:W-:Y:S04]  /*9e00*/  STL [R1+0xe0], R26 ;  /* 0x0000e01a01007387 */ /* 0x0003e80000100800 */
[----:B-1----:R-:W3:Y:S01]  /*9e10*/  LDL.LU R26, [R1+0x5c] ;  /* 0x00005c00011a7983 */ /* 0x002ee20000300800 */
[----:B------:R-:W-:-:S05]  /*9e20*/  IMAD R13, R13, UR8, RZ ;  /* 0x000000080d0d7c24 */ /* 0x000fca000f8e02ff */
[----:B------:R1:W-:Y:S01]  /*9e30*/  STL [R1+0xd8], R13 ;  /* 0x0000d80d01007387 */ /* 0x0003e20000100800 */
[----:B------:R-:W-:-:S03]  /*9e40*/  IMAD R16, R16, UR8, RZ ;  /* 0x0000000810107c24 */ /* 0x000fc6000f8e02ff */
[----:B-1----:R-:W3:Y:S01]  /*9e50*/  LDL.LU R13, [R1+0x2130] ;  /* 0x00213000010d7983 */ /* 0x002ee20000300800 */
[----:B------:R-:W-:-:S03]  /*9e60*/  IMAD R25, R25, UR8, RZ ;  /* 0x0000000819197c24 */ /* 0x000fc6000f8e02ff */
[----:B------:R1:W-:Y:S01]  /*9e70*/  STL [R1+0xd0], R16 ;  /* 0x0000d01001007387 */ /* 0x0003e20000100800 */
[----:B------:R-:W-:Y:S02]  /*9e80*/  IMAD R19, R19, UR8, RZ ;  /* 0x0000000813137c24 */ /* 0x000fe4000f8e02ff */
[----:B------:R-:W-:Y:S01]  /*9e90*/  IMAD R9, R9, UR8, RZ ;  /* 0x0000000809097c24 */ /* 0x000fe2000f8e02ff */
[----:B-1----:R-:W3:Y:S01]  /*9ea0*/  LDL.LU R16, [R1+0x212c] ;  /* 0x00212c0001107983 */ /* 0x002ee20000300800 */
[----:B------:R-:W-:-:S03]  /*9eb0*/  IMAD R8, R8, UR8, RZ ;  /* 0x0000000808087c24 */ /* 0x000fc6000f8e02ff */
[----:B------:R1:W-:Y:S01]  /*9ec0*/  STL [R1+0xcc], R25 ;  /* 0x0000cc1901007387 */ /* 0x0003e20000100800 */
[----:B------:R-:W-:Y:S02]  /*9ed0*/  IMAD R5, R5, UR8, RZ ;  /* 0x0000000805057c24 */ /* 0x000fe4000f8e02ff */
[----:B------:R-:W-:Y:S01]  /*9ee0*/  IMAD R4, R4, UR8, RZ ;  /* 0x0000000804047c24 */ /* 0x000fe2000f8e02ff */
[----:B-1----:R-:W3:Y:S04]  /*9ef0*/  LDL.LU R25, [R1+0x2128] ;  /* 0x0021280001197983 */ /* 0x002ee80000300800 */
[----:B------:R1:W-:Y:S01]  /*9f00*/  STL [R1+0xc8], R19 ;  /* 0x0000c81301007387 */ /* 0x0003e20000100800 */
[----:B------:R-:W-:-:S03]  /*9f10*/  IMAD R3, R3, UR8, RZ ;  /* 0x0000000803037c24 */ /* 0x000fc6000f8e02ff */
[----:B-1----:R-:W3:Y:S04]  /*9f20*/  LDL.LU R19, [R1+0x2124] ;  /* 0x0021240001137983 */ /* 0x002ee80000300800 */
[----:B------:R1:W-:Y:S01]  /*9f30*/  STL [R1+0xc4], R9 ;  /* 0x0000c40901007387 */ /* 0x0003e20000100800 */
[----:B------:R-:W-:Y:S02]  /*9f40*/  IMAD R2, R2, UR8, RZ ;  /* 0x0000000802027c24 */ /* 0x000fe4000f8e02ff */
[----:B------:R-:W-:Y:S01]  /*9f50*/  IMAD R17, R17, UR8, RZ ;  /* 0x0000000811117c24 */ /* 0x000fe2000f8e02ff */
[----:B-1----:R-:W3:Y:S04]  /*9f60*/  LDL.LU R9, [R1+0x2120] ;  /* 0x0021200001097983 */ /* 0x002ee80000300800 */
[----:B------:R1:W-:Y:S01]  /*9f70*/  STL [R1+0xc0], R8 ;  /* 0x0000c00801007387 */ /* 0x0003e20000100800 */
[----:B------:R-:W-:-:S03]  /*9f80*/  IMAD R29, R29, UR8, RZ ;  /* 0x000000081d1d7c24 */ /* 0x000fc6000f8e02ff */
[----:B-1----:R-:W3:Y:S04]  /*9f90*/  LDL.LU R8, [R1+0x211c] ;  /* 0x00211c0001087983 */ /* 0x002ee80000300800 */
[----:B------:R1:W-:Y:S04]  /*9fa0*/  STL [R1+0xb8], R5 ;  /* 0x0000b80501007387 */ /* 0x0003e80000100800 */
[----:B-1----:R-:W3:Y:S04]  /*9fb0*/  LDL.LU R5, [R1+0x2118] ;  /* 0x0021180001057983 */ /* 0x002ee80000300800 */
[----:B------:R1:W-:Y:S04]  /*9fc0*/  STL [R1+0xb4], R4 ;  /* 0x0000b40401007387 */ /* 0x0003e80000100800 */
[----:B-1----:R-:W3:Y:S04]  /*9fd0*/  LDL.LU R4, [R1+0x2114] ;  /* 0x0021140001047983 */ /* 0x002ee80000300800 */
[----:B------:R1:W-:Y:S04]  /*9fe0*/  STL [R1+0xb0], R3 ;  /* 0x0000b00301007387 */ /* 0x0003e80000100800 */
[----:B-1----:R-:W3:Y:S04]  /*9ff0*/  LDL.LU R3, [R1+0x2110] ;  /* 0x0021100001037983 */ /* 0x002ee80000300800 */
[----:B------:R1:W-:Y:S04]  /*a000*/  STL [R1+0x98], R2 ;  /* 0x0000980201007387 */ /* 0x0003e80000100800 */
[----:B-1----:R-:W3:Y:S04]  /*a010*/  LDL.LU R2, [R1+0x210c] ;  /* 0x00210c0001027983 */ /* 0x002ee80000300800 */
[----:B------:R1:W-:Y:S01]  /*a020*/  STL [R1+0x94], R17 ;  /* 0x0000941101007387 */ /* 0x0003e20000100800 */
[----:B--2---:R-:W-:-:S03]  /*a030*/  IMAD R28, R28, UR8, RZ ;  /* 0x000000081c1c7c24 */ /* 0x004fc6000f8e02ff */
[----:B-1----:R-:W2:Y:S04]  /*a040*/  LDL.LU R17, [R1+0x10] ;  /* 0x0000100001117983 */ /* 0x002ea80000300800 */
[----:B------:R1:W-:Y:S01]  /*a050*/  STL [R1+0x84], R29 ;  /* 0x0000841d01007387 */ /* 0x0003e20000100800 */
[----:B----4-:R-:W-:Y:S02]  /*a060*/  IMAD R22, R22, UR8, RZ ;  /* 0x0000000816167c24 */ /* 0x010fe4000f8e02ff */
[----:B------:R-:W-:Y:S01]  /*a070*/  IMAD R14, R14, UR8, RZ ;  /* 0x000000080e0e7c24 */ /* 0x000fe2000f8e02ff */
[----:B-1----:R-:W4:Y:S04]  /*a080*/  LDL.LU R29, [R1+0x34] ;  /* 0x00003400011d7983 */ /* 0x002f280000300800 */
[----:B------:R1:W-:Y:S01]  /*a090*/  STL [R1+0x7c], R28 ;  /* 0x00007c1c01007387 */ /* 0x0003e20000100800 */
[----:B------:R-:W-:-:S03]  /*a0a0*/  IMAD R27, R27, UR8, RZ ;  /* 0x000000081b1b7c24 */ /* 0x000fc6000f8e02ff */
[----:B-1----:R-:W2:Y:S04]  /*a0b0*/  LDL.LU R28, [R1+0x2c] ;  /* 0x00002c00011c7983 */ /* 0x002ea80000300800 */
[----:B------:R1:W-:Y:S04]  /*a0c0*/  STL [R1+0x74], R22 ;  /* 0x0000741601007387 */ /* 0x0003e80000100800 */
[----:B-1----:R-:W2:Y:S04]  /*a0d0*/  LDL.LU R22, [R1+0x2108] ;  /* 0x0021080001167983 */ /* 0x002ea80000300800 */
[----:B------:R1:W-:Y:S04]  /*a0e0*/  STL [R1+0x6c], R14 ;  /* 0x00006c0e01007387 */ /* 0x0003e80000100800 */
[----:B-1----:R-:W4:Y:S04]  /*a0f0*/  LDL.LU R14, [R1+0x24] ;  /* 0x00002400010e7983 */ /* 0x002f280000300800 */
[----:B------:R1:W-:Y:S04]  /*a100*/  STL [R1+0x68], R27 ;  /* 0x0000681b01007387 */ /* 0x0003e80000100800 */
[----:B-1----:R-:W4:Y:S01]  /*a110*/  LDL.LU R27, [R1+0x2104] ;  /* 0x00210400011b7983 */ /* 0x002f220000300800 */
[----:B------:R-:W-:-:S02]  /*a120*/  IMAD R0, R0, UR8, RZ ;  /* 0x0000000800007c24 */ /* 0x000fc4000f8e02ff */
[----:B---3--:R-:W-:-:S05]  /*a130*/  IMAD R23, R23, UR8, RZ ;  /* 0x0000000817177c24 */ /* 0x008fca000f8e02ff */
[----:B------:R1:W-:Y:S04]  /*a140*/  STL [R1+0x64], R23 ;  /* 0x0000641701007387 */ /* 0x0003e80000100800 */
[----:B-1----:R-:W3:Y:S01]  /*a150*/  LDL.LU R23, [R1+0x2100] ;  /* 0x0021000001177983 */ /* 0x002ee20000300800 */
[----:B------:R-:W-:-:S05]  /*a160*/  IMAD R26, R26, UR8, RZ ;  /* 0x000000081a1a7c24 */ /* 0x000fca000f8e02ff */
[----:B------:R1:W-:Y:S02]  /*a170*/  STL [R1+0x1df4], R26 ;  /* 0x001df41a01007387 */ /* 0x0003e40000100800 */
[----:B-1----:R-:W-:Y:S02]  /*a180*/  IMAD.MOV.U32 R26, RZ, RZ, R0 ;  /* 0x000000ffff1a7224 */ /* 0x002fe400078e0000 */
[----:B------:R-:W3:Y:S01]  /*a190*/  LDL.LU R0, [R1+0x20fc] ;  /* 0x0020fc0001007983 */ /* 0x000ee20000300800 */
[----:B--2---:R-:W-:Y:S02]  /*a1a0*/  IMAD R22, R22, UR8, RZ ;  /* 0x0000000816167c24 */ /* 0x004fe4000f8e02ff */
[----:B----4-:R-:W-:Y:S02]  /*a1b0*/  IMAD R27, R27, UR8, RZ ;  /* 0x000000081b1b7c24 */ /* 0x010fe4000f8e02ff */
[----:B---3--:R-:W-:-:S05]  /*a1c0*/  IMAD R23, R23, UR8, RZ ;  /* 0x0000000817177c24 */ /* 0x008fca000f8e02ff */
[----:B------:R1:W-:Y:S04]  /*a1d0*/  STL [R1+0x1df8], R23 ;  /* 0x001df81701007387 */ /* 0x0003e80000100800 */
[----:B-1----:R-:W2:Y:S04]  /*a1e0*/  LDL.LU R23, [R1+0x1c] ;  /* 0x00001c0001177983 */ /* 0x002ea80000300800 */
[----:B------:R1:W-:Y:S01]  /*a1f0*/  STL [R1+0x1dfc], R27 ;  /* 0x001dfc1b01007387 */ /* 0x0003e20000100800 */
[----:B------:R-:W-:-:S03]  /*a200*/  IMAD R0, R0, UR8, RZ ;  /* 0x0000000800007c24 */ /* 0x000fc6000f8e02ff */
[----:B-1----:R-:W3:Y:S04]  /*a210*/  LDL.LU R27, [R1+0x3c] ;  /* 0x00003c00011b7983 */ /* 0x002ee80000300800 */
[----:B------:R1:W-:Y:S02]  /*a220*/  STL [R1+0x1e00], R22 ;  /* 0x001e001601007387 */ /* 0x0003e40000100800 */
[----:B-1----:R-:W-:Y:S02]  /*a230*/  IMAD.MOV.U32 R22, RZ, RZ, R13 ;  /* 0x000000ffff167224 */ /* 0x002fe400078e000d */
[----:B------:R-:W4:Y:S04]  /*a240*/  LDL.LU R13, [R1+0x20f8] ;  /* 0x0020f800010d7983 */ /* 0x000f280000300800 */
[----:B------:R1:W-:Y:S04]  /*a250*/  STL [R1+0x1e14], R0 ;  /* 0x001e140001007387 */ /* 0x0003e80000100800 */
[----:B-1----:R-:W2:Y:S01]  /*a260*/  LDL.LU R0, [R1+0x20] ;  /* 0x0000200001007983 */ /* 0x002ea20000300800 */
[----:B------:R-:W-:-:S05]  /*a270*/  IMAD R2, R2, UR8, RZ ;  /* 0x0000000802027c24 */ /* 0x000fca000f8e02ff */
[----:B------:R1:W-:Y:S01]  /*a280*/  STL [R1+0x1df0], R2 ;  /* 0x001df00201007387 */ /* 0x0003e20000100800 */
[----:B------:R-:W-:Y:S02]  /*a290*/  IMAD R6, R6, UR8, RZ ;  /* 0x0000000806067c24 */ /* 0x000fe4000f8e02ff */
[----:B------:R-:W-:Y:S02]  /*a2a0*/  IMAD R7, R7, UR8, RZ ;  /* 0x0000000807077c24 */ /* 0x000fe4000f8e02ff */
[----:B-1----:R-:W-:Y:S02]  /*a2b0*/  IMAD R2, R29, UR8, RZ ;  /* 0x000000081d027c24 */ /* 0x002fe4000f8e02ff */
[----:B---3--:R-:W-:-:S05]  /*a2c0*/  IMAD R27, R27, UR8, RZ ;  /* 0x000000081b1b7c24 */ /* 0x008fca000f8e02ff */
[----:B------:R1:W-:Y:S04]  /*a2d0*/  STL [R1+0x1e74], R27 ;  /* 0x001e741b01007387 */ /* 0x0003e80000100800 */
[----:B------:R3:W-:Y:S01]  /*a2e0*/  STL [R1+0x1e2c], R2 ;  /* 0x001e2c0201007387 */ /* 0x0007e20000100800 */
[----:B-1----:R-:W-:Y:S02]  /*a2f0*/  IMAD.MOV.U32 R27, RZ, RZ, R22 ;  /* 0x000000ffff1b7224 */ /* 0x002fe400078e0016 */
[----:B------:R-:W-:Y:S01]  /*a300*/  IMAD R22, R28, UR8, RZ ;  /* 0x000000081c167c24 */ /* 0x000fe2000f8e02ff */
[-C--:B----4-:R-:W-:Y:S01]  /*a310*/  LEA R28, P0, R17, R13.reuse, 0x2 ;  /* 0x0000000d111c7211 */ /* 0x090fe200078010ff */
[----:B---3--:R-:W-:Y:S01]  /*a320*/  IMAD.MOV.U32 R2, RZ, RZ, R6 ;  /* 0x000000ffff027224 */ /* 0x008fe200078e0006 */
[----:B------:R-:W-:-:S02]  /*a330*/  LEA R6, P3, R4, R13, 0x2 ;  /* 0x0000000d04067211 */ /* 0x000fc400078610ff */
[----:B------:R1:W-:Y:S01]  /*a340*/  STL [R1+0x1f70], R22 ;  /* 0x001f701601007387 */ /* 0x0003e20000100800 */
[-C--:B------:R-:W-:Y:S01]  /*a350*/  LEA.HI.X.SX32 R29, R17, R3.reuse, 0x2, P0 ;  /* 0x00000003111d7211 */ /* 0x080fe200000f16ff */
[----:B--2---:R-:W-:Y:S02]  /*a360*/  IMAD R0, R0, UR8, RZ ;  /* 0x0000000800007c24 */ /* 0x004fe4000f8e02ff */
[----:B-1----:R-:W-:Y:S02]  /*a370*/  IMAD R22, R23, UR8, RZ ;  /* 0x0000000817167c24 */ /* 0x002fe4000f8e02ff */
[----:B------:R-:W-:Y:S01]  /*a380*/  IMAD.MOV.U32 R23, RZ, RZ, R7 ;  /* 0x000000ffff177224 */ /* 0x000fe200078e0007 */
[----:B------:R-:W-:Y:S01]  /*a390*/  LEA.HI.X.SX32 R7, R4, R3, 0x2, P3 ;  /* 0x0000000304077211 */ /* 0x000fe200018f16ff */
[----:B------:R-:W-:Y:S04]  /*a3a0*/  STL [R1+0x1ebc], R0 ;  /* 0x001ebc0001007387 */ /* 0x000fe80000100800 */
[----:B------:R-:W-:Y:S04]  /*a3b0*/  STL.64 [R1+0x20d0], R22 ;  /* 0x0020d01601007387 */ /* 0x000fe80000100a00 */
[----:B------:R-:W-:Y:S04]  /*a3c0*/  STL.64 [R1+0x7a8], R28 ;  /* 0x0007a81c01007387 */ /* 0x000fe80000100a00 */
[----:B------:R-:W-:Y:S04]  /*a3d0*/  STL [R1+0x20d8], R23 ;  /* 0x0020d81701007387 */ /* 0x000fe80000100800 */
[----:B------:R1:W-:Y:S04]  /*a3e0*/  STL.64 [R1+0x778], R6 ;  /* 0x0007780601007387 */ /* 0x0003e80000100a00 */
[----:B-1----:R-:W2:Y:S01]  /*a3f0*/  LDL.LU.64 R6, [R1+0x20f0] ;  /* 0x0020f00001067983 */ /* 0x002ea20000300a00 */
[----:B------:R-:W-:Y:S01]  /*a400*/  IMAD.MOV.U32 R0, RZ, RZ, R27 ;  /* 0x000000ffff007224 */ /* 0x000fe200078e001b */
[----:B------:R-:W-:Y:S01]  /*a410*/  LEA R22, P6, R21, R13, 0x2 ;  /* 0x0000000d15167211 */ /* 0x000fe200078c10ff */
[----:B------:R-:W-:-:S02]  /*a420*/  IMAD.MOV.U32 R23, RZ, RZ, R21 ;  /* 0x000000ffff177224 */ /* 0x000fc400078e0015 */
[----:B------:R-:W-:Y:S01]  /*a430*/  IMAD.MOV.U32 R27, RZ, RZ, R16 ;  /* 0x000000ffff1b7224 */ /* 0x000fe200078e0010 */
[-C--:B------:R-:W-:Y:S01]  /*a440*/  LEA R16, P2, R10, R13.reuse, 0x2 ;  /* 0x0000000d0a107211 */ /* 0x080fe200078410ff */
[----:B------:R-:W-:Y:S02]  /*a450*/  IMAD.MOV.U32 R17, RZ, RZ, R10 ;  /* 0x000000ffff117224 */ /* 0x000fe400078e000a */
[----:B------:R-:W-:Y:S01]  /*a460*/  IMAD.MOV.U32 R21, RZ, RZ, R15 ;  /* 0x000000ffff157224 */ /* 0x000fe200078e000f */
[----:B------:R-:W-:Y:S01]  /*a470*/  LEA R28, P1, R11, R13, 0x2 ;  /* 0x0000000d0b1c7211 */ /* 0x000fe200078210ff */
[----:B------:R-:W-:Y:S02]  /*a480*/  IMAD.MOV.U32 R29, RZ, RZ, R11 ;  /* 0x000000ffff1d7224 */ /* 0x000fe400078e000b */
[----:B------:R-:W-:Y:S01]  /*a490*/  IMAD.MOV.U32 R15, RZ, RZ, R24 ;  /* 0x000000ffff0f7224 */ /* 0x000fe200078e0018 */
[-C--:B------:R-:W-:Y:S02]  /*a4a0*/  LEA.HI.X.SX32 R17, R17, R3.reuse, 0x2, P2 ;  /* 0x0000000311117211 */ /* 0x080fe400010f16ff */
[----:B------:R-:W-:-:S02]  /*a4b0*/  LEA.HI.X.SX32 R29, R29, R3, 0x2, P1 ;  /* 0x000000031d1d7211 */ /* 0x000fc400008f16ff */
[----:B------:R-:W-:Y:S02]  /*a4c0*/  LEA R10, P0, R20, R13, 0x2 ;  /* 0x0000000d140a7211 */ /* 0x000fe400078010ff */
[----:B------:R-:W-:-:S04]  /*a4d0*/  MOV R11, R20 ;  /* 0x00000014000b7202 */ /* 0x000fc80000000f00 */
[-C--:B------:R-:W-:Y:S02]  /*a4e0*/  LEA.HI.X.SX32 R11, R11, R3.reuse, 0x2, P0 ;  /* 0x000000030b0b7211 */ /* 0x080fe400000f16ff */
[----:B------:R-:W-:Y:S02]  /*a4f0*/  LEA.HI.X.SX32 R23, R23, R3, 0x2, P6 ;  /* 0x0000000317177211 */ /* 0x000fe400030f16ff */
[----:B--2---:R-:W-:-:S05]  /*a500*/  LEA R24, P3, R7, R13, 0x2 ;  /* 0x0000000d07187211 */ /* 0x004fca00078610ff */
[----:B------:R1:W-:Y:S02]  /*a510*/  STL [R1+0x20b8], R24 ;  /* 0x0020b81801007387 */ /* 0x0003e40000100800 */
[----:B-1----:R-:W-:Y:S02]  /*a520*/  IMAD.MOV.U32 R24, RZ, RZ, R12 ;  /* 0x000000ffff187224 */ /* 0x002fe400078e000c */
[----:B------:R-:W2:Y:S04]  /*a530*/  LDL.LU R12, [R1+0x20ec] ;  /* 0x0020ec00010c7983 */ /* 0x000ea80000300800 */
[----:B------:R-:W-:Y:S04]  /*a540*/  STL.64 [R1+0x7a0], R16 ;  /* 0x0007a01001007387 */ /* 0x000fe80000100a00 */
[----:B------:R1:W-:Y:S02]  /*a550*/  STL.64 [R1+0x798], R28 ;  /* 0x0007981c01007387 */ /* 0x0003e40000100a00 */
[----:B-1----:R-:W-:-:S02]  /*a560*/  LEA R28, P1, R9, R13, 0x2 ;  /* 0x0000000d091c7211 */ /* 0x002fc400078210ff */
[----:B------:R-:W3:Y:S04]  /*a570*/  LDL.LU R29, [R1+0x20e8] ;  /* 0x0020e800011d7983 */ /* 0x000ee80000300800 */
[----:B------:R-:W-:Y:S04]  /*a580*/  STL [R1+0x20a0], R28 ;  /* 0x0020a01c01007387 */ /* 0x000fe80000100800 */
[----:B------:R1:W-:Y:S04]  /*a590*/  STL.64 [R1+0x790], R10 ;  /* 0x0007900a01007387 */ /* 0x0003e80000100a00 */
[----:B-1----:R-:W4:Y:S04]  /*a5a0*/  LDL.LU.64 R10, [R1+0x20e0] ;  /* 0x0020e000010a7983 */ /* 0x002f280000300a00 */
[----:B------:R1:W-:Y:S04]  /*a5b0*/  STL.64 [R1+0x788], R22 ;  /* 0x0007881601007387 */ /* 0x0003e80000100a00 */
[----:B-1----:R-:W2:Y:S01]  /*a5c0*/  LDL.LU R23, [R1+0x20d8] ;  /* 0x0020d80001177983 */ /* 0x002ea20000300800 */
[----:B------:R-:W-:Y:S01]  /*a5d0*/  LEA R20, P5, R5, R13, 0x2 ;  /* 0x0000000d05147211 */ /* 0x000fe200078a10ff */
[----:B------:R-:W-:-:S02]  /*a5e0*/  IMAD.MOV.U32 R28, RZ, RZ, R19 ;  /* 0x000000ffff1c7224 */ /* 0x000fc400078e0013 */
[----:B------:R-:W-:Y:S01]  /*a5f0*/  IMAD.MOV.U32 R19, RZ, RZ, R21 ;  /* 0x000000ffff137224 */ /* 0x000fe200078e0015 */
[----:B------:R-:W-:Y:S02]  /*a600*/  LEA.HI.X.SX32 R21, R5, R3, 0x2, P5 ;  /* 0x0000000305157211 */ /* 0x000fe400028f16ff */
[----:B----4-:R-:W-:-:S05]  /*a610*/  LEA R22, P6, R11, R13, 0x2 ;  /* 0x0000000d0b167211 */ /* 0x010fca00078c10ff */
[----:B------:R2:W-:Y:S04]  /*a620*/  STL [R1+0x748], R22 ;  /* 0x0007481601007387 */ /* 0x0005e80000100800 */
[----:B--2---:R-:W2:Y:S04]  /*a630*/  LDL.LU.64 R22, [R1+0x20d0] ;  /* 0x0020d00001167983 */ /* 0x004ea80000300a00 */
[----:B------:R1:W-:Y:S04]  /*a640*/  STL.64 [R1+0x780], R20 ;  /* 0x0007801401007387 */ /* 0x0003e80000100a00 */
[----:B-1----:R-:W4:Y:S01]  /*a650*/  LDL.LU.64 R20, [R1+0x20c8] ;  /* 0x0020c80001147983 */ /* 0x002f220000300a00 */
[----:B------:R-:W-:Y:S01]  /*a660*/  IMAD R14, R14, UR8, RZ ;  /* 0x000000080e0e7c24 */ /* 0x000fe2000f8e02ff */
[----:B------:R-:W-:-:S03]  /*a670*/  MOV R5, R19 ;  /* 0x0000001300057202 */ /* 0x000fc60000000f00 */
[----:B------:R-:W-:Y:S01]  /*a680*/  IMAD.MOV.U32 R4, RZ, RZ, R14 ;  /* 0x000000ffff047224 */ /* 0x000fe200078e000e */
[-C--:B------:R-:W-:Y:S01]  /*a690*/  LEA R14, P4, R6, R13.reuse, 0x2 ;  /* 0x0000000d060e7211 */ /* 0x080fe200078810ff */
[----:B----4-:R-:W-:Y:S01]  /*a6a0*/  IMAD.MOV.U32 R19, RZ, RZ, R20 ;  /* 0x000000ffff137224 */ /* 0x010fe200078e0014 */
[----:B------:R-:W-:-:S05]  /*a6b0*/  LEA R20, P5, R12, R13, 0x2 ;  /* 0x0000000d0c147211 */ /* 0x000fca00078a10ff */
[----:B------:R1:W-:Y:S04]  /*a6c0*/  STL [R1+0x2088], R20 ;  /* 0x0020881401007387 */ /* 0x0003e80000100800 */
[----:B------:R-:W-:Y:S01]  /*a6d0*/  STL [R1+0x208c], R21 ;  /* 0x00208c1501007387 */ /* 0x000fe20000100800 */
[----:B-1----:R-:W-:Y:S01]  /*a6e0*/  IMAD.MOV.U32 R20, RZ, RZ, R15 ;  /* 0x000000ffff147224 */ /* 0x002fe200078e000f */
[----:B------:R-:W-:-:S03]  /*a6f0*/  LEA.HI.X.SX32 R15, R6, R3, 0x2, P4 ;  /* 0x00000003060f7211 */ /* 0x000fc600020f16ff */
[----:B------:R-:W-:Y:S02]  /*a700*/  IMAD.MOV.U32 R6, RZ, RZ, R20 ;  /* 0x000000ffff067224 */ /* 0x000fe400078e0014 */
[----:B------:R1:W-:Y:S04]  /*a710*/  STL.64 [R1+0x770], R14 ;  /* 0x0007700e01007387 */ /* 0x0003e80000100a00 */
[----:B-1----:R-:W4:Y:S04]  /*a720*/  LDL.LU.64 R14, [R1+0x20c0] ;  /* 0x0020c000010e7983 */ /* 0x002f280000300a00 */
[----:B------:R-:W2:Y:S04]  /*a730*/  LDL.64 R20, [R1+0x748] ;  /* 0x0007480001147983 */ /* 0x000ea80000100a00 */
[----:B--2---:R1:W-:Y:S02]  /*a740*/  STL [R1+0x2090], R20 ;  /* 0x0020901401007387 */ /* 0x0043e40000100800 */
[----:B-1----:R-:W-:Y:S01]  /*a750*/  IMAD.MOV.U32 R20, RZ, RZ, R24 ;  /* 0x000000ffff147224 */ /* 0x002fe200078e0018 */
[----:B----4-:R-:W-:-:S05]  /*a760*/  LEA R24, P4, R14, R13, 0x2 ;  /* 0x0000000d0e187211 */ /* 0x010fca00078810ff */
[----:B------:R1:W-:Y:S04]  /*a770*/  STL [R1+0x738], R24 ;  /* 0x0007381801007387 */ /* 0x0003e80000100800 */
[----:B-1----:R-:W2:Y:S01]  /*a780*/  LDL.LU R24, [R1+0x20b8] ;  /* 0x0020b80001187983 */ /* 0x002ea20000300800 */
[----:B------:R-:W-:-:S05]  /*a790*/  LEA.HI.X.SX32 R25, R7, R3, 0x2, P3 ;  /* 0x0000000307197211 */ /* 0x000fca00018f16ff */
[----:B--2---:R1:W-:Y:S04]  /*a7a0*/  STL.64 [R1+0x768], R24 ;  /* 0x0007681801007387 */ /* 0x0043e80000100a00 */
[----:B-1----:R-:W2:Y:S04]  /*a7b0*/  LDL.LU.64 R24, [R1+0x20b0] ;  /* 0x0020b00001187983 */ /* 0x002ea80000300a00 */
[----:B------:R1:W-:Y:S04]  /*a7c0*/  STL.64 [R1+0x2078], R14 ;  /* 0x0020780e01007387 */ /* 0x0003e80000100a00 */
[----:B-1----:R-:W4:Y:S01]  /*a7d0*/  LDL.LU R14, [R1+0x94] ;  /* 0x00009400010e7983 */ /* 0x002f220000300800 */
[----:B--2---:R-:W-:Y:S01]  /*a7e0*/  IMAD.MOV.U32 R7, RZ, RZ, R24 ;  /* 0x000000ffff077224 */ /* 0x004fe200078e0018 */
[----:B------:R-:W-:-:S05]  /*a7f0*/  LEA R24, P3, R15, R13, 0x2 ;  /* 0x0000000d0f187211 */ /* 0x000fca00078610ff */
[----:B------:R-:W-:Y:S04]  /*a800*/  STL [R1+0x2070], R24 ;  /* 0x0020701801007387 */ /* 0x000fe80000100800 */
[----:B------:R1:W-:Y:S04]  /*a810*/  STL [R1+0x2074], R25 ;  /* 0x0020741901007387 */ /* 0x0003e80000100800 */
[----:B-1----:R-:W2:Y:S01]  /*a820*/  LDL.64 R24, [R1+0x738] ;  /* 0x0007380001187983 */ /* 0x002ea20000100a00 */
[----:B------:R-:W-:Y:S01]  /*a830*/  IMAD.MOV.U32 R17, RZ, RZ, R0 ;  /* 0x000000ffff117224 */ /* 0x000fe200078e0000 */
[----:B------:R-:W-:-:S03]  /*a840*/  LEA R16, P2, R8, R13, 0x2 ;  /* 0x0000000d08107211 */ /* 0x000fc600078410ff */
[----:B--2---:R-:W-:Y:S01]  /*a850*/  IMAD.MOV.U32 R25, RZ, RZ, R17 ;  /* 0x000000ffff197224 */ /* 0x004fe200078e0011 */
[----:B------:R-:W-:-:S05]  /*a860*/  LEA.HI.X.SX32 R17, R8, R3, 0x2, P2 ;  /* 0x0000000308117211 */ /* 0x000fca00010f16ff */
[----:B------:R1:W-:Y:S04]  /*a870*/  STL.64 [R1+0x760], R16 ;  /* 0x0007601001007387 */ /* 0x0003e80000100a00 */
[----:B-1----:R-:W2:Y:S01]  /*a880*/  LDL.LU.64 R16, [R1+0x20a8] ;  /* 0x0020a80001107983 */ /* 0x002ea20000300a00 */
[----:B------:R-:W-:Y:S01]  /*a890*/  IMAD.MOV.U32 R8, RZ, RZ, R28 ;  /* 0x000000ffff087224 */ /* 0x000fe200078e001c */
[----:B--2---:R-:W-:-:S05]  /*a8a0*/  LEA R28, P2, R16, R13, 0x2 ;  /* 0x0000000d101c7211 */ /* 0x004fca00078410ff */
[----:B------:R1:W-:Y:S04]  /*a8b0*/  STL [R1+0x728], R28 ;  /* 0x0007281c01007387 */ /* 0x0003e80000100800 */
[----:B-1----:R-:W2:Y:S01]  /*a8c0*/  LDL.LU R28, [R1+0x20a0] ;  /* 0x0020a000011c7983 */ /* 0x002ea20000300800 */
[----:B---3--:R-:W-:Y:S01]  /*a8d0*/  LEA.HI.X.SX32 R29, R9, R3, 0x2, P1 ;  /* 0x00000003091d7211 */ /* 0x008fe200008f16ff */
[----:B------:R-:W-:Y:S02]  /*a8e0*/  IMAD R18, R18, UR8, RZ ;  /* 0x0000000812127c24 */ /* 0x000fe4000f8e02ff */
[----:B------:R-:W-:Y:S02]  /*a8f0*/  IMAD.MOV.U32 R0, RZ, RZ, R26 ;  /* 0x000000ffff007224 */ /* 0x000fe400078e001a */
[----:B------:R-:W-:Y:S01]  /*a900*/  IMAD.MOV.U32 R26, RZ, RZ, R18 ;  /* 0x000000ffff1a7224 */ /* 0x000fe200078e0012 */
[-C--:B------:R-:W-:Y:S01]  /*a910*/  LEA R18, P0, R10, R13.reuse, 0x2 ;  /* 0x0000000d0a127211 */ /* 0x080fe200078010ff */
[----:B--2---:R1:W-:Y:S02]  /*a920*/  STL.64 [R1+0x758], R28 ;  /* 0x0007581c01007387 */ /* 0x0043e40000100a00 */
[----:B-1----:R-:W-:Y:S01]  /*a930*/  LEA R28, P1, R17, R13, 0x2 ;  /* 0x0000000d111c7211 */ /* 0x002fe200078210ff */
[----:B------:R-:W-:-:S05]  /*a940*/  IMAD.MOV.U32 R29, RZ, RZ, R8 ;  /* 0x000000ffff1d7224 */ /* 0x000fca00078e0008 */
[----:B------:R1:W-:Y:S02]  /*a950*/  STL.64 [R1+0x2058], R28 ;  /* 0x0020581c01007387 */ /* 0x0003e40000100a00 */
[----:B-1----:R-:W-:Y:S01]  /*a960*/  IMAD.MOV.U32 R28, RZ, RZ, R19 ;  /* 0x000000ffff1c7224 */ /* 0x002fe200078e0013 */
[----:B------:R-:W-:-:S04]  /*a970*/  LEA.HI.X.SX32 R19, R10, R3, 0x2, P0 ;  /* 0x000000030a137211 */ /* 0x000fc800000f16ff */
[----:B------:R1:W-:Y:S04]  /*a980*/  STL.64 [R1+0x2060], R28 ;  /* 0x0020601c01007387 */ /* 0x0003e80000100a00 */
[----:B-1----:R-:W2:Y:S04]  /*a990*/  LDL.64 R28, [R1+0x728] ;  /* 0x00072800011c7983 */ /* 0x002ea80000100a00 */
[----:B------:R1:W-:Y:S04]  /*a9a0*/  STL.64 [R1+0x750], R18 ;  /* 0x0007501201007387 */ /* 0x0003e80000100a00 */
[----:B-1----:R-:W3:Y:S01]  /*a9b0*/  LDL.LU.64 R18, [R1+0x2098] ;  /* 0x0020980001127983 */ /* 0x002ee20000300a00 */
[----:B------:R-:W-:-:S02]  /*a9c0*/  IMAD.MOV.U32 R9, RZ, RZ, R7 ;  /* 0x000000ffff097224 */ /* 0x000fc400078e0007 */
[----:B------:R-:W-:Y:S01]  /*a9d0*/  IMAD.MOV.U32 R7, RZ, RZ, R20 ;  /* 0x000000ffff077224 */ /* 0x000fe200078e0014 */
[----:B---3--:R-:W-:-:S05]  /*a9e0*/  LEA R20, P0, R18, R13, 0x2 ;  /* 0x0000000d12147211 */ /* 0x008fca00078010ff */
[----:B------:R1:W-:Y:S04]  /*a9f0*/  STL [R1+0x718], R20 ;  /* 0x0007181401007387 */ /* 0x0003e80000100800 */
[----:B-1----:R-:W3:Y:S01]  /*aa00*/  LDL.LU R20, [R1+0x2090] ;  /* 0x0020900001147983 */ /* 0x002ee20000300800 */
[----:B------:R-:W-:-:S05]  /*aa10*/  LEA.HI.X.SX32 R21, R11, R3, 0x2, P6 ;  /* 0x000000030b157211 */ /* 0x000fca00030f16ff */
[----:B------:R1:W-:Y:S04]  /*aa20*/  STL [R1+0x74c], R21 ;  /* 0x00074c1501007387 */ /* 0x0003e80000100800 */
[----:B-1----:R-:W2:Y:S01]  /*aa30*/  LDL.LU R21, [R1+0x208c] ;  /* 0x00208c0001157983 */ /* 0x002ea20000300800 */
[----:B---3--:R-:W-:-:S05]  /*aa40*/  LEA R20, P6, R19, R13, 0x2 ;  /* 0x0000000d13147211 */ /* 0x008fca00078c10ff */
[----:B------:R1:W-:Y:S04]  /*aa50*/  STL [R1+0x710], R20 ;  /* 0x0007101401007387 */ /* 0x0003e80000100800 */
[----:B-1----:R-:W3:Y:S01]  /*aa60*/  LDL.LU R20, [R1+0x2088] ;  /* 0x0020880001147983 */ /* 0x002ee20000300800 */
[----:B--2---:R-:W-:-:S05]  /*aa70*/  LEA.HI.X.SX32 R21, R12, R3, 0x2, P5 ;  /* 0x000000030c157211 */ /* 0x004fca00028f16ff */
[----:B---3--:R1:W-:Y:S04]  /*aa80*/  STL.64 [R1+0x740], R20 ;  /* 0x0007401401007387 */ /* 0x0083e80000100a00 */
[----:B-1----:R-:W2:Y:S01]  /*aa90*/  LDL.LU.64 R20, [R1+0x2080] ;  /* 0x0020800001147983 */ /* 0x002ea20000300a00 */
[----:B----4-:R-:W-:Y:S02]  /*aaa0*/  MOV R8, R14 ;  /* 0x0000000e00087202 */ /* 0x010fe40000000f00 */
[----:B--2---:R-:W-:-:S05]  /*aab0*/  LEA R14, P5, R20, R13, 0x2 ;  /* 0x0000000d140e7211 */ /* 0x004fca00078a10ff */
[----:B------:R1:W-:Y:S04]  /*aac0*/  STL [R1+0x708], R14 ;  /* 0x0007080e01007387 */ /* 0x0003e80000100800 */
[----:B-1----:R-:W2:Y:S01]  /*aad0*/  LDL.LU.64 R14, [R1+0x2078] ;  /* 0x00207800010e7983 */ /* 0x002ea20000300a00 */
[----:B------:R-:W-:Y:S01]  /*aae0*/  IMAD.MOV.U32 R10, RZ, RZ, R25 ;  /* 0x000000ffff0a7224 */ /* 0x000fe200078e0019 */
[----:B--2---:R-:W-:Y:S02]  /*aaf0*/  LEA.HI.X.SX32 R25, R14, R3, 0x2, P4 ;  /* 0x000000030e197211 */ /* 0x004fe400020f16ff */
[----:B------:R-:W-:-:S03]  /*ab00*/  LEA R24, P4, R21, R13, 0x2 ;  /* 0x0000000d15187211 */ /* 0x000fc600078810ff */
[----:B------:R1:W-:Y:S04]  /*ab10*/  STL [R1+0x73c], R25 ;  /* 0x00073c1901007387 */ /* 0x0003e80000100800 */
[----:B-1----:R-:W2:Y:S04]  /*ab20*/  LDL.LU R25, [R1+0x2074] ;  /* 0x0020740001197983 */ /* 0x002ea80000300800 */
[----:B------:R1:W-:Y:S04]  /*ab30*/  STL [R1+0x700], R24 ;  /* 0x0007001801007387 */ /* 0x0003e80000100800 */
[----:B-1----:R-:W3:Y:S04]  /*ab40*/  LDL.LU R24, [R1+0x2070] ;  /* 0x0020700001187983 */ /* 0x002ee80000300800 */
[----:B------:R-:W-:Y:S04]  /*ab50*/  STL.64 [R1+0x2040], R20 ;  /* 0x0020401401007387 */ /* 0x000fe80000100a00 */
[----:B------:R-:W-:Y:S01]  /*ab60*/  STL [R1+0x2048], R21 ;  /* 0x0020481501007387 */ /* 0x000fe20000100800 */
[----:B--2---:R-:W-:-:S05]  /*ab70*/  LEA.HI.X.SX32 R25, R15, R3, 0x2, P3 ;  /* 0x000000030f197211 */ /* 0x004fca00018f16ff */
[----:B---3--:R1:W-:Y:S04]  /*ab80*/  STL.64 [R1+0x730], R24 ;  /* 0x0007301801007387 */ /* 0x0083e80000100a00 */
[----:B-1----:R-:W2:Y:S01]  /*ab90*/  LDL.LU.64 R24, [R1+0x2068] ;  /* 0x0020680001187983 */ /* 0x002ea20000300a00 */
[----:B------:R-:W-:Y:S02]  /*aba0*/  LEA.HI.X.SX32 R29, R16, R3, 0x2, P2 ;  /* 0x00000003101d7211 */ /* 0x000fe400010f16ff */
[----:B--2---:R-:W-:-:S05]  /*abb0*/  LEA R14, P3, R24, R13, 0x2 ;  /* 0x0000000d180e7211 */ /* 0x004fca00078610ff */
[----:B------:R1:W-:Y:S04]  /*abc0*/  STL [R1+0x6f8], R14 ;  /* 0x0006f80e01007387 */ /* 0x0003e80000100800 */
[----:B-1----:R-:W2:Y:S04]  /*abd0*/  LDL.64 R14, [R1+0x718] ;  /* 0x00071800010e7983 */ /* 0x002ea80000100a00 */
[----:B------:R1:W-:Y:S04]  /*abe0*/  STL [R1+0x72c], R29 ;  /* 0x00072c1d01007387 */ /* 0x0003e80000100800 */
[----:B-1----:R-:W3:Y:S02]  /*abf0*/  LDL.LU.64 R28, [R1+0x2060] ;  /* 0x00206000011c7983 */ /* 0x002ee40000300a00 */
[----:B---3--:R-:W-:Y:S01]  /*ac00*/  IMAD.MOV.U32 R16, RZ, RZ, R28 ;  /* 0x000000ffff107224 */ /* 0x008fe200078e001c */
[----:B------:R-:W-:-:S05]  /*ac10*/  LEA R28, P2, R25, R13, 0x2 ;  /* 0x0000000d191c7211 */ /* 0x000fca00078410ff */
[----:B------:R1:W-:Y:S04]  /*ac20*/  STL [R1+0x6f0], R28 ;  /* 0x0006f01c01007387 */ /* 0x0003e80000100800 */
[----:B-1----:R-:W3:Y:S04]  /*ac30*/  LDL.LU.64 R28, [R1+0x2058] ;  /* 0x00205800011c7983 */ /* 0x002ee80000300a00 */
[----:B------:R-:W-:Y:S04]  /*ac40*/  STL.64 [R1+0x2028], R24 ;  /* 0x0020281801007387 */ /* 0x000fe80000100a00 */
[----:B------:R-:W-:Y:S01]  /*ac50*/  STL [R1+0x2030], R25 ;  /* 0x0020301901007387 */ /* 0x000fe20000100800 */
[----:B---3--:R-:W-:Y:S01]  /*ac60*/  IMAD.MOV.U32 R12, RZ, RZ, R29 ;  /* 0x000000ffff0c7224 */ /* 0x008fe200078e001d */
[----:B------:R-:W-:-:S05]  /*ac70*/  LEA.HI.X.SX32 R29, R17, R3, 0x2, P1 ;  /* 0x00000003111d7211 */ /* 0x000fca00008f16ff */
[----:B------:R1:W-:Y:S04]  /*ac80*/  STL.64 [R1+0x720], R28 ;  /* 0x0007201c01007387 */ /* 0x0003e80000100a00 */
[----:B-1----:R-:W3:Y:S04]  /*ac90*/  LDL.LU.64 R28, [R1+0x2050] ;  /* 0x00205000011c7983 */ /* 0x002ee80000300a00 */
[----:B------:R-:W4:Y:S04]  /*aca0*/  LDL.64 R24, [R1+0x700] ;  /* 0x0007000001187983 */ /* 0x000f280000100a00 */
[----:B----4-:R1:W-:Y:S04]  /*acb0*/  STL [R1+0x2034], R24 ;  /* 0x0020341801007387 */ /* 0x0103e80000100800 */
[----:B-1----:R-:W4:Y:S04]  /*acc0*/  LDL R24, [R1+0x18] ;  /* 0x0000180001187983 */ /* 0x002f280000100800 */
[----:B----4-:R1:W-:Y:S04]  /*acd0*/  STL.64 [R1+0x2038], R24 ;  /* 0x0020381801007387 */ /* 0x0103e80000100a00 */
[----:B-1----:R-:W4:Y:S04]  /*ace0*/  LDL.64 R24, [R1+0x708] ;  /* 0x0007080001187983 */ /* 0x002f280000100a00 */
[----:B------:R-:W3:Y:S01]  /*acf0*/  LDL.LU R17, [R1+0x30] ;  /* 0x0000300001117983 */ /* 0x000ee20000300800 */
[----:B------:R-:W-:Y:S01]  /*ad00*/  IMAD.MOV.U32 R11, RZ, RZ, R10 ;  /* 0x000000ffff0b7224 */ /* 0x000fe200078e000a */
[----:B--2---:R-:W-:Y:S01]  /*ad10*/  LEA.HI.X.SX32 R15, R18, R3, 0x2, P0 ;  /* 0x00000003120f7211 */ /* 0x004fe200000f16ff */
[----:B------:R-:W-:Y:S01]  /*ad20*/  IMAD.MOV.U32 R10, RZ, RZ, R9 ;  /* 0x000000ffff0a7224 */ /* 0x000fe200078e0009 */
[----:B---3--:R1:W-:Y:S04]  /*ad30*/  STL.64 [R1+0x2020], R16 ;  /* 0x0020201001007387 */ /* 0x0083e80000100a00 */
[----:B-1----:R-:W2:Y:S01]  /*ad40*/  LDL.64 R16, [R1+0x710] ;  /* 0x0007100001107983 */ /* 0x002ea20000100a00 */
[----:B------:R-:W-:Y:S01]  /*ad50*/  IMAD.MOV.U32 R9, RZ, RZ, R7 ;  /* 0x000000ffff097224 */ /* 0x000fe200078e0007 */
[-C--:B------:R-:W-:Y:S01]  /*ad60*/  LEA R20, P1, R28, R13.reuse, 0x2 ;  /* 0x0000000d1c147211 */ /* 0x080fe200078210ff */
[----:B------:R-:W-:Y:S01]  /*ad70*/  IMAD.MOV.U32 R7, RZ, RZ, R6 ;  /* 0x000000ffff077224 */ /* 0x000fe200078e0006 */
[----:B------:R-:W-:Y:S01]  /*ad80*/  LEA R14, P0, R29, R13, 0x2 ;  /* 0x0000000d1d0e7211 */ /* 0x000fe200078010ff */
[----:B------:R-:W-:-:S02]  /*ad90*/  IMAD.MOV.U32 R6, RZ, RZ, R22 ;  /* 0x000000ffff067224 */ /* 0x000fc400078e0016 */
[----:B------:R-:W3:Y:S04]  /*ada0*/  LDL.LU R22, [R1+0x70] ;  /* 0x0000700001167983 */ /* 0x000ee80000300800 */
[----:B------:R1:W-:Y:S04]  /*adb0*/  STL [R1+0x71c], R15 ;  /* 0x00071c0f01007387 */ /* 0x0003e80000100800 */
[----:B------:R2:W-:Y:S04]  /*adc0*/  STL.64 [R1+0x2010], R28 ;  /* 0x0020101c01007387 */ /* 0x0005e80000100a00 */
[----:B------:R-:W-:Y:S01]  /*add0*/  STL [R1+0x6e8], R20 ;  /* 0x0006e81401007387 */ /* 0x000fe20000100800 */
[----:B-1----:R-:W-:-:S03]  /*ade0*/  MOV R15, R21 ;  /* 0x00000015000f7202 */ /* 0x002fc60000000f00 */
[----:B------:R1:W-:Y:S04]  /*adf0*/  STL [R1+0x2008], R14 ;  /* 0x0020080e01007387 */ /* 0x0003e80000100800 */
[----:B------:R-:W3:Y:S01]  /*ae00*/  LDL.LU R21, [R1+0x2048] ;  /* 0x0020480001157983 */ /* 0x000ee20000300800 */
[----:B--2---:R-:W-:-:S05]  /*ae10*/  LEA.HI.X.SX32 R17, R19, R3, 0x2, P6 ;  /* 0x0000000313117211 */ /* 0x004fca00030f16ff */
[----:B------:R2:W-:Y:S04]  /*ae20*/  STL [R1+0x714], R17 ;  /* 0x0007141101007387 */ /* 0x0005e80000100800 */
[----:B------:R-:W3:Y:S01]  /*ae30*/  LDL.64 R28, [R1+0x6f0] ;  /* 0x0006f000011c7983 */ /* 0x000ee20000100a00 */
[----:B------:R-:W-:Y:S02]  /*ae40*/  IMAD.MOV.U32 R19, RZ, RZ, R12 ;  /* 0x000000ffff137224 */ /* 0x000fe400078e000c */
[----:B-1----:R-:W-:-:S03]  /*ae50*/  IMAD.MOV.U32 R14, RZ, RZ, R20 ;  /* 0x000000ffff0e7224 */ /* 0x002fc600078e0014 */
[----:B------:R-:W-:Y:S01]  /*ae60*/  LEA R20, P6, R19, R13, 0x2 ;  /* 0x0000000d13147211 */ /* 0x000fe200078c10ff */
[----:B--2---:R-:W2:Y:S04]  /*ae70*/  LDL.64 R16, [R1+0x6f8] ;  /* 0x0006f80001107983 */ /* 0x004ea80000100a00 */
[----:B---3--:R-:W-:Y:S04]  /*ae80*/  STL [R1+0x2018], R28 ;  /* 0x0020181c01007387 */ /* 0x008fe80000100800 */
[----:B------:R1:W-:Y:S04]  /*ae90*/  STL [R1+0x6d8], R20 ;  /* 0x0006d81401007387 */ /* 0x0003e80000100800 */
[----:B-1----:R-:W4:Y:S01]  /*aea0*/  LDL.LU.64 R20, [R1+0x2040] ;  /* 0x0020400001147983 */ /* 0x002f220000300a00 */
[----:B------:R-:W-:-:S02]  /*aeb0*/  IMAD.MOV.U32 R12, RZ, RZ, R11 ;  /* 0x000000ffff0c7224 */ /* 0x000fc400078e000b */
[----:B------:R-:W-:Y:S01]  /*aec0*/  IMAD.MOV.U32 R11, RZ, RZ, R9 ;  /* 0x000000ffff0b7224 */ /* 0x000fe200078e0009 */
[----:B----4-:R-:W-:-:S05]  /*aed0*/  LEA.HI.X.SX32 R25, R20, R3, 0x2, P5 ;  /* 0x0000000314197211 */ /* 0x010fca00028f16ff */
[----:B------:R1:W-:Y:S04]  /*aee0*/  STL [R1+0x70c], R25 ;  /* 0x00070c1901007387 */ /* 0x0003e80000100800 */
[----:B-1----:R-:W3:Y:S04]  /*aef0*/  LDL.LU.64 R24, [R1+0x2038] ;  /* 0x0020380001187983 */ /* 0x002ee80000300a00 */
[----:B------:R-:W4:Y:S01]  /*af00*/  LDL.LU R9, [R1+0x88] ;  /* 0x0000880001097983 */ /* 0x000f220000300800 */
[----:B---3--:R-:W-:Y:S02]  /*af10*/  LEA R24, P5, R24, R13, 0x2 ;  /* 0x0000000d18187211 */ /* 0x008fe400078a10ff */
[----:B------:R-:W-:Y:S01]  /*af20*/  LEA.HI.X.SX32 R25, R21, R3, 0x2, P4 ;  /* 0x0000000315197211 */ /* 0x000fe200020f16ff */
[----:B----4-:R1:W-:Y:S04]  /*af30*/  STL [R1+0x1fe8], R9 ;  /* 0x001fe80901007387 */ /* 0x0103e80000100800 */
[----:B-1----:R-:W3:Y:S04]  /*af40*/  LDL.LU R9, [R1+0x28] ;  /* 0x0000280001097983 */ /* 0x002ee80000300800 */
[----:B------:R-:W4:Y:S04]  /*af50*/  LDL.LU R20, [R1+0x90] ;  /* 0x0000900001147983 */ /* 0x000f280000300800 */
[----:B------:R1:W-:Y:S04]  /*af60*/  STL [R1+0x6d0], R24 ;  /* 0x0006d01801007387 */ /* 0x0003e80000100800 */
[----:B-1----:R-:W3:Y:S04]  /*af70*/  LDL.LU R24, [R1+0x2034] ;  /* 0x0020340001187983 */ /* 0x002ee80000300800 */
[----:B------:R1:W-:Y:S04]  /*af80*/  STL [R1+0x704], R25 ;  /* 0x0007041901007387 */ /* 0x0003e80000100800 */
[----:B-1----:R-:W2:Y:S04]  /*af90*/  LDL.LU R25, [R1+0x2030] ;  /* 0x0020300001197983 */ /* 0x002ea80000300800 */
[----:B------:R-:W4:Y:S01]  /*afa0*/  LDL.LU R21, [R1+0x9c] ;  /* 0x00009c0001157983 */ /* 0x000f220000300800 */
[----:B---3--:R-:W-:-:S03]  /*afb0*/  LEA R24, P4, R9, R13, 0x2 ;  /* 0x0000000d09187211 */ /* 0x008fc600078810ff */
[----:B----4-:R-:W-:Y:S04]  /*afc0*/  STL.64 [R1+0x1fc0], R20 ;  /* 0x001fc01401007387 */ /* 0x010fe80000100a00 */
[----:B------:R1:W-:Y:S04]  /*afd0*/  STL [R1+0x1fc8], R21 ;  /* 0x001fc81501007387 */ /* 0x0003e80000100800 */
[----:B-1----:R-:W3:Y:S04]  /*afe0*/  LDL.64 R20, [R1+0x6d8] ;  /* 0x0006d80001147983 */ /* 0x002ee80000100a00 */
[----:B------:R2:W-:Y:S04]  /*aff0*/  STL [R1+0x6c8], R24 ;  /* 0x0006c81801007387 */ /* 0x0005e80000100800 */
[----:B--2---:R-:W2:Y:S02]  /*b000*/  LDL.LU.64 R24, [R1+0x2028] ;  /* 0x0020280001187983 */ /* 0x004ea40000300a00 */
[----:B--2---:R-:W-:-:S05]  /*b010*/  LEA.HI.X.SX32 R17, R24, R3, 0x2, P3 ;  /* 0x0000000318117211 */ /* 0x004fca00018f16ff */
[----:B------:R1:W-:Y:S04]  /*b020*/  STL [R1+0x6fc], R17 ;  /* 0x0006fc1101007387 */ /* 0x0003e80000100800 */
[----:B-1----:R-:W2:Y:S04]  /*b030*/  LDL.LU.64 R16, [R1+0x2020] ;  /* 0x0020200001107983 */ /* 0x002ea80000300a00 */
[----:B------:R-:W4:Y:S01]  /*b040*/  LDL.LU R24, [R1+0x50] ;  /* 0x0000500001187983 */ /* 0x000f220000300800 */
[----:B--2---:R-:W-:-:S05]  /*b050*/  LEA R28, P3, R17, R13, 0x2 ;  /* 0x0000000d111c7211 */ /* 0x004fca00078610ff */
[----:B------:R1:W-:Y:S04]  /*b060*/  STL [R1+0x6c0], R28 ;  /* 0x0006c01c01007387 */ /* 0x0003e80000100800 */
[----:B-1----:R-:W2:Y:S01]  /*b070*/  LDL.LU R28, [R1+0x2018] ;  /* 0x00201800011c7983 */ /* 0x002ea20000300800 */
[----:B------:R-:W-:-:S05]  /*b080*/  LEA.HI.X.SX32 R29, R25, R3, 0x2, P2 ;  /* 0x00000003191d7211 */ /* 0x000fca00010f16ff */
[----:B------:R2:W-:Y:S04]  /*b090*/  STL [R1+0x6f4], R29 ;  /* 0x0006f41d01007387 */ /* 0x0005e80000100800 */
[----:B--2---:R-:W2:Y:S04]  /*b0a0*/  LDL.LU.64 R28, [R1+0x2010] ;  /* 0x00201000011c7983 */ /* 0x004ea80000300a00 */
[----:B------:R-:W2:Y:S04]  /*b0b0*/  LDL R18, [R1+0x4c] ;  /* 0x00004c0001127983 */ /* 0x000ea80000100800 */
[----:B------:R1:W-:Y:S04]  /*b0c0*/  STL.64 [R1+0x1ff0], R22 ;  /* 0x001ff01601007387 */ /* 0x0003e80000100a00 */
[----:B-1----:R-:W2:Y:S04]  /*b0d0*/  LDL.64 R22, [R1+0x6d0] ;  /* 0x0006d00001167983 */ /* 0x002ea80000100a00 */
[----:B--2---:R-:W2:Y:S04]  /*b0e0*/  LDL.LU R23, [R1+0x18] ;  /* 0x0000180001177983 */ /* 0x004ea80000300800 */
[----:B--2---:R1:W-:Y:S04]  /*b0f0*/  STL.64 [R1+0x1ff8], R22 ;  /* 0x001ff81601007387 */ /* 0x0043e80000100a00 */
[----:B-1----:R-:W2:Y:S04]  /*b100*/  LDL R22, [R1+0x60] ;  /* 0x0000600001167983 */ /* 0x002ea80000100800 */
[----:B--2---:R-:W-:Y:S04]  /*b110*/  STL.64 [R1+0x2000], R22 ;  /* 0x0020001601007387 */ /* 0x004fe80000100a00 */
[----:B------:R1:W-:Y:S04]  /*b120*/  STL.64 [R1+0x1fd0], R4 ;  /* 0x001fd00401007387 */ /* 0x0003e80000100a00 */
[----:B-1----:R-:W2:Y:S04]  /*b130*/  LDL.64 R4, [R1+0x6c0] ;  /* 0x0006c00001047983 */ /* 0x002ea80000100a00 */
[----:B--2---:R1:W-:Y:S04]  /*b140*/  STL [R1+0x1fd8], R4 ;  /* 0x001fd80401007387 */ /* 0x0043e80000100800 */
[----:B-1----:R-:W2:Y:S04]  /*b150*/  LDL R4, [R1+0x78] ;  /* 0x0000780001047983 */ /* 0x002ea80000100800 */
[----:B--2---:R1:W-:Y:S04]  /*b160*/  STL.64 [R1+0x1fe0], R4 ;  /* 0x001fe00401007387 */ /* 0x0043e80000100a00 */
[----:B-1----:R-:W2:Y:S01]  /*b170*/  LDL.64 R4, [R1+0x6c8] ;  /* 0x0006c80001047983 */ /* 0x002ea20000100a00 */
[----:B------:R-:W-:-:S03]  /*b180*/  LEA.HI.X.SX32 R15, R28, R3, 0x2, P1 ;  /* 0x000000031c0f7211 */ /* 0x000fc600008f16ff */
[----:B--2---:R-:W-:Y:S04]  /*b190*/  STL [R1+0x1fec], R4 ;  /* 0x001fec0401007387 */ /* 0x004fe80000100800 */
[----:B------:R-:W-:Y:S04]  /*b1a0*/  STL [R1+0x1e88], R25 ;  /* 0x001e881901007387 */ /* 0x000fe80000100800 */
[----:B------:R1:W-:Y:S04]  /*b1b0*/  STL [R1+0x1ea8], R25 ;  /* 0x001ea81901007387 */ /* 0x0003e80000100800 */
[----:B-1----:R-:W2:Y:S04]  /*b1c0*/  LDL.LU R25, [R1+0x80] ;  /* 0x0000800001197983 */ /* 0x002ea80000300800 */
[----:B------:R1:W-:Y:S04]  /*b1d0*/  STL [R1+0x6ec], R15 ;  /* 0x0006ec0f01007387 */ /* 0x0003e80000100800 */
[----:B------:R-:W2:Y:S01]  /*b1e0*/  LDL.LU R14, [R1+0x2008] ;  /* 0x00200800010e7983 */ /* 0x000ea20000300800 */
[----:B---3--:R-:W-:-:S02]  /*b1f0*/  IMAD.MOV.U32 R23, RZ, RZ, R21 ;  /* 0x000000ffff177224 */ /* 0x008fc400078e0015 */
[----:B------:R-:W-:Y:S01]  /*b200*/  IMAD.MOV.U32 R23, RZ, RZ, R19 ;  /* 0x000000ffff177224 */ /* 0x000fe200078e0013 */
[----:B-1----:R-:W-:Y:S01]  /*b210*/  LEA.HI.X.SX32 R15, R29, R3, 0x2, P0 ;  /* 0x000000031d0f7211 */ /* 0x002fe200000f16ff */
[----:B------:R-:W-:-:S03]  /*b220*/  IMAD.MOV.U32 R22, RZ, RZ, R20 ;  /* 0x000000ffff167224 */ /* 0x000fc600078e0014 */
[----:B------:R-:W-:Y:S01]  /*b230*/  LEA.HI.X.SX32 R23, R23, R3, 0x2, P6 ;  /* 0x0000000317177211 */ /* 0x000fe200030f16ff */
[----:B--2---:R-:W-:Y:S04]  /*b240*/  STL.64 [R1+0x6e0], R14 ;  /* 0x0006e00e01007387 */ /* 0x004fe80000100a00 */
[----:B------:R-:W-:Y:S04]  /*b250*/  STL [R1+0x1e68], R29 ;  /* 0x001e681d01007387 */ /* 0x000fe80000100800 */
[----:B------:R-:W-:Y:S04]  /*b260*/  STL [R1+0x1eac], R29 ;  /* 0x001eac1d01007387 */ /* 0x000fe80000100800 */
[----:B------:R-:W-:Y:S04]  /*b270*/  STL [R1+0x1f10], R29 ;  /* 0x001f101d01007387 */ /* 0x000fe80000100800 */
[----:B------:R-:W-:Y:S04]  /*b280*/  STL [R1+0x1f54], R29 ;  /* 0x001f541d01007387 */ /* 0x000fe80000100800 */
[----:B------:R1:W-:Y:S04]  /*b290*/  STL [R1+0x6dc], R23 ;  /* 0x0006dc1701007387 */ /* 0x0003e80000100800 */
[----:B-1----:R-:W2:Y:S02]  /*b2a0*/  LDL.LU.64 R22, [R1+0x2000] ;  /* 0x0020000001167983 */ /* 0x002ea40000300a00 */
[----:B--2---:R-:W-:-:S05]  /*b2b0*/  LEA R22, P6, R22, R13, 0x2 ;  /* 0x0000000d16167211 */ /* 0x004fca00078c10ff */
[----:B------:R1:W-:Y:S04]  /*b2c0*/  STL [R1+0x6a0], R22 ;  /* 0x0006a01601007387 */ /* 0x0003e80000100800 */
[----:B-1----:R-:W2:Y:S02]  /*b2d0*/  LDL.LU.64 R22, [R1+0x1ff8] ;  /* 0x001ff80001167983 */ /* 0x002ea40000300a00 */
[----:B--2---:R-:W-:-:S05]  /*b2e0*/  LEA.HI.X.SX32 R23, R23, R3, 0x2, P5 ;  /* 0x0000000317177211 */ /* 0x004fca00028f16ff */
[----:B------:R1:W-:Y:S04]  /*b2f0*/  STL [R1+0x6d4], R23 ;  /* 0x0006d41701007387 */ /* 0x0003e80000100800 */
[----:B-1----:R-:W2:Y:S02]  /*b300*/  LDL.LU.64 R22, [R1+0x1ff0] ;  /* 0x001ff00001167983 */ /* 0x002ea40000300a00 */
[----:B--2---:R-:W-:-:S05]  /*b310*/  LEA R4, P5, R22, R13, 0x2 ;  /* 0x0000000d16047211 */ /* 0x004fca00078a10ff */
[----:B------:R1:W-:Y:S04]  /*b320*/  STL [R1+0x698], R4 ;  /* 0x0006980401007387 */ /* 0x0003e80000100800 */
[----:B-1----:R-:W2:Y:S01]  /*b330*/  LDL.LU R4, [R1+0x1fec] ;  /* 0x001fec0001047983 */ /* 0x002ea20000300800 */
[----:B------:R-:W-:-:S03]  /*b340*/  LEA.HI.X.SX32 R5, R9, R3, 0x2, P4 ;  /* 0x0000000309057211 */ /* 0x000fc600020f16ff */
[----:B------:R-:W3:Y:S04]  /*b350*/  LDL.LU R9, [R1+0x1fe8] ;  /* 0x001fe80001097983 */ /* 0x000ee80000300800 */
[----:B------:R2:W-:Y:S04]  /*b360*/  STL [R1+0x6cc], R5 ;  /* 0x0006cc0501007387 */ /* 0x0005e80000100800 */
[----:B--2---:R-:W2:Y:S02]  /*b370*/  LDL.LU.64 R4, [R1+0x1fe0] ;  /* 0x001fe00001047983 */ /* 0x004ea40000300a00 */
[----:B--2---:R-:W-:-:S05]  /*b380*/  LEA R4, P4, R4, R13, 0x2 ;  /* 0x0000000d04047211 */ /* 0x004fca00078810ff */
[----:B------:R1:W-:Y:S04]  /*b390*/  STL [R1+0x690], R4 ;  /* 0x0006900401007387 */ /* 0x0003e80000100800 */
[----:B-1----:R-:W2:Y:S01]  /*b3a0*/  LDL.LU R4, [R1+0x1fd8] ;  /* 0x001fd80001047983 */ /* 0x002ea20000300800 */
[----:B------:R-:W-:-:S05]  /*b3b0*/  LEA.HI.X.SX32 R5, R17, R3, 0x2, P3 ;  /* 0x0000000311057211 */ /* 0x000fca00018f16ff */
[----:B------:R2:W-:Y:S04]  /*b3c0*/  STL [R1+0x6c4], R5 ;  /* 0x0006c40501007387 */ /* 0x0005e80000100800 */
[----:B--2---:R-:W2:Y:S04]  /*b3d0*/  LDL.LU.64 R4, [R1+0x1fd0] ;  /* 0x001fd00001047983 */ /* 0x004ea80000300a00 */
[----:B------:R-:W3:Y:S04]  /*b3e0*/  LDL.LU R19, [R1+0x4c] ;  /* 0x00004c0001137983 */ /* 0x000ee80000300800 */
[----:B--2---:R1:W-:Y:S04]  /*b3f0*/  STL.64 [R1+0x1fb8], R4 ;  /* 0x001fb80401007387 */ /* 0x0043e80000100a00 */
[----:B-1----:R-:W2:Y:S01]  /*b400*/  LDL.64 R4, [R1+0x6a0] ;  /* 0x0006a00001047983 */ /* 0x002ea20000100a00 */
[----:B------:R-:W-:Y:S01]  /*b410*/  LEA R20, P2, R16, R13, 0x2 ;  /* 0x0000000d10147211 */ /* 0x000fe200078410ff */
[----:B------:R-:W-:-:S02]  /*b420*/  IMAD.MOV.U32 R21, RZ, RZ, R16 ;  /* 0x000000ffff157224 */ /* 0x000fc400078e0010 */
[----:B------:R-:W-:Y:S01]  /*b430*/  IMAD.MOV.U32 R16, RZ, RZ, R12 ;  /* 0x000000ffff107224 */ /* 0x000fe200078e000c */
[----:B--2---:R-:W2:Y:S04]  /*b440*/  LDL.LU R5, [R1+0x60] ;  /* 0x0000600001057983 */ /* 0x004ea80000300800 */
[----:B------:R1:W-:Y:S04]  /*b450*/  STL [R1+0x1fb0], R16 ;  /* 0x001fb01001007387 */ /* 0x0003e80000100800 */
[----:B-1----:R-:W2:Y:S04]  /*b460*/  LDL.64 R16, [R1+0x698] ;  /* 0x0006980001107983 */ /* 0x002ea80000100a00 */
[----:B--2---:R1:W-:Y:S04]  /*b470*/  STL [R1+0x1fb4], R16 ;  /* 0x001fb41001007387 */ /* 0x0043e80000100800 */
[----:B-1----:R-:W2:Y:S04]  /*b480*/  LDL R16, [R1+0xa4] ;  /* 0x0000a40001107983 */ /* 0x002ea80000100800 */
[----:B------:R1:W-:Y:S04]  /*b490*/  STL.64 [R1+0x1fa0], R6 ;  /* 0x001fa00601007387 */ /* 0x0003e80000100a00 */
[----:B-1----:R-:W2:Y:S01]  /*b4a0*/  LDL.64 R6, [R1+0x690] ;  /* 0x0006900001067983 */ /* 0x002ea20000100a00 */
[----:B------:R-:W-:-:S03]  /*b4b0*/  LEA R28, P3, R25, R13, 0x2 ;  /* 0x0000000d191c7211 */ /* 0x000fc600078610ff */
[----:B--2---:R-:W2:Y:S01]  /*b4c0*/  LDL.LU R7, [R1+0x78] ;  /* 0x0000780001077983 */ /* 0x004ea20000300800 */
[----:B------:R-:W-:-:S03]  /*b4d0*/  LEA.HI.X.SX32 R21, R21, R3, 0x2, P2 ;  /* 0x0000000315157211 */ /* 0x000fc600010f16ff */
[----:B--2---:R1:W-:Y:S04]  /*b4e0*/  STL.64 [R1+0x1fa8], R6 ;  /* 0x001fa80601007387 */ /* 0x0043e80000100a00 */
[----:B------:R-:W2:Y:S04]  /*b4f0*/  LDL R12, [R1+0xdc] ;  /* 0x0000dc00010c7983 */ /* 0x000ea80000100800 */
[----:B-1----:R-:W2:Y:S04]  /*b500*/  LDL R6, [R1+0xbc] ;  /* 0x0000bc0001067983 */ /* 0x002ea80000100800 */
[----:B------:R1:W-:Y:S04]  /*b510*/  STL [R1+0x1f98], R28 ;  /* 0x001f981c01007387 */ /* 0x0003e80000100800 */
[----:B-1----:R-:W2:Y:S04]  /*b520*/  LDL R28, [R1+0xd4] ;  /* 0x0000d400011c7983 */ /* 0x002ea80000100800 */
[----:B------:R1:W-:Y:S04]  /*b530*/  STL.64 [R1+0x6b8], R20 ;  /* 0x0006b81401007387 */ /* 0x0003e80000100a00 */
[----:B-1----:R-:W2:Y:S01]  /*b540*/  LDL.LU R21, [R1+0x1fc8] ;  /* 0x001fc80001157983 */ /* 0x002ea20000300800 */
[----:B---3--:R-:W-:-:S05]  /*b550*/  LEA R20, P2, R9, R13, 0x2 ;  /* 0x0000000d09147211 */ /* 0x008fca00078410ff */
[----:B------:R2:W-:Y:S01]  /*b560*/  STL [R1+0x680], R20 ;  /* 0x0006801401007387 */ /* 0x0005e20000100800 */
[----:B------:R-:W-:-:S03]  /*b570*/  LEA R18, P1, R18, R13, 0x2 ;  /* 0x0000000d12127211 */ /* 0x000fc600078210ff */
[----:B--2---:R-:W2:Y:S01]  /*b580*/  LDL.LU.64 R20, [R1+0x1fc0] ;  /* 0x001fc00001147983 */ /* 0x004ea20000300a00 */
[----:B------:R-:W-:Y:S02]  /*b590*/  LEA.HI.X.SX32 R19, R19, R3, 0x2, P1 ;  /* 0x0000000313137211 */ /* 0x000fe400008f16ff */
[----:B----4-:R-:W-:-:S03]  /*b5a0*/  LEA R14, P0, R24, R13, 0x2 ;  /* 0x0000000d180e7211 */ /* 0x010fc600078010ff */
[----:B------:R2:W-:Y:S01]  /*b5b0*/  STL.64 [R1+0x6b0], R18 ;  /* 0x0006b01201007387 */ /* 0x0005e20000100a00 */
[-C--:B------:R-:W-:Y:S02]  /*b5c0*/  LEA.HI.X.SX32 R15, R24, R3.reuse, 0x2, P0 ;  /* 0x00000003180f7211 */ /* 0x080fe400000f16ff */
[----:B------:R-:W-:Y:S02]  /*b5d0*/  LEA.HI.X.SX32 R5, R5, R3, 0x2, P6 ;  /* 0x0000000305057211 */ /* 0x000fe400030f16ff */
[-C--:B------:R-:W-:Y:S02]  /*b5e0*/  LEA R16, P6, R16, R13.reuse, 0x2 ;  /* 0x0000000d10107211 */ /* 0x080fe400078c10ff */
[----:B--2---:R-:W-:-:S05]  /*b5f0*/  LEA R18, P1, R20, R13, 0x2 ;  /* 0x0000000d14127211 */ /* 0x004fca00078210ff */
[----:B------:R1:W-:Y:S04]  /*b600*/  STL [R1+0x1f94], R18 ;  /* 0x001f941201007387 */ /* 0x0003e80000100800 */
[----:B------:R-:W2:Y:S04]  /*b610*/  LDL R24, [R1+0xe4] ;  /* 0x0000e40001187983 */ /* 0x000ea80000100800 */
[----:B-1----:R-:W3:Y:S04]  /*b620*/  LDL.64 R18, [R1+0x680] ;  /* 0x0006800001127983 */ /* 0x002ee80000100a00 */
[----:B------:R-:W-:Y:S04]  /*b630*/  STL.64 [R1+0x6a8], R14 ;  /* 0x0006a80e01007387 */ /* 0x000fe80000100a00 */
[----:B------:R1:W-:Y:S04]  /*b640*/  STL [R1+0x6a4], R5 ;  /* 0x0006a40501007387 */ /* 0x0003e80000100800 */
[----:B-1----:R-:W4:Y:S04]  /*b650*/  LDL.LU.64 R4, [R1+0x1fb8] ;  /* 0x001fb80001047983 */ /* 0x002f280000300a00 */
[----:B------:R1:W-:Y:S04]  /*b660*/  STL [R1+0x668], R16 ;  /* 0x0006681001007387 */ /* 0x0003e80000100800 */
[----:B-1----:R-:W2:Y:S01]  /*b670*/  LDL.LU R16, [R1+0x1fb4] ;  /* 0x001fb40001107983 */ /* 0x002ea20000300800 */
[----:B------:R-:W-:-:S02]  /*b680*/  LEA.HI.X.SX32 R17, R22, R3, 0x2, P5 ;  /* 0x0000000316117211 */ /* 0x000fc400028f16ff */
[----:B------:R-:W-:-:S03]  /*b690*/  LEA R6, P5, R6, R13, 0x2 ;  /* 0x0000000d06067211 */ /* 0x000fc600078a10ff */
[----:B------:R1:W-:Y:S04]  /*b6a0*/  STL [R1+0x69c], R17 ;  /* 0x00069c1101007387 */ /* 0x0003e80000100800 */
[----:B--2---:R-:W2:Y:S04]  /*b6b0*/  LDL.LU R16, [R1+0x1fb0] ;  /* 0x001fb00001107983 */ /* 0x004ea80000300800 */
[----:B------:R-:W2:Y:S04]  /*b6c0*/  LDL.LU R22, [R1+0x100] ;  /* 0x0001000001167983 */ /* 0x000ea80000300800 */
[----:B-1----:R-:W2:Y:S04]  /*b6d0*/  LDL.LU R17, [R1+0x118] ;  /* 0x0001180001117983 */ /* 0x002ea80000300800 */
[----:B------:R1:W-:Y:S04]  /*b6e0*/  STL [R1+0x660], R6 ;  /* 0x0006600601007387 */ /* 0x0003e80000100800 */
[----:B-1----:R-:W2:Y:S02]  /*b6f0*/  LDL.LU.64 R6, [R1+0x1fa8] ;  /* 0x001fa80001067983 */ /* 0x002ea40000300a00 */
[----:B--2---:R-:W-:-:S02]  /*b700*/  LEA.HI.X.SX32 R7, R7, R3, 0x2, P4 ;  /* 0x0000000307077211 */ /* 0x004fc400020f16ff */
[----:B------:R-:W-:-:S03]  /*b710*/  LEA R28, P4, R28, R13, 0x2 ;  /* 0x0000000d1c1c7211 */ /* 0x000fc600078810ff */
[----:B------:R1:W-:Y:S04]  /*b720*/  STL [R1+0x694], R7 ;  /* 0x0006940701007387 */ /* 0x0003e80000100800 */
[----:B-1----:R-:W2:Y:S04]  /*b730*/  LDL.LU.64 R6, [R1+0x1fa0] ;  /* 0x001fa00001067983 */ /* 0x002ea80000300a00 */
[----:B------:R1:W-:Y:S04]  /*b740*/  STL [R1+0x658], R28 ;  /* 0x0006581c01007387 */ /* 0x0003e80000100800 */
[----:B-1----:R-:W2:Y:S01]  /*b750*/  LDL.LU R28, [R1+0x1f98] ;  /* 0x001f9800011c7983 */ /* 0x002ea20000300800 */
[----:B------:R-:W-:-:S02]  /*b760*/  LEA.HI.X.SX32 R29, R25, R3, 0x2, P3 ;  /* 0x00000003191d7211 */ /* 0x000fc400018f16ff */
[----:B---3--:R-:W-:-:S03]  /*b770*/  LEA.HI.X.SX32 R19, R9, R3, 0x2, P2 ;  /* 0x0000000309137211 */ /* 0x008fc600010f16ff */
[----:B--2---:R1:W-:Y:S04]  /*b780*/  STL.64 [R1+0x688], R28 ;  /* 0x0006881c01007387 */ /* 0x0043e80000100a00 */
[----:B------:R-:W-:Y:S04]  /*b790*/  STL [R1+0x684], R19 ;  /* 0x0006841301007387 */ /* 0x000fe80000100800 */
[----:B------:R-:W2:Y:S04]  /*b7a0*/  LDL.LU R18, [R1+0x1f94] ;  /* 0x001f940001127983 */ /* 0x000ea80000300800 */
[----:B------:R-:W3:Y:S01]  /*b7b0*/  LDL.LU R9, [R1+0x158] ;  /* 0x0001580001097983 */ /* 0x000ee20000300800 */
[----:B-1----:R-:W-:-:S03]  /*b7c0*/  LEA R28, P3, R12, R13, 0x2 ;  /* 0x0000000d0c1c7211 */ /* 0x002fc600078610ff */
[----:B---3--:R1:W-:Y:S04]  /*b7d0*/  STL [R1+0x1f78], R9 ;  /* 0x001f780901007387 */ /* 0x0083e80000100800 */
[----:B-1----:R-:W3:Y:S04]  /*b7e0*/  LDL.LU R9, [R1+0xf4] ;  /* 0x0000f40001097983 */ /* 0x002ee80000300800 */
[----:B------:R-:W2:Y:S01]  /*b7f0*/  LDL.LU R12, [R1+0x184] ;  /* 0x00018400010c7983 */ /* 0x000ea20000300800 */
[----:B------:R-:W-:Y:S01]  /*b800*/  LEA.HI.X.SX32 R19, R20, R3, 0x2, P1 ;  /* 0x0000000314137211 */ /* 0x000fe200008f16ff */
[----:B------:R-:W-:-:S02]  /*b810*/  IMAD.MOV.U32 R20, RZ, RZ, R10 ;  /* 0x000000ffff147224 */ /* 0x000fc400078e000a */
[----:B--2---:R1:W-:Y:S04]  /*b820*/  STL [R1+0x1f80], R12 ;  /* 0x001f800c01007387 */ /* 0x0043e80000100800 */
[----:B-1----:R-:W2:Y:S04]  /*b830*/  LDL.LU R12, [R1+0xec] ;  /* 0x0000ec00010c7983 */ /* 0x002ea80000300800 */
[----:B------:R-:W-:Y:S04]  /*b840*/  STL.64 [R1+0x678], R18 ;  /* 0x0006781201007387 */ /* 0x000fe80000100a00 */
[----:B------:R1:W-:Y:S04]  /*b850*/  STL [R1+0x1f50], R27 ;  /* 0x001f501b01007387 */ /* 0x0003e80000100800 */
[----:B-1----:R-:W3:Y:S04]  /*b860*/  LDL.LU R27, [R1+0x128] ;  /* 0x00012800011b7983 */ /* 0x002ee80000300800 */
[----:B------:R-:W3:Y:S04]  /*b870*/  LDL.LU R10, [R1+0x154] ;  /* 0x00015400010a7983 */ /* 0x000ee80000300800 */
[----:B------:R-:W3:Y:S01]  /*b880*/  LDL.LU R19, [R1+0x170] ;  /* 0x0001700001137983 */ /* 0x000ee20000300800 */
[----:B--2---:R-:W-:-:S03]  /*b890*/  LEA R18, P1, R12, R13, 0x2 ;  /* 0x0000000d0c127211 */ /* 0x004fc600078210ff */
[----:B---3--:R-:W-:Y:S04]  /*b8a0*/  STL [R1+0x1f58], R19 ;  /* 0x001f581301007387 */ /* 0x008fe80000100800 */
[----:B------:R1:W-:Y:S04]  /*b8b0*/  STL [R1+0x640], R18 ;  /* 0x0006401201007387 */ /* 0x0003e80000100800 */
[----:B-1----:R-:W2:Y:S04]  /*b8c0*/  LDL.64 R18, [R1+0x660] ;  /* 0x0006600001127983 */ /* 0x002ea80000100a00 */
[----:B--2---:R-:W2:Y:S04]  /*b8d0*/  LDL.LU R19, [R1+0xbc] ;  /* 0x0000bc0001137983 */ /* 0x004ea80000300800 */
[----:B------:R-:W3:Y:S01]  /*b8e0*/  LDL.LU R29, [R1+0xdc] ;  /* 0x0000dc00011d7983 */ /* 0x000ee20000300800 */
[----:B------:R-:W-:-:S03]  /*b8f0*/  LEA R14, P0, R21, R13, 0x2 ;  /* 0x0000000d150e7211 */ /* 0x000fc600078010ff */
[----:B---3--:R-:W-:Y:S04]  /*b900*/  STL.64 [R1+0x1f88], R28 ;  /* 0x001f881c01007387 */ /* 0x008fe80000100a00 */
[----:B------:R1:W-:Y:S04]  /*b910*/  STL [R1+0x1f90], R29 ;  /* 0x001f901d01007387 */ /* 0x0003e80000100800 */
[----:B-1----:R-:W3:Y:S01]  /*b920*/  LDL.64 R28, [R1+0x658] ;  /* 0x00065800011c7983 */ /* 0x002ee20000100a00 */
[----:B------:R-:W-:-:S03]  /*b930*/  LEA.HI.X.SX32 R15, R21, R3, 0x2, P0 ;  /* 0x00000003150f7211 */ /* 0x000fc600000f16ff */
[----:B---3--:R-:W3:Y:S04]  /*b940*/  LDL.LU R29, [R1+0xd4] ;  /* 0x0000d400011d7983 */ /* 0x008ee80000300800 */
[----:B------:R-:W2:Y:S04]  /*b950*/  LDL.LU R25, [R1+0xe4] ;  /* 0x0000e40001197983 */ /* 0x000ea80000300800 */
[----:B------:R1:W-:Y:S04]  /*b960*/  STL.64 [R1+0x670], R14 ;  /* 0x0006700e01007387 */ /* 0x0003e80000100a00 */
[----:B-1----:R-:W2:Y:S04]  /*b970*/  LDL R14, [R1+0x12c] ;  /* 0x00012c00010e7983 */ /* 0x002ea80000100800 */
[----:B--2---:R1:W-:Y:S04]  /*b980*/  STL [R1+0x1f7c], R14 ;  /* 0x001f7c0e01007387 */ /* 0x0043e80000100800 */
[----:B-1----:R-:W2:Y:S02]  /*b990*/  LDL.64 R14, [R1+0x640] ;  /* 0x00064000010e7983 */ /* 0x002ea40000100a00 */
[----:B--2---:R-:W-:-:S02]  /*b9a0*/  IMAD.MOV.U32 R15, RZ, RZ, R20 ;  /* 0x000000ffff0f7224 */ /* 0x004fc400078e0014 */
[----:B------:R-:W2:Y:S04]  /*b9b0*/  LDL R20, [R1+0x134] ;  /* 0x0001340001147983 */ /* 0x000ea80000100800 */
[----:B--2---:R-:W-:Y:S04]  /*b9c0*/  STL [R1+0x1f74], R20 ;  /* 0x001f741401007387 */ /* 0x004fe80000100800 */
[----:B----4-:R1:W-:Y:S04]  /*b9d0*/  STL.64 [R1+0x1f60], R4 ;  /* 0x001f600401007387 */ /* 0x0103e80000100a00 */
[----:B-1----:R-:W2:Y:S04]  /*b9e0*/  LDL R4, [R1+0x138] ;  /* 0x0001380001047983 */ /* 0x002ea80000100800 */
[----:B--2---:R1:W-:Y:S04]  /*b9f0*/  STL.64 [R1+0x1f68], R4 ;  /* 0x001f680401007387 */ /* 0x0043e80000100a00 */
[----:B-1----:R-:W2:Y:S04]  /*ba00*/  LDL.64 R4, [R1+0x668] ;  /* 0x0006680001047983 */ /* 0x002ea80000100a00 */
[----:B--2---:R-:W2:Y:S01]  /*ba10*/  LDL.LU R5, [R1+0xa4] ;  /* 0x0000a40001057983 */ /* 0x004ea20000300800 */
[----:B------:R-:W-:-:S02]  /*ba20*/  LEA.HI.X.SX32 R19, R19, R3, 0x2, P5 ;  /* 0x0000000313137211 */ /* 0x000fc400028f16ff */
[-C--:B---3--:R-:W-:Y:S01]  /*ba30*/  LEA.HI.X.SX32 R29, R29, R3.reuse, 0x2, P4 ;  /* 0x000000031d1d7211 */ /* 0x088fe200020f16ff */
[----:B------:R-:W3:Y:S01]  /*ba40*/  LDL.LU R21, [R1+0x124] ;  /* 0x0001240001157983 */ /* 0x000ee20000300800 */
[----:B--2---:R-:W-:-:S05]  /*ba50*/  LEA.HI.X.SX32 R5, R5, R3, 0x2, P6 ;  /* 0x0000000305057211 */ /* 0x004fca00030f16ff */
[----:B------:R-:W-:Y:S04]  /*ba60*/  STL [R1+0x66c], R5 ;  /* 0x00066c0501007387 */ /* 0x000fe80000100800 */
[----:B------:R-:W-:Y:S04]  /*ba70*/  STL [R1+0x664], R19 ;  /* 0x0006641301007387 */ /* 0x000fe80000100800 */
[----:B------:R1:W-:Y:S04]  /*ba80*/  STL [R1+0x65c], R29 ;  /* 0x00065c1d01007387 */ /* 0x0003e80000100800 */
[----:B-1----:R-:W2:Y:S01]  /*ba90*/  LDL.LU R29, [R1+0x1f90] ;  /* 0x001f9000011d7983 */ /* 0x002ea20000300800 */
[----:B------:R-:W-:-:S05]  /*baa0*/  IMAD.MOV.U32 R19, RZ, RZ, R15 ;  /* 0x000000ffff137224 */ /* 0x000fca00078e000f */
[----:B------:R-:W-:-:S05]  /*bab0*/  LEA R28, P4, R19, R13, 0x2 ;  /* 0x0000000d131c7211 */ /* 0x000fca00078810ff */
[----:B------:R2:W-:Y:S04]  /*bac0*/  STL [R1+0x620], R28 ;  /* 0x0006201c01007387 */ /* 0x0005e80000100800 */
[----:B--2---:R-:W2:Y:S01]  /*bad0*/  LDL.LU.64 R28, [R1+0x1f88] ;  /* 0x001f8800011c7983 */ /* 0x004ea20000300a00 */
[-C--:B------:R-:W-:Y:S02]  /*bae0*/  LEA R24, P2, R24, R13.reuse, 0x2 ;  /* 0x0000000d18187211 */ /* 0x080fe400078410ff */
[----:B------:R-:W-:Y:S02]  /*baf0*/  LEA R20, P0, R9, R13, 0x2 ;  /* 0x0000000d09147211 */ /* 0x000fe400078010ff */
[----:B------:R-:W-:Y:S02]  /*bb00*/  LEA.HI.X.SX32 R25, R25, R3, 0x2, P2 ;  /* 0x0000000319197211 */ /* 0x000fe400010f16ff */
[----:B---3--:R-:W-:-:S02]  /*bb10*/  MOV R5, R21 ;  /* 0x0000001500057202 */ /* 0x008fc40000000f00 */
[----:B------:R-:W-:Y:S02]  /*bb20*/  LEA.HI.X.SX32 R15, R12, R3, 0x2, P1 ;  /* 0x000000030c0f7211 */ /* 0x000fe400008f16ff */
[----:B------:R-:W-:Y:S02]  /*bb30*/  LEA R4, P6, R22, R13, 0x2 ;  /* 0x0000000d16047211 */ /* 0x000fe400078c10ff */
[-C--:B------:R-:W-:Y:S02]  /*bb40*/  LEA.HI.X.SX32 R21, R9, R3.reuse, 0x2, P0 ;  /* 0x0000000309157211 */ /* 0x080fe400000f16ff */
[----:B--2---:R-:W-:-:S05]  /*bb50*/  LEA.HI.X.SX32 R29, R29, R3, 0x2, P3 ;  /* 0x000000031d1d7211 */ /* 0x004fca00018f16ff */
[----:B------:R1:W-:Y:S04]  /*bb60*/  STL.64 [R1+0x650], R28 ;  /* 0x0006501c01007387 */ /* 0x0003e80000100a00 */
[----:B------:R-:W-:Y:S04]  /*bb70*/  STL.64 [R1+0x648], R24 ;  /* 0x0006481801007387 */ /* 0x000fe80000100a00 */
[----:B------:R-:W2:Y:S01]  /*bb80*/  LDL.LU R12, [R1+0x1f80] ;  /* 0x001f8000010c7983 */ /* 0x000ea20000300800 */
[----:B-1----:R-:W-:-:S03]  /*bb90*/  LEA R28, P3, R5, R13, 0x2 ;  /* 0x0000000d051c7211 */ /* 0x002fc600078610ff */
[----:B------:R-:W-:Y:S01]  /*bba0*/  STL [R1+0x644], R15 ;  /* 0x0006440f01007387 */ /* 0x000fe20000100800 */
[----:B------:R-:W-:Y:S01]  /*bbb0*/  IMAD.MOV.U32 R29, RZ, RZ, R5 ;  /* 0x000000ffff1d7224 */ /* 0x000fe200078e0005 */
[----:B------:R-:W-:Y:S02]  /*bbc0*/  LEA.HI.X.SX32 R5, R22, R3, 0x2, P6 ;  /* 0x0000000316057211 */ /* 0x000fe400030f16ff */
[----:B------:R-:W3:Y:S04]  /*bbd0*/  LDL.LU R14, [R1+0x1f7c] ;  /* 0x001f7c00010e7983 */ /* 0x000ee80000300800 */
[----:B------:R-:W4:Y:S04]  /*bbe0*/  LDL.LU R9, [R1+0x1f78] ;  /* 0x001f780001097983 */ /* 0x000f280000300800 */
[----:B------:R1:W-:Y:S04]  /*bbf0*/  STL.64 [R1+0x638], R20 ;  /* 0x0006381401007387 */ /* 0x0003e80000100a00 */
[----:B-1----:R-:W2:Y:S04]  /*bc00*/  LDL.LU R20, [R1+0x1f74] ;  /* 0x001f740001147983 */ /* 0x002ea80000300800 */
[----:B------:R-:W2:Y:S04]  /*bc10*/  LDL.LU R22, [R1+0x1f70] ;  /* 0x001f700001167983 */ /* 0x000ea80000300800 */
[----:B------:R1:W-:Y:S04]  /*bc20*/  STL.64 [R1+0x630], R4 ;  /* 0x0006300401007387 */ /* 0x0003e80000100a00 */
[----:B-1----:R-:W2:Y:S01]  /*bc30*/  LDL.LU.64 R4, [R1+0x1f68] ;  /* 0x001f680001047983 */ /* 0x002ea20000300a00 */
[----:B------:R-:W-:Y:S01]  /*bc40*/  LEA R18, P5, R17, R13, 0x2 ;  /* 0x0000000d11127211 */ /* 0x000fe200078a10ff */
[----:B------:R-:W-:-:S03]  /*bc50*/  IMAD.MOV.U32 R25, RZ, RZ, R19 ;  /* 0x000000ffff197224 */ /* 0x000fc600078e0013 */
[----:B------:R-:W-:Y:S02]  /*bc60*/  LEA.HI.X.SX32 R19, R17, R3, 0x2, P5 ;  /* 0x0000000311137211 */ /* 0x000fe400028f16ff */
[----:B--2---:R-:W-:-:S05]  /*bc70*/  LEA R4, P6, R4, R13, 0x2 ;  /* 0x0000000d04047211 */ /* 0x004fca00078c10ff */
[----:B------:R1:W-:Y:S04]  /*bc80*/  STL [R1+0x5f8], R4 ;  /* 0x0005f80401007387 */ /* 0x0003e80000100800 */
[----:B-1----:R-:W2:Y:S04]  /*bc90*/  LDL.LU.64 R4, [R1+0x1f60] ;  /* 0x001f600001047983 */ /* 0x002ea80000300a00 */
[----:B------:R1:W-:Y:S04]  /*bca0*/  STL.64 [R1+0x628], R18 ;  /* 0x0006281201007387 */ /* 0x0003e80000100a00 */
[----:B-1----:R-:W2:Y:S04]  /*bcb0*/  LDL.LU R19, [R1+0x1f58] ;  /* 0x001f580001137983 */ /* 0x002ea80000300800 */
[----:B------:R-:W2:Y:S04]  /*bcc0*/  LDL R18, [R1+0x190] ;  /* 0x0001900001127983 */ /* 0x000ea80000100800 */
[----:B------:R-:W2:Y:S04]  /*bcd0*/  LDL.LU R15, [R1+0x12c] ;  /* 0x00012c00010f7983 */ /* 0x000ea80000300800 */
[----:B------:R-:W2:Y:S04]  /*bce0*/  LDL.LU R21, [R1+0x134] ;  /* 0x0001340001157983 */ /* 0x000ea80000300800 */
[----:B------:R1:W-:Y:S04]  /*bcf0*/  STL.64 [R1+0x1f28], R22 ;  /* 0x001f281601007387 */ /* 0x0003e80000100a00 */
[----:B-1----:R-:W2:Y:S01]  /*bd00*/  LDL.64 R22, [R1+0x620] ;  /* 0x0006200001167983 */ /* 0x002ea20000100a00 */
[----:B------:R-:W-:-:S03]  /*bd10*/  IMAD.MOV.U32 R17, RZ, RZ, R11 ;  /* 0x000000ffff117224 */ /* 0x000fc600078e000b */
[----:B--2---:R-:W2:Y:S04]  /*bd20*/  LDL R23, [R1+0x148] ;  /* 0x0001480001177983 */ /* 0x004ea80000100800 */
[----:B------:R-:W-:Y:S04]  /*bd30*/  STL.64 [R1+0x1f30], R6 ;  /* 0x001f300601007387 */ /* 0x000fe80000100a00 */
[----:B------:R1:W-:Y:S04]  /*bd40*/  STL [R1+0x1f38], R7 ;  /* 0x001f380701007387 */ /* 0x0003e80000100800 */
[----:B------:R-:W3:Y:S04]  /*bd50*/  LDL R11, [R1+0x194] ;  /* 0x00019400010b7983 */ /* 0x000ee80000100800 */
[----:B-1----:R-:W3:Y:S01]  /*bd60*/  LDL.LU R7, [R1+0x148] ;  /* 0x0001480001077983 */ /* 0x002ee20000300800 */
[----:B--2---:R-:W-:-:S05]  /*bd70*/  LEA R6, P5, R23, R13, 0x2 ;  /* 0x0000000d17067211 */ /* 0x004fca00078a10ff */
[----:B---3--:R1:W-:Y:S04]  /*bd80*/  STL.64 [R1+0x1f40], R6 ;  /* 0x001f400601007387 */ /* 0x0083e80000100a00 */
[----:B-1----:R-:W2:Y:S01]  /*bd90*/  LDL R6, [R1+0x18c] ;  /* 0x00018c0001067983 */ /* 0x002ea20000100800 */
[----:B------:R-:W-:-:S03]  /*bda0*/  LEA.HI.X.SX32 R23, R25, R3, 0x2, P4 ;  /* 0x0000000319177211 */ /* 0x000fc600020f16ff */
[----:B--2---:R1:W-:Y:S04]  /*bdb0*/  STL.64 [R1+0x1f48], R6 ;  /* 0x001f480601007387 */ /* 0x0043e80000100a00 */
[----:B-1----:R-:W2:Y:S01]  /*bdc0*/  LDL.64 R6, [R1+0x5f8] ;  /* 0x0005f80001067983 */ /* 0x002ea20000100a00 */
[----:B------:R-:W-:-:S03]  /*bdd0*/  LEA.HI.X.SX32 R29, R29, R3, 0x2, P3 ;  /* 0x000000031d1d7211 */ /* 0x000fc600018f16ff */
[----:B--2---:R-:W2:Y:S04]  /*bde0*/  LDL.LU R7, [R1+0x138] ;  /* 0x0001380001077983 */ /* 0x004ea80000300800 */
[----:B------:R-:W-:Y:S04]  /*bdf0*/  STL [R1+0x624], R23 ;  /* 0x0006241701007387 */ /* 0x000fe80000100800 */
[----:B------:R1:W-:Y:S04]  /*be00*/  STL.64 [R1+0x618], R28 ;  /* 0x0006181c01007387 */ /* 0x0003e80000100a00 */
[----:B-1----:R-:W3:Y:S04]  /*be10*/  LDL.LU R29, [R1+0x1f54] ;  /* 0x001f5400011d7983 */ /* 0x002ee80000300800 */
[----:B------:R-:W3:Y:S01]  /*be20*/  LDL R28, [R1+0x19c] ;  /* 0x00019c00011c7983 */ /* 0x000ee20000100800 */
[----:B------:R-:W-:-:S02]  /*be30*/  LEA R24, P2, R27, R13, 0x2 ;  /* 0x0000000d1b187211 */ /* 0x000fc400078410ff */
[-C--:B------:R-:W-:Y:S02]  /*be40*/  LEA R14, P1, R14, R13.reuse, 0x2 ;  /* 0x0000000d0e0e7211 */ /* 0x080fe400078210ff */
[----:B------:R-:W-:Y:S02]  /*be50*/  LEA R20, P0, R20, R13, 0x2 ;  /* 0x0000000d14147211 */ /* 0x000fe400078010ff */
[-C--:B------:R-:W-:Y:S02]  /*be60*/  LEA.HI.X.SX32 R25, R27, R3.reuse, 0x2, P2 ;  /* 0x000000031b197211 */ /* 0x080fe400010f16ff */
[-C--:B------:R-:W-:Y:S02]  /*be70*/  LEA.HI.X.SX32 R15, R15, R3.reuse, 0x2, P1 ;  /* 0x000000030f0f7211 */ /* 0x080fe400008f16ff */
[-C--:B------:R-:W-:Y:S02]  /*be80*/  LEA.HI.X.SX32 R21, R21, R3.reuse, 0x2, P0 ;  /* 0x0000000315157211 */ /* 0x080fe400000f16ff */
[----:B--2---:R-:W-:Y:S01]  /*be90*/  LEA.HI.X.SX32 R7, R7, R3, 0x2, P6 ;  /* 0x0000000307077211 */ /* 0x004fe200030f16ff */
[----:B---3--:R4:W-:Y:S02]  /*bea0*/  STL.64 [R1+0x1f18], R28 ;  /* 0x001f181c01007387 */ /* 0x0089e40000100a00 */
[----:B----4-:R-:W-:-:S05]  /*beb0*/  LEA R28, P3, R9, R13, 0x2 ;  /* 0x0000000d091c7211 */ /* 0x010fca00078610ff */
[----:B------:R-:W-:Y:S04]  /*bec0*/  STL [R1+0x1f20], R28 ;  /* 0x001f201c01007387 */ /* 0x000fe80000100800 */
[----:B------:R-:W2:Y:S04]  /*bed0*/  LDL.LU R27, [R1+0x1f50] ;  /* 0x001f5000011b7983 */ /* 0x000ea80000300800 */
[----:B------:R-:W-:Y:S04]  /*bee0*/  STL.64 [R1+0x610], R24 ;  /* 0x0006101801007387 */ /* 0x000fe80000100a00 */
[----:B------:R-:W-:Y:S04]  /*bef0*/  STL.64 [R1+0x608], R14 ;  /* 0x0006080e01007387 */ /* 0x000fe80000100a00 */
[----:B------:R-:W-:Y:S04]  /*bf00*/  STL.64 [R1+0x600], R20 ;  /* 0x0006001401007387 */ /* 0x000fe80000100a00 */
[----:B------:R1:W-:Y:S04]  /*bf10*/  STL [R1+0x5fc], R7 ;  /* 0x0005fc0701007387 */ /* 0x0003e80000100800 */
[----:B-1----:R-:W3:Y:S02]  /*bf20*/  LDL.LU.64 R6, [R1+0x1f48] ;  /* 0x001f480001067983 */ /* 0x002ee40000300a00 */
[----:B---3--:R-:W-:-:S05]  /*bf30*/  LEA R6, P6, R6, R13, 0x2 ;  /* 0x0000000d06067211 */ /* 0x008fca00078c10ff */
[----:B------:R1:W-:Y:S04]  /*bf40*/  STL [R1+0x5c0], R6 ;  /* 0x0005c00601007387 */ /* 0x0003e80000100800 */
[----:B-1----:R-:W3:Y:S02]  /*bf50*/  LDL.LU.64 R6, [R1+0x1f40] ;  /* 0x001f400001067983 */ /* 0x002ee40000300a00 */
[----:B---3--:R-:W-:-:S05]  /*bf60*/  LEA.HI.X.SX32 R7, R7, R3, 0x2, P5 ;  /* 0x0000000307077211 */ /* 0x008fca00028f16ff */
[----:B------:R1:W-:Y:S04]  /*bf70*/  STL.64 [R1+0x5f0], R6 ;  /* 0x0005f00601007387 */ /* 0x0003e80000100a00 */
[----:B-1----:R-:W3:Y:S01]  /*bf80*/  LDL.LU R7, [R1+0x1f38] ;  /* 0x001f380001077983 */ /* 0x002ee20000300800 */
[----:B------:R-:W-:-:S05]  /*bf90*/  LEA R6, P5, R18, R13, 0x2 ;  /* 0x0000000d12067211 */ /* 0x000fca00078a10ff */
[----:B------:R3:W-:Y:S01]  /*bfa0*/  STL [R1+0x5b8], R6 ;  /* 0x0005b80601007387 */ /* 0x0007e20000100800 */
[----:B------:R-:W-:-:S03]  /*bfb0*/  LEA R22, P4, R10, R13, 0x2 ;  /* 0x0000000d0a167211 */ /* 0x000fc600078810ff */
[----:B---3--:R-:W3:Y:S01]  /*bfc0*/  LDL.LU.64 R6, [R1+0x1f30] ;  /* 0x001f300001067983 */ /* 0x008ee20000300a00 */
[----:B------:R-:W-:Y:S02]  /*bfd0*/  LEA.HI.X.SX32 R23, R10, R3, 0x2, P4 ;  /* 0x000000030a177211 */ /* 0x000fe400020f16ff */
[----:B------:R-:W-:-:S03]  /*bfe0*/  LEA R28, P4, R11, R13, 0x2 ;  /* 0x0000000d0b1c7211 */ /* 0x000fc600078810ff */
[----:B------:R1:W-:Y:S04]  /*bff0*/  STL.64 [R1+0x5e8], R22 ;  /* 0x0005e81601007387 */ /* 0x0003e80000100a00 */
[----:B-1----:R-:W4:Y:S01]  /*c000*/  LDL.LU.64 R22, [R1+0x1f28] ;  /* 0x001f280001167983 */ /* 0x002f220000300a00 */
[----:B---3--:R-:W-:Y:S02]  /*c010*/  IMAD.MOV.U32 R10, RZ, RZ, R7 ;  /* 0x000000ffff0a7224 */ /* 0x008fe400078e0007 */
[----:B------:R-:W-:Y:S02]  /*c020*/  IMAD.MOV.U32 R7, RZ, RZ, R0 ;  /* 0x000000ffff077224 */ /* 0x000fe400078e0000 */
[----:B------:R-:W3:Y:S04]  /*c030*/  LDL.LU R0, [R1+0x17c] ;  /* 0x00017c0001007983 */ /* 0x000ee80000300800 */
[----:B------:R1:W-:Y:S04]  /*c040*/  STL [R1+0x5b0], R28 ;  /* 0x0005b01c01007387 */ /* 0x0003e80000100800 */
[----:B-1----:R-:W2:Y:S01]  /*c050*/  LDL.LU R28, [R1+0x1f20] ;  /* 0x001f2000011c7983 */ /* 0x002ea20000300800 */
[----:B------:R-:W-:-:S05]  /*c060*/  LEA.HI.X.SX32 R29, R9, R3, 0x2, P3 ;  /* 0x00000003091d7211 */ /* 0x000fca00018f16ff */
[----:B--2---:R1:W-:Y:S04]  /*c070*/  STL.64 [R1+0x5e0], R28 ;  /* 0x0005e01c01007387 */ /* 0x0043e80000100a00 */
[----:B-1----:R-:W2:Y:S04]  /*c080*/  LDL.LU.64 R28, [R1+0x1f18] ;  /* 0x001f1800011c7983 */ /* 0x002ea80000300a00 */
[----:B------:R-:W3:Y:S04]  /*c090*/  LDL.LU R11, [R1+0x178] ;  /* 0x00017800010b7983 */ /* 0x000ee80000300800 */
[----:B------:R-:W3:Y:S01]  /*c0a0*/  LDL.LU R9, [R1+0x174] ;  /* 0x0001740001097983 */ /* 0x000ee20000300800 */
[----:B------:R-:W-:-:S04]  /*c0b0*/  LEA R24, P2, R19, R13, 0x2 ;  /* 0x0000000d13187211 */ /* 0x000fc800078410ff */
[----:B------:R-:W-:Y:S01]  /*c0c0*/  LEA.HI.X.SX32 R25, R19, R3, 0x2, P2 ;  /* 0x0000000313197211 */ /* 0x000fe200010f16ff */
[----:B------:R-:W-:Y:S01]  /*c0d0*/  IMAD.MOV.U32 R21, RZ, RZ, R27 ;  /* 0x000000ffff157224 */ /* 0x000fe200078e001b */
[-C--:B------:R-:W-:Y:S02]  /*c0e0*/  LEA R20, P0, R27, R13.reuse, 0x2 ;  /* 0x0000000d1b147211 */ /* 0x080fe400078010ff */
[-C--:B--2---:R-:W-:Y:S01]  /*c0f0*/  LEA R28, P3, R28, R13.reuse, 0x2 ;  /* 0x0000000d1c1c7211 */ /* 0x084fe200078610ff */
[----:B---3--:R1:W-:Y:S04]  /*c100*/  STL [R1+0x1ee0], R9 ;  /* 0x001ee00901007387 */ /* 0x0083e80000100800 */
[----:B-1----:R-:W2:Y:S04]  /*c110*/  LDL.LU R9, [R1+0x1a0] ;  /* 0x0001a00001097983 */ /* 0x002ea80000300800 */
[----:B------:R-:W3:Y:S04]  /*c120*/  LDL.LU R18, [R1+0x16c] ;  /* 0x00016c0001127983 */ /* 0x000ee80000300800 */
[----:B------:R-:W-:Y:S04]  /*c130*/  STL [R1+0x5a8], R28 ;  /* 0x0005a81c01007387 */ /* 0x000fe80000100800 */
[----:B------:R-:W2:Y:S04]  /*c140*/  LDL.LU R29, [R1+0x1f10] ;  /* 0x001f1000011d7983 */ /* 0x000ea80000300800 */
[----:B------:R1:W-:Y:S04]  /*c150*/  STL.64 [R1+0x5d8], R24 ;  /* 0x0005d81801007387 */ /* 0x0003e80000100a00 */
[----:B-1----:R-:W2:Y:S04]  /*c160*/  LDL R24, [R1+0x1a4] ;  /* 0x0001a40001187983 */ /* 0x002ea80000100800 */
[----:B------:R1:W-:Y:S04]  /*c170*/  STL [R1+0x1ecc], R16 ;  /* 0x001ecc1001007387 */ /* 0x0003e80000100800 */
[----:B-1----:R-:W2:Y:S04]  /*c180*/  LDL.LU R16, [R1+0x1a8] ;  /* 0x0001a80001107983 */ /* 0x002ea80000300800 */
[----:B------:R-:W2:Y:S01]  /*c190*/  LDL.LU R27, [R1+0x15c] ;  /* 0x00015c00011b7983 */ /* 0x000ea20000300800 */
[----:B------:R-:W-:-:S04]  /*c1a0*/  LEA R14, P1, R12, R13, 0x2 ;  /* 0x0000000d0c0e7211 */ /* 0x000fc800078210ff */
[----:B------:R-:W-:Y:S01]  /*c1b0*/  LEA.HI.X.SX32 R15, R12, R3, 0x2, P1 ;  /* 0x000000030c0f7211 */ /* 0x000fe200008f16ff */
[----:B--2---:R1:W-:Y:S04]  /*c1c0*/  STL [R1+0x1ec8], R27 ;  /* 0x001ec81b01007387 */ /* 0x0043e80000100800 */
[----:B-1----:R-:W2:Y:S01]  /*c1d0*/  LDL.LU R27, [R1+0x198] ;  /* 0x00019800011b7983 */ /* 0x002ea20000300800 */
[----:B------:R-:W-:-:S05]  /*c1e0*/  LEA R28, P2, R9, R13, 0x2 ;  /* 0x0000000d091c7211 */ /* 0x000fca00078410ff */
[----:B------:R-:W-:Y:S04]  /*c1f0*/  STL [R1+0x1ee4], R28 ;  /* 0x001ee41c01007387 */ /* 0x000fe80000100800 */
[----:B------:R-:W-:Y:S04]  /*c200*/  STL [R1+0x1ee8], R29 ;  /* 0x001ee81d01007387 */ /* 0x000fe80000100800 */
[----:B------:R-:W-:Y:S04]  /*c210*/  STL.64 [R1+0x5d0], R14 ;  /* 0x0005d00e01007387 */ /* 0x000fe80000100a00 */
[----:B--2---:R1:W-:Y:S04]  /*c220*/  STL.64 [R1+0x1f08], R26 ;  /* 0x001f081a01007387 */ /* 0x0043e80000100a00 */
[----:B-1----:R-:W2:Y:S04]  /*c230*/  LDL.64 R26, [R1+0x5b8] ;  /* 0x0005b800011a7983 */ /* 0x002ea80000100a00 */
[----:B--2---:R-:W2:Y:S04]  /*c240*/  LDL.LU R27, [R1+0x190] ;  /* 0x00019000011b7983 */ /* 0x004ea80000300800 */
[----:B------:R-:W2:Y:S04]  /*c250*/  LDL.64 R28, [R1+0x5a8] ;  /* 0x0005a800011c7983 */ /* 0x000ea80000100a00 */
[----:B--2---:R-:W2:Y:S04]  /*c260*/  LDL.LU R29, [R1+0x19c] ;  /* 0x00019c00011d7983 */ /* 0x004ea80000300800 */
[----:B--2---:R-:W-:Y:S04]  /*c270*/  STL.64 [R1+0x1ef0], R28 ;  /* 0x001ef01c01007387 */ /* 0x004fe80000100a00 */
[----:B------:R1:W-:Y:S04]  /*c280*/  STL [R1+0x1ef8], R29 ;  /* 0x001ef81d01007387 */ /* 0x0003e80000100800 */
[----:B-1----:R-:W2:Y:S04]  /*c290*/  LDL.64 R28, [R1+0x5b0] ;  /* 0x0005b000011c7983 */ /* 0x002ea80000100a00 */
[----:B--2---:R-:W2:Y:S01]  /*c2a0*/  LDL.LU R29, [R1+0x194] ;  /* 0x00019400011d7983 */ /* 0x004ea20000300800 */
[----:B------:R-:W-:-:S03]  /*c2b0*/  IMAD.MOV.U32 R19, RZ, RZ, R17 ;  /* 0x000000ffff137224 */ /* 0x000fc600078e0011 */
[----:B--2---:R1:W-:Y:S04]  /*c2c0*/  STL.64 [R1+0x1f00], R28 ;  /* 0x001f001c01007387 */ /* 0x0043e80000100a00 */
[----:B-1----:R-:W2:Y:S04]  /*c2d0*/  LDL.LU R28, [R1+0x18c] ;  /* 0x00018c00011c7983 */ /* 0x002ea80000300800 */
[----:B------:R-:W2:Y:S04]  /*c2e0*/  LDL.LU R17, [R1+0x168] ;  /* 0x0001680001117983 */ /* 0x000ea80000300800 */
[----:B------:R-:W2:Y:S04]  /*c2f0*/  LDL.LU R15, [R1+0x164] ;  /* 0x00016400010f7983 */ /* 0x000ea80000300800 */
[----:B------:R-:W2:Y:S01]  /*c300*/  LDL.LU R14, [R1+0x14c] ;  /* 0x00014c00010e7983 */ /* 0x000ea20000300800 */
[----:B------:R-:W-:Y:S01]  /*c310*/  LEA.HI.X.SX32 R21, R21, R3, 0x2, P0 ;  /* 0x0000000315157211 */ /* 0x000fe200000f16ff */
[----:B------:R-:W-:-:S02]  /*c320*/  IMAD.MOV.U32 R12, RZ, RZ, R10 ;  /* 0x000000ffff0c7224 */ /* 0x000fc400078e000a */
[----:B--2---:R1:W-:Y:S04]  /*c330*/  STL [R1+0x1ec4], R14 ;  /* 0x001ec40e01007387 */ /* 0x0043e80000100800 */
[----:B-1----:R-:W2:Y:S04]  /*c340*/  LDL.LU R14, [R1+0x180] ;  /* 0x00018000010e7983 */ /* 0x002ea80000300800 */
[----:B------:R-:W2:Y:S04]  /*c350*/  LDL.LU R10, [R1+0x144] ;  /* 0x00014400010a7983 */ /* 0x000ea80000300800 */
[----:B------:R-:W2:Y:S04]  /*c360*/  LDL.LU R25, [R1+0x1a4] ;  /* 0x0001a40001197983 */ /* 0x000ea80000300800 */
[----:B---3--:R-:W-:Y:S04]  /*c370*/  STL.64 [R1+0x1ed8], R18 ;  /* 0x001ed81201007387 */ /* 0x008fe80000100a00 */
[----:B------:R-:W-:Y:S04]  /*c380*/  STL.64 [R1+0x5c8], R20 ;  /* 0x0005c81401007387 */ /* 0x000fe80000100a00 */
[----:B----4-:R1:W-:Y:S04]  /*c390*/  STL.64 [R1+0x1ed0], R22 ;  /* 0x001ed01601007387 */ /* 0x0103e80000100a00 */
[----:B-1----:R-:W3:Y:S04]  /*c3a0*/  LDL.LU R22, [R1+0x1ac] ;  /* 0x0001ac0001167983 */ /* 0x002ee80000300800 */
[----:B------:R-:W4:Y:S04]  /*c3b0*/  LDL.LU R21, [R1+0x13c] ;  /* 0x00013c0001157983 */ /* 0x000f280000300800 */
[----:B----4-:R1:W-:Y:S04]  /*c3c0*/  STL [R1+0x1ea0], R21 ;  /* 0x001ea01501007387 */ /* 0x0103e80000100800 */
[----:B-1----:R-:W4:Y:S01]  /*c3d0*/  LDL.64 R20, [R1+0x5c0] ;  /* 0x0005c00001147983 */ /* 0x002f220000100a00 */
[----:B------:R-:W-:-:S02]  /*c3e0*/  LEA.HI.X.SX32 R27, R27, R3, 0x2, P5 ;  /* 0x000000031b1b7211 */ /* 0x000fc400028f16ff */
[----:B----4-:R-:W-:-:S05]  /*c3f0*/  LEA.HI.X.SX32 R21, R28, R3, 0x2, P6 ;  /* 0x000000031c157211 */ /* 0x010fca00030f16ff */
[----:B------:R-:W-:Y:S04]  /*c400*/  STL [R1+0x5c4], R21 ;  /* 0x0005c41501007387 */ /* 0x000fe80000100800 */
[----:B------:R1:W-:Y:S04]  /*c410*/  STL [R1+0x5bc], R27 ;  /* 0x0005bc1b01007387 */ /* 0x0003e80000100800 */
[----:B-1----:R-:W4:Y:S02]  /*c420*/  LDL.LU.64 R26, [R1+0x1f08] ;  /* 0x001f0800011a7983 */ /* 0x002f240000300a00 */
[----:B----4-:R-:W-:-:S05]  /*c430*/  LEA R28, P5, R27, R13, 0x2 ;  /* 0x0000000d1b1c7211 */ /* 0x010fca00078a10ff */
[----:B------:R1:W-:Y:S04]  /*c440*/  STL [R1+0x580], R28 ;  /* 0x0005801c01007387 */ /* 0x0003e80000100800 */
[----:B-1----:R-:W4:Y:S02]  /*c450*/  LDL.LU.64 R28, [R1+0x1f00] ;  /* 0x001f0000011c7983 */ /* 0x002f240000300a00 */
[----:B----4-:R-:W-:-:S05]  /*c460*/  LEA.HI.X.SX32 R29, R29, R3, 0x2, P4 ;  /* 0x000000031d1d7211 */ /* 0x010fca00020f16ff */
[----:B------:R1:W-:Y:S04]  /*c470*/  STL [R1+0x5b4], R29 ;  /* 0x0005b41d01007387 */ /* 0x0003e80000100800 */
[----:B-1----:R-:W4:Y:S01]  /*c480*/  LDL.LU R29, [R1+0x1ef8] ;  /* 0x001ef800011d7983 */ /* 0x002f220000300800 */
[----:B--2---:R-:W-:-:S05]  /*c490*/  LEA R28, P4, R14, R13, 0x2 ;  /* 0x0000000d0e1c7211 */ /* 0x004fca00078810ff */
[----:B------:R4:W-:Y:S04]  /*c4a0*/  STL [R1+0x578], R28 ;  /* 0x0005781c01007387 */ /* 0x0009e80000100800 */
[----:B----4-:R-:W2:Y:S02]  /*c4b0*/  LDL.LU.64 R28, [R1+0x1ef0] ;  /* 0x001ef000011c7983 */ /* 0x010ea40000300a00 */
[----:B--2---:R-:W-:Y:S02]  /*c4c0*/  LEA.HI.X.SX32 R29, R29, R3, 0x2, P3 ;  /* 0x000000031d1d7211 */ /* 0x004fe400018f16ff */
[----:B------:R-:W-:-:S03]  /*c4d0*/  LEA R28, P3, R0, R13, 0x2 ;  /* 0x0000000d001c7211 */ /* 0x000fc600078610ff */
[----:B------:R1:W-:Y:S04]  /*c4e0*/  STL [R1+0x5ac], R29 ;  /* 0x0005ac1d01007387 */ /* 0x0003e80000100800 */
[----:B-1----:R-:W2:Y:S04]  /*c4f0*/  LDL.LU R29, [R1+0x1ee8] ;  /* 0x001ee800011d7983 */ /* 0x002ea80000300800 */
[----:B------:R1:W-:Y:S04]  /*c500*/  STL [R1+0x570], R28 ;  /* 0x0005701c01007387 */ /* 0x0003e80000100800 */
[----:B-1----:R-:W4:Y:S01]  /*c510*/  LDL.LU R28, [R1+0x1ee4] ;  /* 0x001ee400011c7983 */ /* 0x002f220000300800 */
[----:B--2---:R-:W-:-:S03]  /*c520*/  LEA.HI.X.SX32 R29, R9, R3, 0x2, P2 ;  /* 0x00000003091d7211 */ /* 0x004fc600010f16ff */
[----:B------:R-:W2:Y:S04]  /*c530*/  LDL.LU R9, [R1+0x1ee0] ;  /* 0x001ee00001097983 */ /* 0x000ea80000300800 */
[----:B----4-:R1:W-:Y:S02]  /*c540*/  STL.64 [R1+0x5a0], R28 ;  /* 0x0005a01c01007387 */ /* 0x0103e40000100a00 */
[----:B-1----:R-:W-:-:S05]  /*c550*/  LEA R28, P2, R11, R13, 0x2 ;  /* 0x0000000d0b1c7211 */ /* 0x002fca00078410ff */
[----:B------:R1:W-:Y:S04]  /*c560*/  STL [R1+0x1eb8], R28 ;  /* 0x001eb81c01007387 */ /* 0x0003e80000100800 */
[----:B-1----:R-:W4:Y:S01]  /*c570*/  LDL.64 R28, [R1+0x570] ;  /* 0x00057000011c7983 */ /* 0x002f220000100a00 */
[-C--:B------:R-:W-:Y:S02]  /*c580*/  LEA R24, P1, R24, R13.reuse, 0x2 ;  /* 0x0000000d18187211 */ /* 0x080fe400078210ff */
[C---:B---3--:R-:W-:Y:S02]  /*c590*/  LEA R18, P0, R22.reuse, R13, 0x2 ;  /* 0x0000000d16127211 */ /* 0x048fe400078010ff */
[-C--:B------:R-:W-:Y:S02]  /*c5a0*/  LEA.HI.X.SX32 R25, R25, R3.reuse, 0x2, P1 ;  /* 0x0000000319197211 */ /* 0x080fe400008f16ff */
[----:B------:R-:W-:Y:S01]  /*c5b0*/  LEA.HI.X.SX32 R19, R22, R3, 0x2, P0 ;  /* 0x0000000316137211 */ /* 0x000fe200000f16ff */
[----:B----4-:R1:W-:Y:S04]  /*c5c0*/  STL [R1+0x1ec0], R28 ;  /* 0x001ec01c01007387 */ /* 0x0103e80000100800 */
[----:B-1----:R-:W3:Y:S04]  /*c5d0*/  LDL.64 R28, [R1+0x578] ;  /* 0x00057800011c7983 */ /* 0x002ee80000100a00 */
[----:B------:R-:W-:Y:S04]  /*c5e0*/  STL.64 [R1+0x1eb0], R10 ;  /* 0x001eb00a01007387 */ /* 0x000fe80000100a00 */
[----:B------:R-:W-:Y:S04]  /*c5f0*/  STL.64 [R1+0x598], R24 ;  /* 0x0005981801007387 */ /* 0x000fe80000100a00 */
[----:B------:R1:W-:Y:S04]  /*c600*/  STL.64 [R1+0x590], R18 ;  /* 0x0005901201007387 */ /* 0x0003e80000100a00 */
[----:B-1----:R-:W4:Y:S01]  /*c610*/  LDL.LU.64 R18, [R1+0x1ed8] ;  /* 0x001ed80001127983 */ /* 0x002f220000300a00 */
[----:B------:R-:W-:-:S02]  /*c620*/  LEA R20, P6, R16, R13, 0x2 ;  /* 0x0000000d10147211 */ /* 0x000fc400078c10ff */
[----:B----4-:R-:W-:-:S05]  /*c630*/  LEA R22, P0, R18, R13, 0x2 ;  /* 0x0000000d12167211 */ /* 0x010fca00078010ff */
[----:B------:R1:W-:Y:S04]  /*c640*/  STL [R1+0x558], R22 ;  /* 0x0005581601007387 */ /* 0x0003e80000100800 */
[----:B-1----:R-:W4:Y:S01]  /*c650*/  LDL.LU.64 R22, [R1+0x1ed0] ;  /* 0x001ed00001167983 */ /* 0x002f220000300a00 */
[----:B------:R-:W-:-:S03]  /*c660*/  LEA.HI.X.SX32 R21, R16, R3, 0x2, P6 ;  /* 0x0000000310157211 */ /* 0x000fc600030f16ff */
[----:B------:R-:W2:Y:S04]  /*c670*/  LDL.LU R16, [R1+0x1ecc] ;  /* 0x001ecc0001107983 */ /* 0x000ea80000300800 */
[----:B----4-:R1:W-:Y:S04]  /*c680*/  STL.64 [R1+0x1e90], R22 ;  /* 0x001e901601007387 */ /* 0x0103e80000100a00 */
[----:B------:R-:W-:Y:S04]  /*c690*/  STL.64 [R1+0x588], R20 ;  /* 0x0005881401007387 */ /* 0x000fe80000100a00 */
[----:B-1----:R-:W4:Y:S01]  /*c6a0*/  LDL.64 R22, [R1+0x580] ;  /* 0x0005800001167983 */ /* 0x002f220000100a00 */
[----:B---3--:R-:W-:-:S03]  /*c6b0*/  LEA.HI.X.SX32 R29, R14, R3, 0x2, P4 ;  /* 0x000000030e1d7211 */ /* 0x008fc600020f16ff */
[----:B------:R-:W-:Y:S04]  /*c6c0*/  STL.64 [R1+0x1e98], R6 ;  /* 0x001e980601007387 */ /* 0x000fe80000100a00 */
[----:B------:R-:W-:Y:S01]  /*c6d0*/  STL [R1+0x1ea4], R7 ;  /* 0x001ea40701007387 */ /* 0x000fe20000100800 */
[----:B----4-:R-:W-:-:S03]  /*c6e0*/  LEA.HI.X.SX32 R23, R27, R3, 0x2, P5 ;  /* 0x000000031b177211 */ /* 0x010fc600028f16ff */
[----:B------:R-:W3:Y:S04]  /*c6f0*/  LDL.LU R27, [R1+0x1ec8] ;  /* 0x001ec800011b7983 */ /* 0x000ee80000300800 */
[----:B------:R-:W-:Y:S04]  /*c700*/  STL [R1+0x584], R23 ;  /* 0x0005841701007387 */ /* 0x000fe80000100800 */
[----:B------:R-:W4:Y:S04]  /*c710*/  LDL.LU R14, [R1+0x1ec4] ;  /* 0x001ec400010e7983 */ /* 0x000f280000300800 */
[----:B------:R1:W-:Y:S04]  /*c720*/  STL [R1+0x57c], R29 ;  /* 0x00057c1d01007387 */ /* 0x0003e80000100800 */
[----:B------:R-:W2:Y:S01]  /*c730*/  LDL.LU R28, [R1+0x1ec0] ;  /* 0x001ec000011c7983 */ /* 0x000ea20000300800 */
[----:B-1----:R-:W-:-:S03]  /*c740*/  LEA.HI.X.SX32 R29, R0, R3, 0x2, P3 ;  /* 0x00000003001d7211 */ /* 0x002fc600018f16ff */
[----:B------:R-:W4:Y:S04]  /*c750*/  LDL.LU R0, [R1+0x1ebc] ;  /* 0x001ebc0001007983 */ /* 0x000f280000300800 */
[----:B------:R-:W-:Y:S01]  /*c760*/  STL [R1+0x574], R29 ;  /* 0x0005741d01007387 */ /* 0x000fe20000100800 */
[----:B---3--:R-:W-:-:S03]  /*c770*/  LEA R10, P3, R27, R13, 0x2 ;  /* 0x0000000d1b0a7211 */ /* 0x008fc600078610ff */
[----:B--2---:R-:W2:Y:S04]  /*c780*/  LDL.LU R28, [R1+0x1eb8] ;  /* 0x001eb800011c7983 */ /* 0x004ea80000300800 */
[----:B------:R1:W-:Y:S04]  /*c790*/  STL [R1+0x538], R10 ;  /* 0x0005380a01007387 */ /* 0x0003e80000100800 */
[----:B-1----:R-:W3:Y:S01]  /*c7a0*/  LDL.LU.64 R10, [R1+0x1eb0] ;  /* 0x001eb000010a7983 */ /* 0x002ee20000300a00 */
[-C--:B------:R-:W-:Y:S02]  /*c7b0*/  LEA R24, P1, R9, R13.reuse, 0x2 ;  /* 0x0000000d09187211 */ /* 0x080fe400078210ff */
[----:B------:R-:W-:-:S02]  /*c7c0*/  LEA R6, P4, R16, R13, 0x2 ;  /* 0x0000000d10067211 */ /* 0x000fc400078810ff */
[-C--:B------:R-:W-:Y:S02]  /*c7d0*/  LEA.HI.X.SX32 R25, R9, R3.reuse, 0x2, P1 ;  /* 0x0000000309197211 */ /* 0x080fe400008f16ff */
[----:B---3--:R-:W-:Y:S01]  /*c7e0*/  LEA.HI.X.SX32 R29, R11, R3, 0x2, P2 ;  /* 0x000000030b1d7211 */ /* 0x008fe200010f16ff */
[----:B------:R-:W-:-:S04]  /*c7f0*/  IMAD.MOV.U32 R11, RZ, RZ, R8 ;  /* 0x000000ffff0b7224 */ /* 0x000fc800078e0008 */
[----:B--2---:R4:W-:Y:S01]  /*c800*/  STL.64 [R1+0x568], R28 ;  /* 0x0005681c01007387 */ /* 0x0049e20000100a00 */
[-C--:B------:R-:W-:Y:S02]  /*c810*/  LEA R8, P1, R10, R13.reuse, 0x2 ;  /* 0x0000000d0a087211 */ /* 0x080fe400078210ff */
[----:B----4-:R-:W-:Y:S01]  /*c820*/  LEA R28, P2, R14, R13, 0x2 ;  /* 0x0000000d0e1c7211 */ /* 0x010fe200078410ff */
[----:B------:R-:W2:Y:S04]  /*c830*/  LDL.LU R29, [R1+0x1eac] ;  /* 0x001eac00011d7983 */ /* 0x000ea80000300800 */
[----:B------:R-:W-:Y:S04]  /*c840*/  STL [R1+0x540], R6 ;  /* 0x0005400601007387 */ /* 0x000fe80000100800 */
[----:B------:R-:W-:Y:S04]  /*c850*/  STL [R1+0x1e6c], R28 ;  /* 0x001e6c1c01007387 */ /* 0x000fe80000100800 */
[----:B------:R1:W-:Y:S04]  /*c860*/  STL.64 [R1+0x560], R24 ;  /* 0x0005601801007387 */ /* 0x0003e80000100a00 */
[----:B-1----:R-:W3:Y:S04]  /*c870*/  LDL.LU R25, [R1+0x1ea8] ;  /* 0x001ea80001197983 */ /* 0x002ee80000300800 */
[----:B------:R1:W-:Y:S02]  /*c880*/  STL.64 [R1+0x1e80], R10 ;  /* 0x001e800a01007387 */ /* 0x0003e40000100a00 */
[----:B-1----:R-:W-:-:S02]  /*c890*/  IMAD.MOV.U32 R11, RZ, RZ, R7 ;  /* 0x000000ffff0b7224 */ /* 0x002fc400078e0007 */
[----:B------:R-:W4:Y:S04]  /*c8a0*/  LDL.LU R7, [R1+0x1ea4] ;  /* 0x001ea40001077983 */ /* 0x000f280000300800 */
[----:B------:R1:W-:Y:S04]  /*c8b0*/  STL [R1+0x1e70], R8 ;  /* 0x001e700801007387 */ /* 0x0003e80000100800 */
[----:B-1----:R-:W2:Y:S01]  /*c8c0*/  LDL.64 R8, [R1+0x558] ;  /* 0x0005580001087983 */ /* 0x002ea20000100a00 */
[----:B------:R-:W-:Y:S02]  /*c8d0*/  LEA R20, P6, R17, R13, 0x2 ;  /* 0x0000000d11147211 */ /* 0x000fe400078c10ff */
[----:B--2---:R-:W-:-:S05]  /*c8e0*/  LEA.HI.X.SX32 R9, R18, R3, 0x2, P0 ;  /* 0x0000000312097211 */ /* 0x004fca00000f16ff */
[----:B------:R1:W-:Y:S04]  /*c8f0*/  STL [R1+0x55c], R9 ;  /* 0x00055c0901007387 */ /* 0x0003e80000100800 */
[----:B-1----:R-:W2:Y:S01]  /*c900*/  LDL.64 R8, [R1+0x538] ;  /* 0x0005380001087983 */ /* 0x002ea20000100a00 */
[----:B------:R-:W-:-:S03]  /*c910*/  LEA.HI.X.SX32 R21, R17, R3, 0x2, P6 ;  /* 0x0000000311157211 */ /* 0x000fc600030f16ff */
[----:B--2---:R-:W-:Y:S04]  /*c920*/  STL [R1+0x1e78], R8 ;  /* 0x001e780801007387 */ /* 0x004fe80000100800 */
[----:B------:R-:W2:Y:S04]  /*c930*/  LDL R28, [R1+0x114] ;  /* 0x00011400011c7983 */ /* 0x000ea80000100800 */
[----:B------:R1:W-:Y:S04]  /*c940*/  STL.64 [R1+0x550], R20 ;  /* 0x0005501401007387 */ /* 0x0003e80000100a00 */
[----:B-1----:R-:W2:Y:S01]  /*c950*/  LDL.LU R21, [R1+0x1ea0] ;  /* 0x001ea00001157983 */ /* 0x002ea20000300800 */
[----:B------:R-:W-:-:S02]  /*c960*/  MOV R10, R6 ;  /* 0x00000006000a7202 */ /* 0x000fc40000000f00 */
[----:B--2---:R-:W-:-:S05]  /*c970*/  LEA R6, P6, R21, R13, 0x2 ;  /* 0x0000000d15067211 */ /* 0x004fca00078c10ff */
[----:B------:R4:W-:Y:S04]  /*c980*/  STL [R1+0x518], R6 ;  /* 0x0005180601007387 */ /* 0x0009e80000100800 */
[----:B----4-:R-:W2:Y:S01]  /*c990*/  LDL.LU.64 R6, [R1+0x1e98] ;  /* 0x001e980001067983 */ /* 0x010ea20000300a00 */
[-C--:B------:R-:W-:Y:S02]  /*c9a0*/  LEA R22, P5, R15, R13.reuse, 0x2 ;  /* 0x0000000d0f167211 */ /* 0x080fe400078a10ff */
[----:B------:R-:W-:Y:S02]  /*c9b0*/  LEA R24, P0, R19, R13, 0x2 ;  /* 0x0000000d13187211 */ /* 0x000fe400078010ff */
[----:B------:R-:W-:-:S05]  /*c9c0*/  LEA.HI.X.SX32 R23, R15, R3, 0x2, P5 ;  /* 0x000000030f177211 */ /* 0x000fca00028f16ff */
[----:B------:R1:W-:Y:S04]  /*c9d0*/  STL.64 [R1+0x548], R22 ;  /* 0x0005481601007387 */ /* 0x0003e80000100a00 */
[----:B-1----:R-:W4:Y:S04]  /*c9e0*/  LDL.LU.64 R22, [R1+0x1e90] ;  /* 0x001e900001167983 */ /* 0x002f280000300a00 */
[----:B------:R-:W-:Y:S01]  /*c9f0*/  STL [R1+0x520], R24 ;  /* 0x0005201801007387 */ /* 0x000fe20000100800 */
[----:B--2---:R-:W-:Y:S02]  /*ca00*/  IMAD.MOV.U32 R20, RZ, RZ, R7 ;  /* 0x000000ffff147224 */ /* 0x004fe400078e0007 */
[----:B------:R-:W-:-:S03]  /*ca10*/  IMAD.MOV.U32 R7, RZ, RZ, R6 ;  /* 0x000000ffff077224 */ /* 0x000fc600078e0006 */
[----:B------:R3:W-:Y:S01]  /*ca20*/  STL.64 [R1+0x1e60], R20 ;  /* 0x001e601401007387 */ /* 0x0007e20000100a00 */
[----:B------:R-:W-:Y:S02]  /*ca30*/  IMAD.MOV.U32 R6, RZ, RZ, R2 ;  /* 0x000000ffff067224 */ /* 0x000fe400078e0002 */
[----:B---3--:R-:W-:Y:S02]  /*ca40*/  IMAD.MOV.U32 R21, RZ, RZ, R25 ;  /* 0x000000ffff157224 */ /* 0x008fe400078e0019 */
[----:B------:R-:W2:Y:S04]  /*ca50*/  LDL.LU R25, [R1+0x1e88] ;  /* 0x001e880001197983 */ /* 0x000ea80000300800 */
[----:B------:R-:W3:Y:S04]  /*ca60*/  LDL R18, [R1+0x108] ;  /* 0x0001080001127983 */ /* 0x000ee80000100800 */
[----:B------:R-:W2:Y:S04]  /*ca70*/  LDL.LU R2, [R1+0xe8] ;  /* 0x0000e80001027983 */ /* 0x000ea80000300800 */
[----:B--2---:R1:W-:Y:S04]  /*ca80*/  STL [R1+0x1e58], R2 ;  /* 0x001e580201007387 */ /* 0x0043e80000100800 */
[----:B-1----:R-:W2:Y:S04]  /*ca90*/  LDL.LU R2, [R1+0x11c] ;  /* 0x00011c0001027983 */ /* 0x002ea80000300800 */
[----:B------:R-:W2:Y:S01]  /*caa0*/  LDL.LU R17, [R1+0xd8] ;  /* 0x0000d80001117983 */ /* 0x000ea20000300800 */
[----:B------:R-:W-:-:S03]  /*cab0*/  IMAD.MOV.U32 R15, RZ, RZ, R26 ;  /* 0x000000ffff0f7224 */ /* 0x000fc600078e001a */
[----:B--2---:R1:W-:Y:S04]  /*cac0*/  STL [R1+0x1e40], R17 ;  /* 0x001e401101007387 */ /* 0x0043e80000100800 */
[----:B-1----:R-:W2:Y:S04]  /*cad0*/  LDL.LU R17, [R1+0x110] ;  /* 0x0001100001117983 */ /* 0x002ea80000300800 */
[----:B------:R-:W2:Y:S01]  /*cae0*/  LDL.LU R26, [R1+0xd0] ;  /* 0x0000d000011a7983 */ /* 0x000ea20000300800 */
[----:B------:R-:W-:Y:S01]  /*caf0*/  LEA.HI.X.SX32 R11, R16, R3, 0x2, P4 ;  /* 0x00000003100b7211 */ /* 0x000fe200020f16ff */
[----:B------:R-:W-:-:S02]  /*cb00*/  IMAD.MOV.U32 R20, RZ, RZ, R24 ;  /* 0x000000ffff147224 */ /* 0x000fc400078e0018 */
[----:B--2---:R1:W-:Y:S04]  /*cb10*/  STL [R1+0x1e3c], R26 ;  /* 0x001e3c1a01007387 */ /* 0x0043e80000100800 */
[----:B-1----:R-:W2:Y:S04]  /*cb20*/  LDL.LU R26, [R1+0x10c] ;  /* 0x00010c00011a7983 */ /* 0x002ea80000300800 */
[----:B------:R1:W-:Y:S04]  /*cb30*/  STL [R1+0x544], R11 ;  /* 0x0005440b01007387 */ /* 0x0003e80000100800 */
[----:B-1----:R-:W2:Y:S01]  /*cb40*/  LDL.LU.64 R10, [R1+0x1e80] ;  /* 0x001e8000010a7983 */ /* 0x002ea20000300a00 */
[----:B------:R-:W-:-:S05]  /*cb50*/  LEA R24, P5, R12, R13, 0x2 ;  /* 0x0000000d0c187211 */ /* 0x000fca00078a10ff */
[----:B------:R-:W-:Y:S01]  /*cb60*/  STL [R1+0x510], R24 ;  /* 0x0005101801007387 */ /* 0x000fe20000100800 */
[----:B--2---:R-:W-:-:S03]  /*cb70*/  IMAD.MOV.U32 R16, RZ, RZ, R11 ;  /* 0x000000ffff107224 */ /* 0x004fc600078e000b */
[----:B------:R-:W2:Y:S01]  /*cb80*/  LDL.LU R11, [R1+0xf8] ;  /* 0x0000f800010b7983 */ /* 0x000ea20000300800 */
[----:B------:R-:W-:Y:S02]  /*cb90*/  LEA R8, P4, R2, R13, 0x2 ;  /* 0x0000000d02087211 */ /* 0x000fe400078810ff */
[----:B------:R-:W-:Y:S01]  /*cba0*/  LEA.HI.X.SX32 R9, R27, R3, 0x2, P3 ;  /* 0x000000031b097211 */ /* 0x000fe200018f16ff */
[----:B--2---:R-:W-:Y:S04]  /*cbb0*/  STL [R1+0x1e5c], R11 ;  /* 0x001e5c0b01007387 */ /* 0x004fe80000100800 */
[----:B------:R1:W-:Y:S04]  /*cbc0*/  STL [R1+0x508], R8 ;  /* 0x0005080801007387 */ /* 0x0003e80000100800 */
[----:B-1----:R-:W2:Y:S01]  /*cbd0*/  LDL.LU R8, [R1+0x1e78] ;  /* 0x001e780001087983 */ /* 0x002ea20000300800 */
[----:B------:R-:W-:-:S03]  /*cbe0*/  LEA R28, P3, R28, R13, 0x2 ;  /* 0x0000000d1c1c7211 */ /* 0x000fc600078610ff */
[----:B------:R-:W3:Y:S04]  /*cbf0*/  LDL.LU R27, [R1+0x1e74] ;  /* 0x001e7400011b7983 */ /* 0x000ee80000300800 */
[----:B------:R-:W-:Y:S04]  /*cc00*/  STL [R1+0x53c], R9 ;  /* 0x00053c0901007387 */ /* 0x000fe80000100800 */
[----:B--2---:R-:W2:Y:S04]  /*cc10*/  LDL.LU R8, [R1+0x1e70] ;  /* 0x001e700001087983 */ /* 0x004ea80000300800 */
[----:B------:R1:W-:Y:S04]  /*cc20*/  STL [R1+0x500], R28 ;  /* 0x0005001c01007387 */ /* 0x0003e80000100800 */
[----:B-1----:R-:W2:Y:S01]  /*cc30*/  LDL.LU R28, [R1+0x1e6c] ;  /* 0x001e6c00011c7983 */ /* 0x002ea20000300800 */
[----:B------:R-:W-:-:S02]  /*cc40*/  LEA.HI.X.SX32 R29, R14, R3, 0x2, P2 ;  /* 0x000000030e1d7211 */ /* 0x000fc400010f16ff */
[----:B------:R-:W-:-:S03]  /*cc50*/  LEA.HI.X.SX32 R9, R10, R3, 0x2, P1 ;  /* 0x000000030a097211 */ /* 0x000fc600008f16ff */
[----:B--2---:R1:W-:Y:S02]  /*cc60*/  STL.64 [R1+0x530], R28 ;  /* 0x0005301c01007387 */ /* 0x0043e40000100a00 */
[----:B-1----:R-:W-:Y:S02]  /*cc70*/  LEA R28, P2, R17, R13, 0x2 ;  /* 0x0000000d111c7211 */ /* 0x002fe400078410ff */
[----:B------:R-:W2:Y:S04]  /*cc80*/  LDL.LU R29, [R1+0x1e68] ;  /* 0x001e6800011d7983 */ /* 0x000ea80000300800 */
[----:B------:R-:W-:Y:S04]  /*cc90*/  STL [R1+0x4f8], R28 ;  /* 0x0004f81c01007387 */ /* 0x000fe80000100800 */
[----:B------:R-:W2:Y:S04]  /*cca0*/  LDL R14, [R1+0x104] ;  /* 0x00010400010e7983 */ /* 0x000ea80000100800 */
[----:B------:R1:W-:Y:S02]  /*ccb0*/  STL.64 [R1+0x528], R8 ;  /* 0x0005280801007387 */ /* 0x0003e40000100a00 */
[----:B-1----:R-:W-:-:S02]  /*ccc0*/  IMAD.MOV.U32 R8, RZ, RZ, R7 ;  /* 0x000000ffff087224 */ /* 0x002fc400078e0007 */
[----:B------:R-:W-:Y:S02]  /*ccd0*/  IMAD.MOV.U32 R7, RZ, RZ, R6 ;  /* 0x000000ffff077224 */ /* 0x000fe400078e0006 */
[----:B------:R-:W-:Y:S02]  /*cce0*/  IMAD.MOV.U32 R6, RZ, RZ, R0 ;  /* 0x000000ffff067224 */ /* 0x000fe400078e0000 */
[----:B------:R-:W2:Y:S04]  /*ccf0*/  LDL.LU R0, [R1+0xc4] ;  /* 0x0000c40001007983 */ /* 0x000ea80000300800 */
[----:B--2---:R1:W-:Y:S04]  /*cd00*/  STL [R1+0x1e38], R0 ;  /* 0x001e380001007387 */ /* 0x0043e80000100800 */
[----:B-1----:R-:W2:Y:S04]  /*cd10*/  LDL.LU R0, [R1+0xfc] ;  /* 0x0000fc0001007983 */ /* 0x002ea80000300800 */
[----:B------:R-:W2:Y:S01]  /*cd20*/  LDL.LU R29, [R1+0xc0] ;  /* 0x0000c000011d7983 */ /* 0x000ea20000300800 */
[----:B------:R-:W-:Y:S01]  /*cd30*/  LEA.HI.X.SX32 R21, R19, R3, 0x2, P0 ;  /* 0x0000000313157211 */ /* 0x000fe200000f16ff */
[----:B----4-:R-:W-:-:S02]  /*cd40*/  IMAD.MOV.U32 R9, RZ, RZ, R22 ;  /* 0x000000ffff097224 */ /* 0x010fc400078e0016 */
[----:B--2---:R1:W-:Y:S04]  /*cd50*/  STL [R1+0x1e30], R29 ;  /* 0x001e301d01007387 */ /* 0x0043e80000100800 */
[----:B-1----:R-:W2:Y:S04]  /*cd60*/  LDL.64 R28, [R1+0x518] ;  /* 0x00051800011c7983 */ /* 0x002ea80000100a00 */
[----:B------:R-:W4:Y:S04]  /*cd70*/  LDL.LU R22, [R1+0xb8] ;  /* 0x0000b80001167983 */ /* 0x000f280000300800 */
[----:B------:R1:W-:Y:S04]  /*cd80*/  STL [R1+0x524], R21 ;  /* 0x0005241501007387 */ /* 0x0003e80000100800 */
[----:B-1----:R-:W2:Y:S01]  /*cd90*/  LDL.LU.64 R20, [R1+0x1e60] ;  /* 0x001e600001147983 */ /* 0x002ea20000300a00 */
[----:B------:R-:W-:Y:S01]  /*cda0*/  IMAD.MOV.U32 R10, RZ, RZ, R24 ;  /* 0x000000ffff0a7224 */ /* 0x000fe200078e0018 */
[----:B------:R-:W-:-:S02]  /*cdb0*/  MOV R11, R25 ;  /* 0x00000019000b7202 */ /* 0x000fc40000000f00 */
[----:B------:R-:W-:Y:S02]  /*cdc0*/  LEA R24, P1, R26, R13, 0x2 ;  /* 0x0000000d1a187211 */ /* 0x000fe400078210ff */
[----:B--2---:R-:W-:Y:S01]  /*cdd0*/  LEA.HI.X.SX32 R29, R21, R3, 0x2, P6 ;  /* 0x00000003151d7211 */ /* 0x004fe200030f16ff */
[----:B------:R-:W-:-:S04]  /*cde0*/  IMAD.MOV.U32 R25, RZ, RZ, R20 ;  /* 0x000000ffff197224 */ /* 0x000fc800078e0014 */
[----:B------:R1:W-:Y:S04]  /*cdf0*/  STL [R1+0x51c], R29 ;  /* 0x00051c1d01007387 */ /* 0x0003e80000100800 */
[----:B-1----:R-:W2:Y:S04]  /*ce00*/  LDL.64 R28, [R1+0x508] ;  /* 0x00050800011c7983 */ /* 0x002ea80000100a00 */
[----:B------:R1:W-:Y:S04]  /*ce10*/  STL.64 [R1+0x1e48], R24 ;  /* 0x001e481801007387 */ /* 0x0003e80000100a00 */
[----:B-1----:R-:W2:Y:S04]  /*ce20*/  LDL R24, [R1+0xf0] ;  /* 0x0000f00001187983 */ /* 0x002ea80000100800 */
[----:B--2---:R1:W-:Y:S04]  /*ce30*/  STL.64 [R1+0x1e50], R24 ;  /* 0x001e501801007387 */ /* 0x0043e80000100a00 */
[----:B-1----:R-:W2:Y:S01]  /*ce40*/  LDL.64 R24, [R1+0x500] ;  /* 0x0005000001187983 */ /* 0x002ea20000100a00 */
[----:B------:R-:W-:-:S02]  /*ce50*/  IMAD.MOV.U32 R29, RZ, RZ, R16 ;  /* 0x000000ffff1d7224 */ /* 0x000fc400078e0010 */
[----:B---3--:R-:W-:Y:S01]  /*ce60*/  IMAD.MOV.U32 R16, RZ, RZ, R27 ;  /* 0x000000ffff107224 */ /* 0x008fe200078e001b */
[----:B--2---:R-:W2:Y:S04]  /*ce70*/  LDL.LU R25, [R1+0x114] ;  /* 0x0001140001197983 */ /* 0x004ea80000300800 */
[----:B------:R-:W3:Y:S04]  /*ce80*/  LDL.LU R19, [R1+0x108] ;  /* 0x0001080001137983 */ /* 0x000ee80000300800 */
[----:B------:R-:W2:Y:S01]  /*ce90*/  LDL.LU R27, [R1+0xb4] ;  /* 0x0000b400011b7983 */ /* 0x000ea20000300800 */
[----:B------:R-:W-:-:S02]  /*cea0*/  LEA.HI.X.SX32 R11, R12, R3, 0x2, P5 ;  /* 0x000000030c0b7211 */ /* 0x000fc400028f16ff */
[----:B------:R-:W-:Y:S01]  /*ceb0*/  LEA R20, P6, R14, R13, 0x2 ;  /* 0x0000000d0e147211 */ /* 0x000fe200078c10ff */
[----:B--2---:R1:W-:Y:S04]  /*cec0*/  STL [R1+0x1e18], R27 ;  /* 0x001e181b01007387 */ /* 0x0043e80000100800 */
[----:B-1----:R-:W2:Y:S04]  /*ced0*/  LDL.LU R27, [R1+0xe0] ;  /* 0x0000e000011b7983 */ /* 0x002ea80000300800 */
[----:B------:R-:W2:Y:S04]  /*cee0*/  LDL.LU R21, [R1+0x104] ;  /* 0x0001040001157983 */ /* 0x000ea80000300800 */
[----:B------:R1:W-:Y:S04]  /*cef0*/  STL [R1+0x514], R11 ;  /* 0x0005140b01007387 */ /* 0x0003e80000100800 */
[----:B-1----:R-:W2:Y:S04]  /*cf00*/  LDL.LU R11, [R1+0x1e5c] ;  /* 0x001e5c00010b7983 */ /* 0x002ea80000300800 */
[----:B------:R-:W2:Y:S01]  /*cf10*/  LDL R14, [R1+0xcc] ;  /* 0x0000cc00010e7983 */ /* 0x000ea20000100800 */
[----:B------:R-:W-:-:S02]  /*cf20*/  IMAD.MOV.U32 R12, RZ, RZ, R9 ;  /* 0x000000ffff0c7224 */ /* 0x000fc400078e0009 */
[----:B------:R-:W-:Y:S01]  /*cf30*/  IMAD.MOV.U32 R9, RZ, RZ, R23 ;  /* 0x000000ffff097224 */ /* 0x000fe200078e0017 */
[----:B--2---:R-:W-:Y:S04]  /*cf40*/  STL [R1+0x1e34], R14 ;  /* 0x001e340e01007387 */ /* 0x004fe80000100800 */
[----:B------:R-:W2:Y:S04]  /*cf50*/  LDL R10, [R1+0xc8] ;  /* 0x0000c800010a7983 */ /* 0x000ea80000100800 */
[----:B------:R-:W4:Y:S04]  /*cf60*/  LDL.LU R23, [R1+0xb0] ;  /* 0x0000b00001177983 */ /* 0x000f280000300800 */
[----:B----4-:R-:W-:Y:S04]  /*cf70*/  STL.64 [R1+0x1e20], R22 ;  /* 0x001e201601007387 */ /* 0x010fe80000100a00 */
[----:B------:R1:W-:Y:S04]  /*cf80*/  STL [R1+0x1e28], R23 ;  /* 0x001e281701007387 */ /* 0x0003e80000100800 */
[----:B-1----:R-:W4:Y:S01]  /*cf90*/  LDL.64 R22, [R1+0x4f8] ;  /* 0x0004f80001167983 */ /* 0x002f220000100a00 */
[----:B------:R-:W-:Y:S01]  /*cfa0*/  LEA.HI.X.SX32 R25, R25, R3, 0x2, P3 ;  /* 0x0000000319197211 */ /* 0x000fe200018f16ff */
[----:B----4-:R-:W-:-:S02]  /*cfb0*/  IMAD.MOV.U32 R23, RZ, RZ, R15 ;  /* 0x000000ffff177224 */ /* 0x010fc400078e000f */
[----:B------:R-:W-:Y:S01]  /*cfc0*/  IMAD.MOV.U32 R15, RZ, RZ, R29 ;  /* 0x000000ffff0f7224 */ /* 0x000fe200078e001d */
[----:B------:R-:W-:Y:S02]  /*cfd0*/  LEA.HI.X.SX32 R29, R2, R3, 0x2, P4 ;  /* 0x00000003021d7211 */ /* 0x000fe400020f16ff */
[----:B------:R-:W4:Y:S04]  /*cfe0*/  LDL.LU R2, [R1+0x1e58] ;  /* 0x001e580001027983 */ /* 0x000f280000300800 */
[----:B------:R-:W-:Y:S04]  /*cff0*/  STL [R1+0x50c], R29 ;  /* 0x00050c1d01007387 */ /* 0x000fe80000100800 */
[----:B------:R1:W-:Y:S04]  /*d000*/  STL [R1+0x504], R25 ;  /* 0x0005041901007387 */ /* 0x0003e80000100800 */
[----:B-1----:R-:W2:Y:S01]  /*d010*/  LDL.LU.64 R24, [R1+0x1e50] ;  /* 0x001e500001187983 */ /* 0x002ea20000300a00 */
[----:B------:R-:W-:-:S02]  /*d020*/  MOV R29, R23 ;  /* 0x00000017001d7202 */ /* 0x000fc40000000f00 */
[----:B--2---:R-:W-:-:S05]  /*d030*/  LEA R24, P3, R24, R13, 0x2 ;  /* 0x0000000d18187211 */ /* 0x004fca00078610ff */
[----:B------:R1:W-:Y:S04]  /*d040*/  STL [R1+0x4c8], R24 ;  /* 0x0004c81801007387 */ /* 0x0003e80000100800 */
[----:B-1----:R-:W2:Y:S01]  /*d050*/  LDL.LU.64 R24, [R1+0x1e48] ;  /* 0x001e480001187983 */ /* 0x002ea20000300a00 */
[----:B------:R-:W-:Y:S02]  /*d060*/  LEA.HI.X.SX32 R23, R17, R3, 0x2, P2 ;  /* 0x0000000311177211 */ /* 0x000fe400010f16ff */
[----:B------:R-:W-:Y:S01]  /*d070*/  LEA R18, P0, R18, R13, 0x2 ;  /* 0x0000000d12127211 */ /* 0x000fe200078010ff */
[----:B------:R-:W4:Y:S04]  /*d080*/  LDL.LU R17, [R1+0x1e40] ;  /* 0x001e400001117983 */ /* 0x000f280000300800 */
[----:B------:R2:W-:Y:S01]  /*d090*/  STL [R1+0x4fc], R23 ;  /* 0x0004fc1701007387 */ /* 0x0005e20000100800 */
[----:B---3--:R-:W-:-:S02]  /*d0a0*/  LEA.HI.X.SX32 R19, R19, R3, 0x2, P0 ;  /* 0x0000000313137211 */ /* 0x008fc400000f16ff */
[----:B------:R-:W-:Y:S02]  /*d0b0*/  LEA.HI.X.SX32 R21, R21, R3, 0x2, P6 ;  /* 0x0000000315157211 */ /* 0x000fe400030f16ff */
[-C--:B------:R-:W-:Y:S02]  /*d0c0*/  LEA R14, P5, R0, R13.reuse, 0x2 ;  /* 0x0000000d000e7211 */ /* 0x080fe400078a10ff */
[----:B------:R-:W-:Y:S01]  /*d0d0*/  LEA R28, P4, R11, R13, 0x2 ;  /* 0x0000000d0b1c7211 */ /* 0x000fe200078810ff */
[----:B--2---:R-:W-:Y:S01]  /*d0e0*/  IMAD.MOV.U32 R23, RZ, RZ, R25 ;  /* 0x000000ffff177224 */ /* 0x004fe200078e0019 */
[----:B------:R-:W-:Y:S02]  /*d0f0*/  LEA.HI.X.SX32 R25, R26, R3, 0x2, P1 ;  /* 0x000000031a197211 */ /* 0x000fe400008f16ff */
[----:B------:R-:W2:Y:S04]  /*d100*/  LDL.LU R26, [R1+0x1e3c] ;  /* 0x001e3c00011a7983 */ /* 0x000ea80000300800 */
[----:B------:R1:W-:Y:S04]  /*d110*/  STL.64 [R1+0x4f0], R24 ;  /* 0x0004f01801007387 */ /* 0x0003e80000100a00 */
[----:B-1----:R-:W3:Y:S04]  /*d120*/  LDL.LU R25, [R1+0xf0] ;  /* 0x0000f00001197983 */ /* 0x002ee80000300800 */
[----:B------:R1:W-:Y:S04]  /*d130*/  STL.64 [R1+0x4e8], R18 ;  /* 0x0004e81201007387 */ /* 0x0003e80000100a00 */
[----:B------:R4:W-:Y:S01]  /*d140*/  STL.64 [R1+0x4e0], R20 ;  /* 0x0004e01401007387 */ /* 0x0009e20000100a00 */
[----:B-1----:R-:W-:-:S02]  /*d150*/  IMAD.MOV.U32 R19, RZ, RZ, R29 ;  /* 0x000000ffff137224 */ /* 0x002fc400078e001d */
[----:B----4-:R-:W-:Y:S01]  /*d160*/  IMAD.MOV.U32 R21, RZ, RZ, R15 ;  /* 0x000000ffff157224 */ /* 0x010fe200078e000f */
[-C--:B------:R-:W-:Y:S02]  /*d170*/  LEA.HI.X.SX32 R15, R0, R3.reuse, 0x2, P5 ;  /* 0x00000003000f7211 */ /* 0x080fe400028f16ff */
[----:B------:R-:W-:Y:S01]  /*d180*/  LEA.HI.X.SX32 R29, R11, R3, 0x2, P4 ;  /* 0x000000030b1d7211 */ /* 0x000fe200020f16ff */
[----:B------:R-:W4:Y:S04]  /*d190*/  LDL.LU R0, [R1+0x1e38] ;  /* 0x001e380001007983 */ /* 0x000f280000300800 */
[----:B------:R1:W-:Y:S04]  /*d1a0*/  STL.64 [R1+0x4d8], R14 ;  /* 0x0004d80e01007387 */ /* 0x0003e80000100a00 */
[----:B-1----:R-:W2:Y:S04]  /*d1b0*/  LDL.LU R14, [R1+0x1e34] ;  /* 0x001e3400010e7983 */ /* 0x002ea80000300800 */
[----:B------:R-:W2:Y:S04]  /*d1c0*/  LDL.LU R15, [R1+0xcc] ;  /* 0x0000cc00010f7983 */ /* 0x000ea80000300800 */
[----:B------:R1:W-:Y:S04]  /*d1d0*/  STL.64 [R1+0x4d0], R28 ;  /* 0x0004d01c01007387 */ /* 0x0003e80000100a00 */
[----:B-1----:R-:W2:Y:S01]  /*d1e0*/  LDL.LU R29, [R1+0x1e30] ;  /* 0x001e3000011d7983 */ /* 0x002ea20000300800 */
[----:B------:R-:W-:-:S03]  /*d1f0*/  IMAD.MOV.U32 R28, RZ, RZ, R9 ;  /* 0x000000ffff1c7224 */ /* 0x000fc600078e0009 */
[----:B------:R1:W-:Y:S04]  /*d200*/  STL [R1+0x1e10], R8 ;  /* 0x001e100801007387 */ /* 0x0003e80000100800 */
[----:B-1----:R-:W3:Y:S01]  /*d210*/  LDL.64 R8, [R1+0x4c8] ;  /* 0x0004c80001087983 */ /* 0x002ee20000100a00 */
[----:B------:R-:W-:-:S03]  /*d220*/  LEA R22, P2, R2, R13, 0x2 ;  /* 0x0000000d02167211 */ /* 0x000fc600078410ff */
[----:B------:R-:W2:Y:S01]  /*d230*/  LDL.LU R11, [R1+0xc8] ;  /* 0x0000c800010b7983 */ /* 0x000ea20000300800 */
[----:B---3--:R-:W-:-:S05]  /*d240*/  LEA.HI.X.SX32 R9, R25, R3, 0x2, P3 ;  /* 0x0000000319097211 */ /* 0x008fca00018f16ff */
[----:B------:R1:W-:Y:S02]  /*d250*/  STL [R1+0x4cc], R9 ;  /* 0x0004cc0901007387 */ /* 0x0003e40000100800 */
[----:B-1----:R-:W-:Y:S01]  /*d260*/  IMAD.MOV.U32 R9, RZ, RZ, R23 ;  /* 0x000000ffff097224 */ /* 0x002fe200078e0017 */
[----:B------:R-:W-:Y:S02]  /*d270*/  LEA.HI.X.SX32 R23, R2, R3, 0x2, P2 ;  /* 0x0000000302177211 */ /* 0x000fe400010f16ff */
[----:B------:R-:W3:Y:S04]  /*d280*/  LDL.LU R2, [R1+0x1e2c] ;  /* 0x001e2c0001027983 */ /* 0x000ee80000300800 */
[----:B------:R1:W-:Y:S04]  /*d290*/  STL.64 [R1+0x4c0], R22 ;  /* 0x0004c01601007387 */ /* 0x0003e80000100a00 */
[----:B-1----:R-:W3:Y:S01]  /*d2a0*/  LDL.LU R23, [R1+0x1e28] ;  /* 0x001e280001177983 */ /* 0x002ee20000300800 */
[----:B--2---:R-:W-:-:S02]  /*d2b0*/  LEA R22, P2, R29, R13, 0x2 ;  /* 0x0000000d1d167211 */ /* 0x004fc400078410ff */
[----:B------:R-:W-:-:S03]  /*d2c0*/  LEA R24, P1, R27, R13, 0x2 ;  /* 0x0000000d1b187211 */ /* 0x000fc600078210ff */
[----:B------:R3:W-:Y:S01]  /*d2d0*/  STL [R1+0x488], R22 ;  /* 0x0004881601007387 */ /* 0x0007e20000100800 */
[----:B------:R-:W-:-:S03]  /*d2e0*/  LEA.HI.X.SX32 R25, R27, R3, 0x2, P1 ;  /* 0x000000031b197211 */ /* 0x000fc600008f16ff */
[----:B---3--:R-:W2:Y:S04]  /*d2f0*/  LDL.LU.64 R22, [R1+0x1e20] ;  /* 0x001e200001167983 */ /* 0x008ea80000300a00 */
[----:B------:R-:W3:Y:S04]  /*d300*/  LDL.LU R27, [R1+0x1e18] ;  /* 0x001e1800011b7983 */ /* 0x000ee80000300800 */
[----:B------:R1:W-:Y:S04]  /*d310*/  STL.64 [R1+0x4b8], R24 ;  /* 0x0004b81801007387 */ /* 0x0003e80000100a00 */
[----:B-1----:R-:W3:Y:S01]  /*d320*/  LDL.LU R25, [R1+0x98] ;  /* 0x0000980001197983 */ /* 0x002ee20000300800 */
[----:B--2---:R-:W-:-:S05]  /*d330*/  LEA R24, P1, R22, R13, 0x2 ;  /* 0x0000000d16187211 */ /* 0x004fca00078210ff */
[----:B---3--:R1:W-:Y:S04]  /*d340*/  STL.64 [R1+0x1e08], R24 ;  /* 0x001e081801007387 */ /* 0x0083e80000100a00 */
[----:B-1----:R-:W2:Y:S01]  /*d350*/  LDL.64 R24, [R1+0x488] ;  /* 0x0004880001187983 */ /* 0x002ea20000100a00 */
[-C--:B------:R-:W-:Y:S02]  /*d360*/  LEA R18, P0, R17, R13.reuse, 0x2 ;  /* 0x0000000d11127211 */ /* 0x080fe400078010ff */
[-C--:B------:R-:W-:Y:S02]  /*d370*/  LEA R20, P6, R26, R13.reuse, 0x2 ;  /* 0x0000000d1a147211 */ /* 0x080fe400078c10ff */
[-C--:B------:R-:W-:Y:S02]  /*d380*/  LEA R14, P5, R14, R13.reuse, 0x2 ;  /* 0x0000000d0e0e7211 */ /* 0x080fe400078a10ff */
[----:B------:R-:W-:-:S02]  /*d390*/  LEA R10, P4, R10, R13, 0x2 ;  /* 0x0000000d0a0a7211 */ /* 0x000fc400078810ff */
[----:B------:R-:W-:Y:S02]  /*d3a0*/  LEA.HI.X.SX32 R15, R15, R3, 0x2, P5 ;  /* 0x000000030f0f7211 */ /* 0x000fe400028f16ff */
[----:B----4-:R-:W-:Y:S02]  /*d3b0*/  LEA R8, P3, R0, R13, 0x2 ;  /* 0x0000000d00087211 */ /* 0x010fe400078610ff */
[-C--:B------:R-:W-:Y:S01]  /*d3c0*/  LEA.HI.X.SX32 R11, R11, R3.reuse, 0x2, P4 ;  /* 0x000000030b0b7211 */ /* 0x080fe200020f16ff */
[----:B--2---:R-:W-:Y:S01]  /*d3d0*/  IMAD.MOV.U32 R25, RZ, RZ, R19 ;  /* 0x000000ffff197224 */ /* 0x004fe200078e0013 */
[-C--:B------:R-:W-:Y:S01]  /*d3e0*/  LEA.HI.X.SX32 R19, R17, R3.reuse, 0x2, P0 ;  /* 0x0000000311137211 */ /* 0x080fe200000f16ff */
[----:B------:R-:W-:Y:S02]  /*d3f0*/  IMAD.MOV.U32 R17, RZ, RZ, R16 ;  /* 0x000000ffff117224 */ /* 0x000fe400078e0010 */
[----:B------:R-:W-:Y:S02]  /*d400*/  IMAD.MOV.U32 R16, RZ, RZ, R2 ;  /* 0x000000ffff107224 */ /* 0x000fe400078e0002 */
[----:B------:R-:W2:Y:S04]  /*d410*/  LDL.LU R2, [R1+0x7c] ;  /* 0x00007c0001027983 */ /* 0x000ea80000300800 */
[----:B------:R1:W-:Y:S02]  /*d420*/  STL.64 [R1+0x4b0], R18 ;  /* 0x0004b01201007387 */ /* 0x0003e40000100a00 */
[----:B-1----:R-:W-:Y:S01]  /*d430*/  IMAD.MOV.U32 R19, RZ, RZ, R21 ;  /* 0x000000ffff137224 */ /* 0x002fe200078e0015 */
[----:B------:R-:W-:-:S02]  /*d440*/  LEA.HI.X.SX32 R21, R26, R3, 0x2, P6 ;  /* 0x000000031a157211 */ /* 0x000fc400030f16ff */
[----:B------:R-:W3:Y:S04]  /*d450*/  LDL.LU R26, [R1+0x84] ;  /* 0x00008400011a7983 */ /* 0x000ee80000300800 */
[----:B------:R1:W-:Y:S04]  /*d460*/  STL.64 [R1+0x4a8], R20 ;  /* 0x0004a81401007387 */ /* 0x0003e80000100a00 */
[----:B------:R4:W-:Y:S04]  /*d470*/  STL.64 [R1+0x4a0], R14 ;  /* 0x0004a00e01007387 */ /* 0x0009e80000100a00 */
[----:B------:R-:W-:Y:S01]  /*d480*/  STL.64 [R1+0x498], R10 ;  /* 0x0004980a01007387 */ /* 0x000fe20000100a00 */
[----:B-1----:R-:W-:Y:S01]  /*d490*/  IMAD.MOV.U32 R21, RZ, RZ, R25 ;  /* 0x000000ffff157224 */ /* 0x002fe200078e0019 */
[----:B------:R-:W-:-:S02]  /*d4a0*/  LEA.HI.X.SX32 R25, R29, R3, 0x2, P2 ;  /* 0x000000031d197211 */ /* 0x000fc400010f16ff */
[----:B----4-:R-:W-:Y:S02]  /*d4b0*/  LEA R14, P5, R9, R13, 0x2 ;  /* 0x0000000d090e7211 */ /* 0x010fe400078a10ff */
[----:B------:R-:W-:Y:S02]  /*d4c0*/  MOV R15, R9 ;  /* 0x00000009000f7202 */ /* 0x000fe40000000f00 */
[----:B------:R-:W-:Y:S02]  /*d4d0*/  LEA.HI.X.SX32 R9, R0, R3, 0x2, P3 ;  /* 0x0000000300097211 */ /* 0x000fe400018f16ff */
[----:B------:R-:W4:Y:S04]  /*d4e0*/  LDL.LU R0, [R1+0x1e14] ;  /* 0x001e140001007983 */ /* 0x000f280000300800 */
[----:B------:R1:W-:Y:S04]  /*d4f0*/  STL.64 [R1+0x490], R8 ;  /* 0x0004900801007387 */ /* 0x0003e80000100a00 */
[----:B-1----:R-:W2:Y:S04]  /*d500*/  LDL.LU R8, [R1+0x1e10] ;  /* 0x001e100001087983 */ /* 0x002ea80000300800 */
[----:B------:R1:W-:Y:S04]  /*d510*/  STL [R1+0x48c], R25 ;  /* 0x00048c1901007387 */ /* 0x0003e80000100800 */
[----:B-1----:R-:W2:Y:S01]  /*d520*/  LDL.LU.64 R24, [R1+0x1e08] ;  /* 0x001e080001187983 */ /* 0x002ea20000300a00 */
[----:B------:R-:W-:Y:S01]  /*d530*/  LEA R10, P4, R7, R13, 0x2 ;  /* 0x0000000d070a7211 */ /* 0x000fe200078810ff */
[----:B------:R-:W-:-:S02]  /*d540*/  IMAD.MOV.U32 R11, RZ, RZ, R7 ;  /* 0x000000ffff0b7224 */ /* 0x000fc400078e0007 */
[----:B------:R-:W-:Y:S01]  /*d550*/  IMAD.MOV.U32 R9, RZ, RZ, R6 ;  /* 0x000000ffff097224 */ /* 0x000fe200078e0006 */
[-C--:B------:R-:W-:Y:S01]  /*d560*/  LEA R6, P3, R28, R13.reuse, 0x2 ;  /* 0x0000000d1c067211 */ /* 0x080fe200078610ff */
[----:B------:R-:W-:Y:S01]  /*d570*/  IMAD.MOV.U32 R7, RZ, RZ, R28 ;  /* 0x000000ffff077224 */ /* 0x000fe200078e001c */
[-C--:B------:R-:W-:Y:S02]  /*d580*/  LEA R18, P0, R27, R13.reuse, 0x2 ;  /* 0x0000000d1b127211 */ /* 0x080fe400078010ff */
[----:B------:R-:W-:Y:S02]  /*d590*/  LEA R20, P6, R23, R13, 0x2 ;  /* 0x0000000d17147211 */ /* 0x000fe400078c10ff */
[----:B------:R-:W-:Y:S02]  /*d5a0*/  LEA.HI.X.SX32 R15, R15, R3, 0x2, P5 ;  /* 0x000000030f0f7211 */ /* 0x000fe400028f16ff */
[----:B--2---:R-:W-:Y:S01]  /*d5b0*/  LEA R28, P2, R25, R13, 0x2 ;  /* 0x0000000d191c7211 */ /* 0x004fe200078410ff */
[----:B------:R-:W-:Y:S01]  /*d5c0*/  IMAD.MOV.U32 R29, RZ, RZ, R25 ;  /* 0x000000ffff1d7224 */ /* 0x000fe200078e0019 */
[----:B------:R-:W-:-:S02]  /*d5d0*/  LEA.HI.X.SX32 R25, R22, R3, 0x2, P1 ;  /* 0x0000000316197211 */ /* 0x000fc400008f16ff */
[----:B------:R-:W2:Y:S04]  /*d5e0*/  LDL.LU R22, [R1+0x1e00] ;  /* 0x001e000001167983 */ /* 0x000ea80000300800 */
[----:B------:R1:W-:Y:S02]  /*d5f0*/  STL.64 [R1+0x480], R24 ;  /* 0x0004801801007387 */ /* 0x0003e40000100a00 */
[----:B-1----:R-:W-:Y:S01]  /*d600*/  LEA R24, P1, R19, R13, 0x2 ;  /* 0x0000000d13187211 */ /* 0x002fe200078210ff */
[----:B------:R-:W-:Y:S01]  /*d610*/  IMAD.MOV.U32 R25, RZ, RZ, R19 ;  /* 0x000000ffff197224 */ /* 0x000fe200078e0013 */
[----:B------:R-:W-:Y:S02]  /*d620*/  LEA.HI.X.SX32 R19, R27, R3, 0x2, P0 ;  /* 0x000000031b137211 */ /* 0x000fe400000f16ff */
[----:B------:R-:W2:Y:S04]  /*d630*/  LDL.LU R27, [R1+0x1dfc] ;  /* 0x001dfc00011b7983 */ /* 0x000ea80000300800 */
[----:B------:R1:W-:Y:S02]  /*d640*/  STL.64 [R1+0x478], R18 ;  /* 0x0004781201007387 */ /* 0x0003e40000100a00 */
[----:B-1----:R-:W-:Y:S01]  /*d650*/  LEA R18, P0, R21, R13, 0x2 ;  /* 0x0000000d15127211 */ /* 0x002fe200078010ff */
[----:B------:R-:W-:Y:S01]  /*d660*/  IMAD.MOV.U32 R19, RZ, RZ, R21 ;  /* 0x000000ffff137224 */ /* 0x000fe200078e0015 */
[----:B------:R-:W-:-:S02]  /*d670*/  LEA.HI.X.SX32 R21, R23, R3, 0x2, P6 ;  /* 0x0000000317157211 */ /* 0x000fc400030f16ff */
[----:B------:R-:W4:Y:S04]  /*d680*/  LDL.LU R23, [R1+0x1df8] ;  /* 0x001df80001177983 */ /* 0x000f280000300800 */
[----:B------:R1:W-:Y:S02]  /*d690*/  STL.64 [R1+0x470], R20 ;  /* 0x0004701401007387 */ /* 0x0003e40000100a00 */
[----:B-1----:R-:W-:Y:S02]  /*d6a0*/  IMAD.MOV.U32 R21, RZ, RZ, R17 ;  /* 0x000000ffff157224 */ /* 0x002fe400078e0011 */
[----:B------:R-:W-:-:S03]  /*d6b0*/  IMAD.MOV.U32 R20, RZ, RZ, R16 ;  /* 0x000000ffff147224 */ /* 0x000fc600078e0010 */
[----:B------:R1:W-:Y:S01]  /*d6c0*/  STL [R1+0x1dec], R21 ;  /* 0x001dec1501007387 */ /* 0x0003e20000100800 */
[----:B---3--:R-:W-:Y:S01]  /*d6d0*/  LEA R16, P6, R26, R13, 0x2 ;  /* 0x0000000d1a107211 */ /* 0x008fe200078c10ff */
[----:B------:R-:W-:Y:S02]  /*d6e0*/  IMAD.MOV.U32 R17, RZ, RZ, R26 ;  /* 0x000000ffff117224 */ /* 0x000fe400078e001a */
[----:B-1----:R-:W3:Y:S04]  /*d6f0*/  LDL.LU R21, [R1+0x74] ;  /* 0x0000740001157983 */ /* 0x002ee80000300800 */
[----:B------:R1:W-:Y:S04]  /*d700*/  STL [R1+0x1de8], R20 ;  /* 0x001de81401007387 */ /* 0x0003e80000100800 */
[----:B-1----:R-:W3:Y:S04]  /*d710*/  LDL.LU R20, [R1+0x6c] ;  /* 0x00006c0001147983 */ /* 0x002ee80000300800 */
[----:B------:R-:W3:Y:S04]  /*d720*/  LDL.LU R26, [R1+0x1df4] ;  /* 0x001df400011a7983 */ /* 0x000ee80000300800 */
[----:B------:R1:W-:Y:S04]  /*d730*/  STL [R1+0x1de4], R12 ;  /* 0x001de40c01007387 */ /* 0x0003e80000100800 */
[----:B-1----:R-:W3:Y:S04]  /*d740*/  LDL.LU R12, [R1+0x68] ;  /* 0x00006800010c7983 */ /* 0x002ee80000300800 */
[----:B------:R-:W-:Y:S04]  /*d750*/  STL.64 [R1+0x468], R14 ;  /* 0x0004680e01007387 */ /* 0x000fe80000100a00 */
[----:B------:R1:W-:Y:S04]  /*d760*/  STL [R1+0x1de0], R4 ;  /* 0x001de00401007387 */ /* 0x0003e80000100800 */
[----:B-1----:R-:W3:Y:S01]  /*d770*/  LDL.LU R4, [R1+0x64] ;  /* 0x0000640001047983 */ /* 0x002ee20000300800 */
[----:B------:R-:W-:-:S02]  /*d780*/  LEA.HI.X.SX32 R11, R11, R3, 0x2, P4 ;  /* 0x000000030b0b7211 */ /* 0x000fc400020f16ff */
[-C--:B------:R-:W-:Y:S02]  /*d790*/  LEA.HI.X.SX32 R7, R7, R3.reuse, 0x2, P3 ;  /* 0x0000000307077211 */ /* 0x080fe400018f16ff */
[----:B------:R-:W-:Y:S01]  /*d7a0*/  LEA.HI.X.SX32 R29, R29, R3, 0x2, P2 ;  /* 0x000000031d1d7211 */ /* 0x000fe200010f16ff */
[----:B------:R-:W-:Y:S01]  /*d7b0*/  STL.64 [R1+0x460], R10 ;  /* 0x0004600a01007387 */ /* 0x000fe20000100a00 */
[----:B------:R-:W-:Y:S02]  /*d7c0*/  LEA R14, P5, R2, R13, 0x2 ;  /* 0x0000000d020e7211 */ /* 0x000fe400078a10ff */
[-C--:B------:R-:W-:Y:S02]  /*d7d0*/  LEA.HI.X.SX32 R25, R25, R3.reuse, 0x2, P1 ;  /* 0x0000000319197211 */ /* 0x080fe400008f16ff */
[-C--:B------:R-:W-:Y:S01]  /*d7e0*/  LEA.HI.X.SX32 R19, R19, R3.reuse, 0x2, P0 ;  /* 0x0000000313137211 */ /* 0x080fe200000f16ff */
[----:B------:R-:W-:Y:S01]  /*d7f0*/  STL.64 [R1+0x458], R6 ;  /* 0x0004580601007387 */ /* 0x000fe20000100a00 */
[----:B------:R-:W-:-:S02]  /*d800*/  LEA.HI.X.SX32 R17, R17, R3, 0x2, P6 ;  /* 0x0000000311117211 */ /* 0x000fc400030f16ff */
[----:B------:R-:W-:Y:S01]  /*d810*/  LEA.HI.X.SX32 R15, R2, R3, 0x2, P5 ;  /* 0x00000003020f7211 */ /* 0x000fe200028f16ff */
[----:B------:R-:W-:Y:S04]  /*d820*/  STL.64 [R1+0x450], R28 ;  /* 0x0004501c01007387 */ /* 0x000fe80000100a00 */
[----:B------:R-:W-:Y:S04]  /*d830*/  STL.64 [R1+0x448], R24 ;  /* 0x0004481801007387 */ /* 0x000fe80000100a00 */
[----:B------:R-:W-:Y:S04]  /*d840*/  STL.64 [R1+0x440], R18 ;  /* 0x0004401201007387 */ /* 0x000fe80000100a00 */
[----:B------:R-:W-:Y:S04]  /*d850*/  STL.64 [R1+0x438], R16 ;  /* 0x0004381001007387 */ /* 0x000fe80000100a00 */
[----:B------:R-:W3:Y:S04]  /*d860*/  LDL.LU R2, [R1+0x1df0] ;  /* 0x001df00001027983 */ /* 0x000ee80000300800 */
[----:B------:R2:W-:Y:S02]  /*d870*/  STL.64 [R1+0x430], R14 ;  /* 0x0004300e01007387 */ /* 0x0005e40000100a00 */
[----:B--2---:R-:W-:-:S04]  /*d880*/  LEA R14, P5, R27, R13, 0x2 ;  /* 0x0000000d1b0e7211 */ /* 0x004fc800078a10ff */
[----:B------:R-:W-:Y:S02]  /*d890*/  LEA.HI.X.SX32 R15, R27, R3, 0x2, P5 ;  /* 0x000000031b0f7211 */ /* 0x000fe400028f16ff */
[----:B----4-:R-:W-:-:S04]  /*d8a0*/  LEA R16, P6, R23, R13, 0x2 ;  /* 0x0000000d17107211 */ /* 0x010fc800078c10ff */
[----:B------:R-:W-:Y:S02]  /*d8b0*/  LEA.HI.X.SX32 R17, R23, R3, 0x2, P6 ;  /* 0x0000000317117211 */ /* 0x000fe400030f16ff */
[----:B---3--:R-:W-:-:S04]  /*d8c0*/  LEA R10, P4, R21, R13, 0x2 ;  /* 0x0000000d150a7211 */ /* 0x008fc800078810ff */
[----:B------:R-:W-:Y:S02]  /*d8d0*/  LEA.HI.X.SX32 R11, R21, R3, 0x2, P4 ;  /* 0x00000003150b7211 */ /* 0x000fe400020f16ff */
[----:B------:R-:W2:Y:S01]  /*d8e0*/  LDL.LU R21, [R1+0x1dec] ;  /* 0x001dec0001157983 */ /* 0x000ea20000300800 */
[----:B------:R-:W-:-:S03]  /*d8f0*/  LEA R6, P3, R20, R13, 0x2 ;  /* 0x0000000d14067211 */ /* 0x000fc600078610ff */
[----:B------:R1:W-:Y:S01]  /*d900*/  STL.64 [R1+0x428], R10 ;  /* 0x0004280a01007387 */ /* 0x0003e20000100a00 */
[----:B------:R-:W-:Y:S02]  /*d910*/  LEA.HI.X.SX32 R7, R20, R3, 0x2, P3 ;  /* 0x0000000314077211 */ /* 0x000fe400018f16ff */
[-C--:B------:R-:W-:Y:S01]  /*d920*/  LEA R18, P0, R26, R13.reuse, 0x2 ;  /* 0x0000000d1a127211 */ /* 0x080fe200078010ff */
[----:B------:R-:W3:Y:S04]  /*d930*/  LDL.LU R20, [R1+0x1de8] ;  /* 0x001de80001147983 */ /* 0x000ee80000300800 */
[----:B------:R4:W-:Y:S01]  /*d940*/  STL.64 [R1+0x420], R6 ;  /* 0x0004200601007387 */ /* 0x0009e20000100a00 */
[----:B------:R-:W-:-:S04]  /*d950*/  LEA R28, P2, R12, R13, 0x2 ;  /* 0x0000000d0c1c7211 */ /* 0x000fc800078410ff */
[-C--:B------:R-:W-:Y:S02]  /*d960*/  LEA.HI.X.SX32 R29, R12, R3.reuse, 0x2, P2 ;  /* 0x000000030c1d7211 */ /* 0x080fe400010f16ff */
[----:B------:R-:W3:Y:S01]  /*d970*/  LDL.LU R12, [R1+0x1de4] ;  /* 0x001de400010c7983 */ /* 0x000ee20000300800 */
[----:B------:R-:W-:-:S03]  /*d980*/  LEA.HI.X.SX32 R19, R26, R3, 0x2, P0 ;  /* 0x000000031a137211 */ /* 0x000fc600000f16ff */
[----:B------:R1:W-:Y:S01]  /*d990*/  STL.64 [R1+0x418], R28 ;  /* 0x0004181c01007387 */ /* 0x0003e20000100a00 */
[----:B------:R-:W-:-:S04]  /*d9a0*/  LEA R24, P1, R4, R13, 0x2 ;  /* 0x0000000d04187211 */ /* 0x000fc800078210ff */
[----:B------:R-:W-:Y:S02]  /*d9b0*/  LEA.HI.X.SX32 R25, R4, R3, 0x2, P1 ;  /* 0x0000000304197211 */ /* 0x000fe400008f16ff */
[----:B------:R-:W3:Y:S04]  /*d9c0*/  LDL.LU R4, [R1+0x1de0] ;  /* 0x001de00001047983 */ /* 0x000ee80000300800 */
[----:B------:R-:W-:Y:S01]  /*d9d0*/  STL.64 [R1+0x410], R24 ;  /* 0x0004101801007387 */ /* 0x000fe20000100a00 */
[----:B-1----:R-:W-:-:S03]  /*d9e0*/  LEA R10, P4, R22, R13, 0x2 ;  /* 0x0000000d160a7211 */ /* 0x002fc600078810ff */
[----:B------:R-:W3:Y:S04]  /*d9f0*/  LDL.LU R26, [R1+0x1ddc] ;  /* 0x001ddc00011a7983 */ /* 0x000ee80000300800 */
[----:B------:R-:W-:Y:S04]  /*da00*/  STL.64 [R1+0x408], R18 ;  /* 0x0004081201007387 */ /* 0x000fe80000100a00 */
[----:B------:R-:W3:Y:S04]  /*da10*/  LDL.LU R23, [R1+0x1dd8] ;  /* 0x001dd80001177983 */ /* 0x000ee80000300800 */
[----:B------:R-:W-:Y:S01]  /*da20*/  STL.64 [R1+0x400], R16 ;  /* 0x0004001001007387 */ /* 0x000fe20000100a00 */
[----:B------:R-:W-:-:S03]  /*da30*/  LEA.HI.X.SX32 R11, R22, R3, 0x2, P4 ;  /* 0x00000003160b7211 */ /* 0x000fc600020f16ff */
[----:B------:R-:W3:Y:S04]  /*da40*/  LDL.LU R27, [R1+0x1dd4] ;  /* 0x001dd400011b7983 */ /* 0x000ee80000300800 */
[----:B------:R-:W-:Y:S04]  /*da50*/  STL.64 [R1+0x3f8], R14 ;  /* 0x0003f80e01007387 */ /* 0x000fe80000100a00 */
[----:B------:R-:W3:Y:S01]  /*da60*/  LDL.LU R22, [R1+0x1dd0] ;  /* 0x001dd00001167983 */ /* 0x000ee20000300800 */
[-C--:B----4-:R-:W-:Y:S02]  /*da70*/  LEA R6, P3, R0, R13.reuse, 0x2 ;  /* 0x0000000d00067211 */ /* 0x090fe400078610ff */
[----:B------:R-:W-:-:S02]  /*da80*/  LEA R28, P2, R2, R13, 0x2 ;  /* 0x0000000d021c7211 */ /* 0x000fc400078410ff */
[-C--:B------:R-:W-:Y:S01]  /*da90*/  LEA.HI.X.SX32 R7, R0, R3.reuse, 0x2, P3 ;  /* 0x0000000300077211 */ /* 0x080fe200018f16ff */
[----:B------:R1:W-:Y:S01]  /*daa0*/  STL.64 [R1+0x3f0], R10 ;  /* 0x0003f00a01007387 */ /* 0x0003e20000100a00 */
[----:B------:R-:W-:-:S03]  /*dab0*/  LEA.HI.X.SX32 R29, R2, R3, 0x2, P2 ;  /* 0x00000003021d7211 */ /* 0x000fc600010f16ff */
[----:B------:R-:W4:Y:S04]  /*dac0*/  LDL.LU R0, [R1+0x1dcc] ;  /* 0x001dcc0001007983 */ /* 0x000f280000300800 */
[----:B------:R1:W-:Y:S02]  /*dad0*/  STL.64 [R1+0x3e8], R6 ;  /* 0x0003e80601007387 */ /* 0x0003e40000100a00 */
[C---:B-1----:R-:W-:Y:S02]  /*dae0*/  LEA R10, P4, R9.reuse, R13, 0x2 ;  /* 0x0000000d090a7211 */ /* 0x042fe400078810ff */
[----:B------:R-:W4:Y:S02]  /*daf0*/  LDL.LU R2, [R1+0x1dc8] ;  /* 0x001dc80001027983 */ /* 0x000f240000300800 */
[----:B------:R-:W-:-:S02]  /*db00*/  LEA.HI.X.SX32 R11, R9, R3, 0x2, P4 ;  /* 0x00000003090b7211 */ /* 0x000fc400020f16ff */
[----:B------:R-:W-:Y:S01]  /*db10*/  STL.64 [R1+0x3e0], R28 ;  /* 0x0003e01c01007387 */ /* 0x000fe20000100a00 */
[----:B------:R-:W-:-:S04]  /*db20*/  LEA R6, P3, R8, R13, 0x2 ;  /* 0x0000000d08067211 */ /* 0x000fc800078610ff */
[----:B------:R-:W-:Y:S02]  /*db30*/  LEA.HI.X.SX32 R7, R8, R3, 0x2, P3 ;  /* 0x0000000308077211 */ /* 0x000fe400018f16ff */
[----:B--2---:R-:W-:-:S04]  /*db40*/  LEA R24, P1, R21, R13, 0x2 ;  /* 0x0000000d15187211 */ /* 0x004fc800078210ff */
[----:B------:R-:W-:Y:S02]  /*db50*/  LEA.HI.X.SX32 R25, R21, R3, 0x2, P1 ;  /* 0x0000000315197211 */ /* 0x000fe400008f16ff */
[----:B---3--:R-:W-:-:S04]  /*db60*/  LEA R18, P0, R20, R13, 0x2 ;  /* 0x0000000d14127211 */ /* 0x008fc800078010ff */
[----:B------:R-:W-:Y:S01]  /*db70*/  LEA.HI.X.SX32 R19, R20, R3, 0x2, P0 ;  /* 0x0000000314137211 */ /* 0x000fe200000f16ff */
[----:B------:R1:W-:Y:S04]  /*db80*/  STL.64 [R1+0x3d8], R24 ;  /* 0x0003d81801007387 */ /* 0x0003e80000100a00 */
[----:B------:R-:W-:Y:S01]  /*db90*/  STL.64 [R1+0x3d0], R18 ;  /* 0x0003d01201007387 */ /* 0x000fe20000100a00 */
[----:B------:R-:W-:-:S04]  /*dba0*/  LEA R16, P6, R12, R13, 0x2 ;  /* 0x0000000d0c107211 */ /* 0x000fc800078c10ff */
[----:B------:R-:W-:-:S05]  /*dbb0*/  LEA.HI.X.SX32 R17, R12, R3, 0x2, P6 ;  /* 0x000000030c117211 */ /* 0x000fca00030f16ff */
[----:B------:R-:W-:Y:S01]  /*dbc0*/  STL.64 [R1+0x3c8], R16 ;  /* 0x0003c81001007387 */ /* 0x000fe20000100a00 */
[----:B------:R-:W-:-:S04]  /*dbd0*/  LEA R14, P5, R4, R13, 0x2 ;  /* 0x0000000d040e7211 */ /* 0x000fc800078a10ff */
[----:B------:R-:W-:Y:S01]  /*dbe0*/  LEA.HI.X.SX32 R15, R4, R3, 0x2, P5 ;  /* 0x00000003040f7211 */ /* 0x000fe200028f16ff */
[----:B------:R-:W-:-:S04]  /*dbf0*/  VIADD R3, R26, 0xfffffff7 ;  /* 0xfffffff71a037836 */ /* 0x000fc80000000000 */
[----:B------:R-:W-:Y:S04]  /*dc00*/  STL.64 [R1+0x3c0], R14 ;  /* 0x0003c00e01007387 */ /* 0x000fe80000100a00 */
[----:B------:R2:W-:Y:S01]  /*dc10*/  STL.64 [R1+0x3b8], R10 ;  /* 0x0003b80a01007387 */ /* 0x0005e20000100a00 */
[----:B------:R-:W-:Y:S01]  /*dc20*/  VIADD R4, R26, 0xffffffff ;  /* 0xffffffff1a047836 */ /* 0x000fe20000000000 */
[----:B------:R-:W-:Y:S01]  /*dc30*/  ISETP.GE.U32.AND P4, PT, R3, 0x7fffff78, PT ;  /* 0x7fffff780300780c */ /* 0x000fe20003f86070 */
[----:B------:R-:W-:Y:S01]  /*dc40*/  IMAD R27, R5, R27, RZ ;  /* 0x0000001b051b7224 */ /* 0x000fe200078e02ff */
[----:B------:R-:W-:Y:S04]  /*dc50*/  STL.64 [R1+0x3b0], R6 ;  /* 0x0003b00601007387 */ /* 0x000fe80000100a00 */
[----:B-1----:R-:W-:Y:S01]  /*dc60*/  LEA R24, P0, R27, UR4, 0x2 ;  /* 0x000000041b187c11 */ /* 0x002fe2000f8010ff */
[----:B--2---:R-:W-:-:S02]  /*dc70*/  IMAD R10, R22, 0x9, RZ ;  /* 0x00000009160a7824 */ /* 0x004fc400078e02ff */
[C---:B------:R-:W-:Y:S01]  /*dc80*/  IMAD R11, R22.reuse, 0xa, RZ ;  /* 0x0000000a160b7824 */ /* 0x040fe200078e02ff */
[----:B------:R-:W-:Y:S01]  /*dc90*/  LEA.HI.X.SX32 R25, R27, UR5, 0x2, P0 ;  /* 0x000000051b197c11 */ /* 0x000fe200080f16ff */
[----:B------:R-:W-:Y:S01]  /*dca0*/  IMAD.SHL.U32 R3, R22, 0x2, RZ ;  /* 0x0000000216037824 */ /* 0x000fe200078e00ff */
[----:B------:R-:W-:Y:S01]  /*dcb0*/  ISETP.GE.U32.AND P1, PT, R4, 0x7fffff80, PT ;  /* 0x7fffff800400780c */ /* 0x000fe20003f26070 */
[C---:B------:R-:W-:Y:S01]  /*dcc0*/  VIADD R5, R26.reuse, 0xfffffffe ;  /* 0xfffffffe1a057836 */ /* 0x040fe20000000000 */
[----:B------:R1:W-:Y:S01]  /*dcd0*/  STL.64 [R1+0x1dc0], R10 ;  /* 0x001dc00a01007387 */ /* 0x0003e20000100a00 */
[----:B------:R-:W-:Y:S01]  /*dce0*/  IADD3 R4, PT, PT, R26, -0x5, RZ ;  /* 0xfffffffb1a047810 */ /* 0x000fe20007ffe0ff */
[C---:B------:R-:W-:Y:S01]  /*dcf0*/  IMAD R14, R22.reuse, 0xe, RZ ;  /* 0x0000000e160e7824 */ /* 0x040fe200078e02ff */
[----:B------:R-:W2:Y:S01]  /*dd00*/  LDCU.64 UR40, c[0x0][0x358] ;  /* 0x00006b00ff2877ac */ /* 0x000ea20008000a00 */
[C---:B------:R-:W-:Y:S02]  /*dd10*/  IMAD R15, R22.reuse, 0xf, RZ ;  /* 0x0000000f160f7824 */ /* 0x040fe400078e02ff */
[C---:B------:R-:W-:Y:S01]  /*dd20*/  IMAD R8, R22.reuse, 0xc, RZ ;  /* 0x0000000c16087824 */ /* 0x040fe200078e02ff */
[----:B------:R-:W3:Y:S01]  /*dd30*/  LDCU UR4, c[0x0][0x3a0] ;  /* 0x00007400ff0477ac */ /* 0x000ee20008000800 */
[C---:B-1----:R-:W-:Y:S01]  /*dd40*/  LEA R10, P0, R22.reuse, R24, 0x3 ;  /* 0x00000018160a7211 */ /* 0x042fe200078018ff */
[----:B------:R-:W-:-:S03]  /*dd50*/  IMAD R16, R22, 0x14, RZ ;  /* 0x0000001416107824 */ /* 0x000fc600078e02ff */
[----:B------:R-:W-:Y:S01]  /*dd60*/  LEA.HI.X.SX32 R11, R3, R25, 0x2, P0 ;  /* 0x00000019030b7211 */ /* 0x000fe200000f16ff */
[----:B------:R1:W-:Y:S01]  /*dd70*/  STL.64 [R1+0x1db8], R14 ;  /* 0x001db80e01007387 */ /* 0x0003e20000100a00 */
[----:B------:R-:W-:Y:S01]  /*dd80*/  ISETP.GE.U32.AND P2, PT, R4, 0x7fffff7c, PT ;  /* 0x7fffff7c0400780c */ /* 0x000fe20003f46070 */
[C---:B------:R-:W-:Y:S01]  /*dd90*/  IMAD R4, R22.reuse, 0x3, RZ ;  /* 0x0000000316047824 */ /* 0x040fe200078e02ff */
[----:B------:R-:W-:Y:S01]  /*dda0*/  ISETP.GE.U32.AND P5, PT, R5, 0x7fffff7f, PT ;  /* 0x7fffff7f0500780c */ /* 0x000fe20003fa6070 */
[C---:B------:R-:W-:Y:S01]  /*ddb0*/  IMAD R5, R22.reuse, 0x5, RZ ;  /* 0x0000000516057824 */ /* 0x040fe200078e02ff */
[----:B------:R2:W-:Y:S01]  /*ddc0*/  STL.64 [R1+0x3a0], R10 ;  /* 0x0003a00a01007387 */ /* 0x0005e20000100a00 */
[----:B------:R-:W-:Y:S01]  /*ddd0*/  IMAD R20, R22, 0x18, RZ ;  /* 0x0000001816147824 */ /* 0x000fe200078e02ff */
[-C--:B-1----:R-:W-:Y:S02]  /*dde0*/  IADD3 R14, P3, PT, R8, R24.reuse, RZ ;  /* 0x00000018080e7210 */ /* 0x082fe40007f7e0ff */
[----:B--2---:R-:W-:-:S02]  /*ddf0*/  IADD3 R10, P0, PT, R16, R24, RZ ;  /* 0x00000018100a7210 */ /* 0x004fc40007f1e0ff */
[-C--:B------:R-:W-:Y:S01]  /*de00*/  LEA.HI.X.SX32 R15, R4, R25.reuse, 0x2, P3 ;  /* 0x00000019040f7211 */ /* 0x080fe200018f16ff */
[C---:B------:R-:W-:Y:S01]  /*de10*/  IMAD R29, R22.reuse, 0x1c, RZ ;  /* 0x0000001c161d7824 */ /* 0x040fe200078e02ff */
[----:B------:R-:W-:Y:S01]  /*de20*/  LEA.HI.X.SX32 R11, R5, R25, 0x2, P0 ;  /* 0x00000019050b7211 */ /* 0x000fe200000f16ff */
[C---:B------:R-:W-:Y:S02]  /*de30*/  IMAD R6, R22.reuse, 0x6, RZ ;  /* 0x0000000616067824 */ /* 0x040fe400078e02ff */
[----:B------:R1:W-:Y:S01]  /*de40*/  STL.64 [R1+0x398], R14 ;  /* 0x0003980e01007387 */ /* 0x0003e20000100a00 */
[----:B------:R-:W-:-:S03]  /*de50*/  IMAD R7, R22, 0x7, RZ ;  /* 0x0000000716077824 */ /* 0x000fc600078e02ff */
[----:B------:R2:W-:Y:S01]  /*de60*/  STL.64 [R1+0x388], R10 ;  /* 0x0003880a01007387 */ /* 0x0005e20000100a00 */
[-C--:B-1----:R-:W-:Y:S02]  /*de70*/  IADD3 R14, P3, PT, R20, R24.reuse, RZ ;  /* 0x00000018140e7210 */ /* 0x082fe40007f7e0ff */
[----:B--2---:R-:W-:Y:S02]  /*de80*/  IADD3 R10, P0, PT, R29, R24, RZ ;  /* 0x000000181d0a7210 */ /* 0x004fe40007f1e0ff */
[-C--:B------:R-:W-:Y:S02]  /*de90*/  LEA.HI.X.SX32 R15, R6, R25.reuse, 0x2, P3 ;  /* 0x00000019060f7211 */ /* 0x080fe400018f16ff */
[----:B------:R-:W-:-:S03]  /*dea0*/  LEA.HI.X.SX32 R11, R7, R25, 0x2, P0 ;  /* 0x00000019070b7211 */ /* 0x000fc600000f16ff */
[----:B------:R-:W-:Y:S04]  /*deb0*/  STL.64 [R1+0x380], R14 ;  /* 0x0003800e01007387 */ /* 0x000fe80000100a00 */
[----:B------:R1:W-:Y:S04]  /*dec0*/  STL.64 [R1+0x378], R10 ;  /* 0x0003780a01007387 */ /* 0x0003e80000100a00 */
[----:B-1----:R-:W2:Y:S01]  /*ded0*/  LDL.LU.64 R10, [R1+0x1dc0] ;  /* 0x001dc000010a7983 */ /* 0x002ea20000300a00 */
[C---:B------:R-:W-:Y:S01]  /*dee0*/  LEA R4, P3, R22.reuse, R24, 0x5 ;  /* 0x0000001816047211 */ /* 0x040fe200078628ff */
[----:B------:R-:W-:-:S02]  /*def0*/  IMAD R15, R22, 0x24, RZ ;  /* 0x00000024160f7824 */ /* 0x000fc400078e02ff */
[C---:B------:R-:W-:Y:S02]  /*df00*/  IMAD.SHL.U32 R9, R22.reuse, 0x8, RZ ;  /* 0x0000000816097824 */ /* 0x040fe400078e00ff */
[----:B------:R1:W-:Y:S01]  /*df10*/  STL [R1+0x370], R4 ;  /* 0x0003700401007387 */ /* 0x0003e20000100800 */
[----:B------:R-:W-:Y:S02]  /*df20*/  IMAD.MOV.U32 R6, RZ, RZ, R4 ;  /* 0x000000ffff067224 */ /* 0x000fe400078e0004 */
[----:B------:R-:W-:Y:S01]  /*df30*/  IMAD.MOV.U32 R7, RZ, RZ, R5 ;  /* 0x000000ffff077224 */ /* 0x000fe200078e0005 */
[----:B------:R-:W-:Y:S02]  /*df40*/  LEA.HI.X.SX32 R7, R9, R25, 0x2, P3 ;  /* 0x0000001909077211 */ /* 0x000fe400018f16ff */
[----:B-1----:R-:W-:Y:S01]  /*df50*/  IADD3 R4, P0, PT, R15, R24, RZ ;  /* 0x000000180f047210 */ /* 0x002fe20007f1e0ff */
[C---:B------:R-:W-:Y:S02]  /*df60*/  IMAD R15, R22.reuse, 0x2c, RZ ;  /* 0x0000002c160f7824 */ /* 0x040fe400078e02ff */
[C---:B------:R-:W-:Y:S01]  /*df70*/  IMAD R14, R22.reuse, 0x28, RZ ;  /* 0x00000028160e7824 */ /* 0x040fe200078e02ff */
[----:B------:R1:W-:Y:S01]  /*df80*/  STL [R1+0x374], R7 ;  /* 0x0003740701007387 */ /* 0x0003e20000100800 */
[----:B------:R-:W-:-:S03]  /*df90*/  IMAD R12, R22, 0xb, RZ ;  /* 0x0000000b160c7824 */ /* 0x000fc600078e02ff */
[----:B------:R-:W-:Y:S02]  /*dfa0*/  IADD3 R6, P3, PT, R14, R24, RZ ;  /* 0x000000180e067210 */ /* 0x000fe40007f7e0ff */
[----:B--2---:R-:W-:-:S05]  /*dfb0*/  LEA.HI.X.SX32 R5, R10, R25, 0x2, P0 ;  /* 0x000000190a057211 */ /* 0x004fca00000f16ff */
[----:B------:R2:W-:Y:S01]  /*dfc0*/  STL.64 [R1+0x368], R4 ;  /* 0x0003680401007387 */ /* 0x0005e20000100a00 */
[----:B-1----:R-:W-:Y:S02]  /*dfd0*/  LEA.HI.X.SX32 R7, R11, R25, 0x2, P3 ;  /* 0x000000190b077211 */ /* 0x002fe400018f16ff */
[----:B--2---:R-:W-:Y:S01]  /*dfe0*/  IADD3 R4, P0, PT, R15, R24, RZ ;  /* 0x000000180f047210 */ /* 0x004fe20007f1e0ff */
[----:B------:R-:W-:-:S03]  /*dff0*/  IMAD R15, R22, 0x30, RZ ;  /* 0x00000030160f7824 */ /* 0x000fc600078e02ff */
[----:B------:R-:W-:Y:S02]  /*e000*/  LEA.HI.X.SX32 R5, R12, R25, 0x2, P0 ;  /* 0x000000190c057211 */ /* 0x000fe400000f16ff */
[----:B------:R-:W-:-:S04]  /*e010*/  IADD3 R14, P3, PT, R15, R24, RZ ;  /* 0x000000180f0e7210 */ /* 0x000fc80007f7e0ff */
[----:B------:R-:W-:Y:S01]  /*e020*/  LEA.HI.X.SX32 R15, R8, R25, 0x2, P3 ;  /* 0x00000019080f7211 */ /* 0x000fe200018f16ff */
[----:B------:R-:W-:Y:S04]  /*e030*/  STL.64 [R1+0x358], R4 ;  /* 0x0003580401007387 */ /* 0x000fe80000100a00 */
[----:B------:R-:W-:Y:S04]  /*e040*/  STL.64 [R1+0x360], R6 ;  /* 0x0003600601007387 */ /* 0x000fe80000100a00 */
[----:B------:R1:W-:Y:S04]  /*e050*/  STL.64 [R1+0x350], R14 ;  /* 0x0003500e01007387 */ /* 0x0003e80000100a00 */
[----:B-1----:R-:W2:Y:S01]  /*e060*/  LDL.LU.64 R14, [R1+0x1db8] ;  /* 0x001db800010e7983 */ /* 0x002ea20000300a00 */
[----:B------:R-:W-:-:S02]  /*e070*/  IMAD R3, R22, 0x34, RZ ;  /* 0x0000003416037824 */ /* 0x000fc400078e02ff */
[----:B------:R-:W-:-:S03]  /*e080*/  IMAD R13, R22, 0xd, RZ ;  /* 0x0000000d160d7824 */ /* 0x000fc600078e02ff */
[-C--:B------:R-:W-:Y:S01]  /*e090*/  IADD3 R4, P0, PT, R3, R24.reuse, RZ ;  /* 0x0000001803047210 */ /* 0x080fe20007f1e0ff */
[C---:B------:R-:W-:Y:S02]  /*e0a0*/  IMAD R6, R22.reuse, 0x38, RZ ;  /* 0x0000003816067824 */ /* 0x040fe400078e02ff */
[----:B------:R-:W-:Y:S01]  /*e0b0*/  IMAD R3, R22, 0x3c, RZ ;  /* 0x0000003c16037824 */ /* 0x000fe200078e02ff */
[----:B------:R-:W-:Y:S02]  /*e0c0*/  LEA.HI.X.SX32 R5, R13, R25, 0x2, P0 ;  /* 0x000000190d057211 */ /* 0x000fe400000f16ff */
[----:B------:R-:W-:-:S03]  /*e0d0*/  IADD3 R6, P3, PT, R6, R24, RZ ;  /* 0x0000001806067210 */ /* 0x000fc60007f7e0ff */
[----:B------:R1:W-:Y:S01]  /*e0e0*/  STL.64 [R1+0x348], R4 ;  /* 0x0003480401007387 */ /* 0x0003e20000100a00 */
[C---:B------:R-:W-:Y:S02]  /*e0f0*/  IMAD R10, R22.reuse, 0x44, RZ ;  /* 0x00000044160a7824 */ /* 0x040fe400078e02ff */
[C---:B------:R-:W-:Y:S01]  /*e100*/  IMAD.SHL.U32 R17, R22.reuse, 0x10, RZ ;  /* 0x0000001016117824 */ /* 0x040fe200078e00ff */
[----:B-1----:R-:W-:Y:S01]  /*e110*/  IADD3 R4, P0, PT, R3, R24, RZ ;  /* 0x0000001803047210 */ /* 0x002fe20007f1e0ff */
[C---:B------:R-:W-:Y:S02]  /*e120*/  IMAD R18, R22.reuse, 0x11, RZ ;  /* 0x0000001116127824 */ /* 0x040fe400078e02ff */
[C---:B------:R-:W-:Y:S02]  /*e130*/  IMAD R12, R22.reuse, 0x48, RZ ;  /* 0x00000048160c7824 */ /* 0x040fe400078e02ff */
[C---:B------:R-:W-:Y:S02]  /*e140*/  IMAD R13, R22.reuse, 0x4c, RZ ;  /* 0x0000004c160d7824 */ /* 0x040fe400078e02ff */
[----:B------:R-:W-:-:S02]  /*e150*/  IMAD R19, R22, 0x12, RZ ;  /* 0x0000001216137824 */ /* 0x000fc400078e02ff */
[C---:B------:R-:W-:Y:S02]  /*e160*/  IMAD R21, R22.reuse, 0x13, RZ ;  /* 0x0000001316157824 */ /* 0x040fe400078e02ff */
[C---:B------:R-:W-:Y:S02]  /*e170*/  IMAD R27, R22.reuse, 0x15, RZ ;  /* 0x00000015161b7824 */ /* 0x040fe400078e02ff */
[C---:B------:R-:W-:Y:S02]  /*e180*/  IMAD R28, R22.reuse, 0x16, RZ ;  /* 0x00000016161c7824 */ /* 0x040fe400078e02ff */
[----:B------:R-:W-:Y:S01]  /*e190*/  IMAD R3, R22, 0x5c, RZ ;  /* 0x0000005c16037824 */ /* 0x000fe200078e02ff */
[-C--:B--2---:R-:W-:Y:S02]  /*e1a0*/  LEA.HI.X.SX32 R7, R14, R25.reuse, 0x2, P3 ;  /* 0x000000190e077211 */ /* 0x084fe400018f16ff */
[----:B------:R-:W-:-:S03]  /*e1b0*/  LEA.HI.X.SX32 R5, R15, R25, 0x2, P0 ;  /* 0x000000190f057211 */ /* 0x000fc600000f16ff */
[----:B------:R1:W-:Y:S04]  /*e1c0*/  STL.64 [R1+0x340], R6 ;  /* 0x0003400601007387 */ /* 0x0003e80000100a00 */
[----:B------:R2:W-:Y:S01]  /*e1d0*/  STL.64 [R1+0x338], R4 ;  /* 0x0003380401007387 */ /* 0x0005e20000100a00 */
[-C--:B-1----:R-:W-:Y:S02]  /*e1e0*/  LEA R6, P3, R22, R24.reuse, 0x6 ;  /* 0x0000001816067211 */ /* 0x082fe400078630ff */
[----:B--2---:R-:W-:Y:S02]  /*e1f0*/  IADD3 R4, P0, PT, R10, R24, RZ ;  /* 0x000000180a047210 */ /* 0x004fe40007f1e0ff */
[-C--:B------:R-:W-:Y:S02]  /*e200*/  LEA.HI.X.SX32 R7, R17, R25.reuse, 0x2, P3 ;  /* 0x0000001911077211 */ /* 0x080fe400018f16ff */
[----:B------:R-:W-:-:S03]  /*e210*/  LEA.HI.X.SX32 R5, R18, R25, 0x2, P0 ;  /* 0x0000001912057211 */ /* 0x000fc600000f16ff */
[----:B------:R1:W-:Y:S01]  /*e220*/  STL.64 [R1+0x330], R6 ;  /* 0x0003300601007387 */ /* 0x0003e20000100a00 */
[----:B------:R-:W-:-:S03]  /*e230*/  IMAD R15, R22, 0x50, RZ ;  /* 0x00000050160f7824 */ /* 0x000fc600078e02ff */
[----:B------:R2:W-:Y:S01]  /*e240*/  STL.64 [R1+0x328], R4 ;  /* 0x0003280401007387 */ /* 0x0005e20000100a00 */
[-C--:B-1----:R-:W-:Y:S02]  /*e250*/  IADD3 R6, P3, PT, R12, R24.reuse, RZ ;  /* 0x000000180c067210 */ /* 0x082fe40007f7e0ff */
[-C--:B--2---:R-:W-:Y:S02]  /*e260*/  IADD3 R4, P0, PT, R13, R24.reuse, RZ ;  /* 0x000000180d047210 */ /* 0x084fe40007f1e0ff */
[-C--:B------:R-:W-:Y:S01]  /*e270*/  LEA.HI.X.SX32 R7, R19, R25.reuse, 0x2, P3 ;  /* 0x0000001913077211 */ /* 0x080fe200018f16ff */
[----:B------:R-:W-:Y:S01]  /*e280*/  IMAD R19, R22, 0x54, RZ ;  /* 0x0000005416137824 */ /* 0x000fe200078e02ff */
[----:B------:R-:W-:Y:S01]  /*e290*/  LEA.HI.X.SX32 R5, R21, R25, 0x2, P0 ;  /* 0x0000001915057211 */ /* 0x000fe200000f16ff */
[----:B------:R-:W-:Y:S01]  /*e2a0*/  STL.64 [R1+0x1db0], R12 ;  /* 0x001db00c01007387 */ /* 0x000fe20000100a00 */
[----:B------:R-:W-:-:S03]  /*e2b0*/  IADD3 R8, P3, PT, R15, R24, RZ ;  /* 0x000000180f087210 */ /* 0x000fc60007f7e0ff */
[----:B------:R1:W-:Y:S01]  /*e2c0*/  STL.64 [R1+0x320], R6 ;  /* 0x0003200601007387 */ /* 0x0003e20000100a00 */
[----:B------:R-:W-:-:S03]  /*e2d0*/  LEA.HI.X.SX32 R9, R16, R25, 0x2, P3 ;  /* 0x0000001910097211 */ /* 0x000fc600018f16ff */
[----:B------:R2:W-:Y:S04]  /*e2e0*/  STL.64 [R1+0x318], R4 ;  /* 0x0003180401007387 */ /* 0x0005e80000100a00 */
[----:B------:R3:W-:Y:S01]  /*e2f0*/  STL.64 [R1+0x310], R8 ;  /* 0x0003100801007387 */ /* 0x0007e20000100a00 */
[----:B-1----:R-:W-:Y:S01]  /*e300*/  IMAD R6, R22, 0x58, RZ ;  /* 0x0000005816067824 */ /* 0x002fe200078e02ff */
[----:B--2---:R-:W-:-:S04]  /*e310*/  IADD3 R4, P0, PT, R19, R24, RZ ;  /* 0x0000001813047210 */ /* 0x004fc80007f1e0ff */
[-C--:B------:R-:W-:Y:S02]  /*e320*/  LEA.HI.X.SX32 R5, R27, R25.reuse, 0x2, P0 ;  /* 0x000000191b057211 */ /* 0x080fe400000f16ff */
[----:B---3--:R-:W-:Y:S01]  /*e330*/  IADD3 R8, P3, PT, R6, R24, RZ ;  /* 0x0000001806087210 */ /* 0x008fe20007f7e0ff */
[----:B------:R-:W-:Y:S02]  /*e340*/  IMAD R6, R22, 0x17, RZ ;  /* 0x0000001716067824 */ /* 0x000fe400078e02ff */
[----:B------:R1:W-:Y:S01]  /*e350*/  STL.64 [R1+0x308], R4 ;  /* 0x0003080401007387 */ /* 0x0003e20000100a00 */
[----:B------:R-:W-:Y:S01]  /*e360*/  LEA.HI.X.SX32 R9, R28, R25, 0x2, P3 ;  /* 0x000000191c097211 */ /* 0x000fe200018f16ff */
[----:B------:R-:W-:-:S04]  /*e370*/  IMAD R7, R22, 0x60, RZ ;  /* 0x0000006016077824 */ /* 0x000fc800078e02ff */
[----:B------:R2:W-:Y:S01]  /*e380*/  STL.64 [R1+0x300], R8 ;  /* 0x0003000801007387 */ /* 0x0005e20000100a00 */
[----:B-1----:R-:W-:Y:S01]  /*e390*/  IADD3 R4, P0, PT, R3, R24, RZ ;  /* 0x0000001803047210 */ /* 0x002fe20007f1e0ff */
[----:B------:R-:W-:-:S03]  /*e3a0*/  IMAD R3, R22, 0x64, RZ ;  /* 0x0000006416037824 */ /* 0x000fc600078e02ff */
[-C--:B------:R-:W-:Y:S02]  /*e3b0*/  LEA.HI.X.SX32 R5, R6, R25.reuse, 0x2, P0 ;  /* 0x0000001906057211 */ /* 0x080fe400000f16ff */
[-C--:B--2---:R-:W-:Y:S01]  /*e3c0*/  IADD3 R8, P3, PT, R7, R24.reuse, RZ ;  /* 0x0000001807087210 */ /* 0x084fe20007f7e0ff */
[----:B------:R-:W-:Y:S02]  /*e3d0*/  IMAD R6, R22, 0x19, RZ ;  /* 0x0000001916067824 */ /* 0x000fe400078e02ff */
[----:B------:R1:W-:Y:S01]  /*e3e0*/  STL.64 [R1+0x2f8], R4 ;  /* 0x0002f80401007387 */ /* 0x0003e20000100a00 */
[----:B------:R-:W-:Y:S01]  /*e3f0*/  LEA.HI.X.SX32 R9, R20, R25, 0x2, P3 ;  /* 0x0000001914097211 */ /* 0x000fe200018f16ff */
[C---:B------:R-:W-:Y:S02]  /*e400*/  IMAD R7, R22.reuse, 0x68, RZ ;  /* 0x0000006816077824 */ /* 0x040fe400078e02ff */
[C---:B------:R-:W-:Y:S02]  /*e410*/  IMAD R14, R22.reuse, 0x1a, RZ ;  /* 0x0000001a160e7824 */ /* 0x040fe400078e02ff */
[----:B------:R2:W-:Y:S01]  /*e420*/  STL.64 [R1+0x2f0], R8 ;  /* 0x0002f00801007387 */ /* 0x0005e20000100a00 */
[----:B-1----:R-:W-:Y:S01]  /*e430*/  IADD3 R4, P0, PT, R3, R24, RZ ;  /* 0x0000001803047210 */ /* 0x002fe20007f1e0ff */
[----:B------:R-:W-:-:S03]  /*e440*/  IMAD R3, R22, 0x6c, RZ ;  /* 0x0000006c16037824 */ /* 0x000fc600078e02ff */
[-C--:B------:R-:W-:Y:S02]  /*e450*/  LEA.HI.X.SX32 R5, R6, R25.reuse, 0x2, P0 ;  /* 0x0000001906057211 */ /* 0x080fe400000f16ff */
[----:B--2---:R-:W-:Y:S01]  /*e460*/  IADD3 R8, P3, PT, R7, R24, RZ ;  /* 0x0000001807087210 */ /* 0x004fe20007f7e0ff */
        /* <DEDUP_REMOVED lines=8> */
[----:B--2---:R-:W-:Y:S01]  /*e4f0*/  IADD3 R8, P3, PT, R7, R24, RZ ;  /* 0x0000001807087210 */ /* 0x004fe20007f7e0ff */
[C---:B------:R-:W-:Y:S02]  /*e500*/  IMAD R6, R22.reuse, 0x1d, RZ ;  /* 0x0000001d16067824 */ /* 0x040fe400078e02ff */
        /* <DEDUP_REMOVED lines=8> */
[C---:B------:R-:W-:Y:S02]  /*e590*/  IMAD R7, R22.reuse, 0x1e, RZ ;  /* 0x0000001e16077824 */ /* 0x040fe400078e02ff */
[----:B------:R1:W-:Y:S01]  /*e5a0*/  STL.64 [R1+0x2c8], R4 ;  /* 0x0002c80401007387 */ /* 0x0003e20000100a00 */
[C---:B------:R-:W-:Y:S02]  /*e5b0*/  IMAD R6, R22.reuse, 0x1f, RZ ;  /* 0x0000001f16067824 */ /* 0x040fe400078e02ff */
[----:B------:R-:W-:Y:S01]  /*e5c0*/  LEA.HI.X.SX32 R9, R7, R25, 0x2, P3 ;  /* 0x0000001907097211 */ /* 0x000fe200018f16ff */
[C---:B------:R-:W-:Y:S01]  /*e5d0*/  IMAD.SHL.U32 R14, R22.reuse, 0x20, RZ ;  /* 0x00000020160e7824 */ /* 0x040fe200078e00ff */
[----:B-1----:R-:W-:Y:S01]  /*e5e0*/  IADD3 R4, P0, PT, R3, R24, RZ ;  /* 0x0000001803047210 */ /* 0x002fe20007f1e0ff */
[----:B------:R-:W-:-:S03]  /*e5f0*/  IMAD R3, R22, 0x84, RZ ;  /* 0x0000008416037824 */ /* 0x000fc600078e02ff */
[----:B------:R-:W-:Y:S01]  /*e600*/  LEA.HI.X.SX32 R5, R6, R25, 0x2, P0 ;  /* 0x0000001906057211 */ /* 0x000fe200000f16ff */
[----:B------:R1:W-:Y:S01]  /*e610*/  STL.64 [R1+0x2c0], R8 ;  /* 0x0002c00801007387 */ /* 0x0003e20000100a00 */
[----:B------:R-:W-:-:S03]  /*e620*/  IMAD R6, R22, 0x21, RZ ;  /* 0x0000002116067824 */ /* 0x000fc600078e02ff */
[----:B------:R2:W-:Y:S01]  /*e630*/  STL.64 [R1+0x2b8], R4 ;  /* 0x0002b80401007387 */ /* 0x0005e20000100a00 */
[C---:B------:R-:W-:Y:S01]  /*e640*/  IMAD R7, R22.reuse, 0x88, RZ ;  /* 0x0000008816077824 */ /* 0x040fe200078e02ff */
[-C--:B-1----:R-:W-:Y:S02]  /*e650*/  LEA R8, P3, R22, R24.reuse, 0x7 ;  /* 0x0000001816087211 */ /* 0x082fe400078638ff */
[----:B--2---:R-:W-:Y:S02]  /*e660*/  IADD3 R4, P0, PT, R3, R24, RZ ;  /* 0x0000001803047210 */ /* 0x004fe40007f1e0ff */
[-C--:B------:R-:W-:Y:S01]  /*e670*/  LEA.HI.X.SX32 R9, R14, R25.reuse, 0x2, P3 ;  /* 0x000000190e097211 */ /* 0x080fe200018f16ff */
[----:B------:R-:W-:Y:S01]  /*e680*/  IMAD R3, R22, 0x8c, RZ ;  /* 0x0000008c16037824 */ /* 0x000fe200078e02ff */
[----:B------:R-:W-:Y:S01]  /*e690*/  LEA.HI.X.SX32 R5, R6, R25, 0x2, P0 ;  /* 0x0000001906057211 */ /* 0x000fe200000f16ff */
[C---:B------:R-:W-:Y:S02]  /*e6a0*/  IMAD R14, R22.reuse, 0x22, RZ ;  /* 0x00000022160e7824 */ /* 0x040fe400078e02ff */
[----:B------:R1:W-:Y:S01]  /*e6b0*/  STL.64 [R1+0x2b0], R8 ;  /* 0x0002b00801007387 */ /* 0x0003e20000100a00 */
[----:B------:R-:W-:-:S03]  /*e6c0*/  IMAD R6, R22, 0x23, RZ ;  /* 0x0000002316067824 */ /* 0x000fc600078e02ff */
[----:B------:R2:W-:Y:S01]  /*e6d0*/  STL.64 [R1+0x2a8], R4 ;  /* 0x0002a80401007387 */ /* 0x0005e20000100a00 */
[-C--:B-1----:R-:W-:Y:S01]  /*e6e0*/  IADD3 R8, P3, PT, R7, R24.reuse, RZ ;  /* 0x0000001807087210 */ /* 0x082fe20007f7e0ff */
[----:B------:R-:W-:Y:S01]  /*e6f0*/  IMAD R7, R22, 0x90, RZ ;  /* 0x0000009016077824 */ /* 0x000fe200078e02ff */
        /* <DEDUP_REMOVED lines=133> */
[----:B------:R-:W-:-:S03]  /*ef50*/  LEA.HI.X.SX32 R5, R6, R25, 0x2, P0 ;  /* 0x0000001906057211 */ /* 0x000fc600000f16ff */
[----:B------:R1:W-:Y:S01]  /*ef60*/  STL.64 [R1+0x1d0], R8 ;  /* 0x0001d00801007387 */ /* 0x0003e20000100a00 */
[----:B------:R-:W-:-:S03]  /*ef70*/  IMAD R14, R22, 0x3e, RZ ;  /* 0x0000003e160e7824 */ /* 0x000fc600078e02ff */
[----:B------:R2:W-:Y:S01]  /*ef80*/  STL.64 [R1+0x1c8], R4 ;  /* 0x0001c80401007387 */ /* 0x0005e20000100a00 */
[-C--:B-1----:R-:W-:Y:S01]  /*ef90*/  IADD3 R8, P3, PT, R7, R24.reuse, RZ ;  /* 0x0000001807087210 */ /* 0x082fe20007f7e0ff */
[----:B------:R-:W-:Y:S01]  /*efa0*/  IMAD R7, R22, 0x3f, RZ ;  /* 0x0000003f16077824 */ /* 0x000fe200078e02ff */
[-C--:B--2---:R-:W-:Y:S02]  /*efb0*/  IADD3 R4, P0, PT, R3, R24.reuse, RZ ;  /* 0x0000001803047210 */ /* 0x084fe40007f1e0ff */
[-C--:B------:R-:W-:Y:S02]  /*efc0*/  LEA.HI.X.SX32 R9, R14, R25.reuse, 0x2, P3 ;  /* 0x000000190e097211 */ /* 0x080fe400018f16ff */
[----:B------:R-:W-:Y:S01]  /*efd0*/  LEA.HI.X.SX32 R5, R7, R25, 0x2, P0 ;  /* 0x0000001907057211 */ /* 0x000fe200000f16ff */
[C---:B------:R-:W-:Y:S01]  /*efe0*/  IMAD R3, R22.reuse, 0x104, RZ ;  /* 0x0000010416037824 */ /* 0x040fe200078e02ff */
[----:B------:R-:W-:-:S03]  /*eff0*/  LEA R12, P3, R22, R24, 0x8 ;  /* 0x00000018160c7211 */ /* 0x000fc600078640ff */
[----:B------:R1:W-:Y:S01]  /*f000*/  STL.64 [R1+0x1b8], R4 ;  /* 0x0001b80401007387 */ /* 0x0003e20000100a00 */
[----:B------:R-:W-:-:S03]  /*f010*/  IMAD R7, R22, 0x41, RZ ;  /* 0x0000004116077824 */ /* 0x000fc600078e02ff */
[----:B------:R2:W-:Y:S01]  /*f020*/  STL.64 [R1+0x1c0], R8 ;  /* 0x0001c00801007387 */ /* 0x0005e20000100a00 */
[----:B-1----:R-:W-:Y:S01]  /*f030*/  IADD3 R4, P0, PT, R3, R24, RZ ;  /* 0x0000001803047210 */ /* 0x002fe20007f1e0ff */
[C---:B------:R-:W-:Y:S02]  /*f040*/  IMAD R3, R22.reuse, 0x10c, RZ ;  /* 0x0000010c16037824 */ /* 0x040fe400078e02ff */
[C---:B--2---:R-:W-:Y:S01]  /*f050*/  IMAD.SHL.U32 R8, R22.reuse, 0x40, RZ ;  /* 0x0000004016087824 */ /* 0x044fe200078e00ff */
[----:B------:R-:W-:Y:S01]  /*f060*/  LEA.HI.X.SX32 R5, R7, R25, 0x2, P0 ;  /* 0x0000001907057211 */ /* 0x000fe200000f16ff */
[----:B------:R-:W-:-:S03]  /*f070*/  IMAD R9, R22, 0x108, RZ ;  /* 0x0000010816097824 */ /* 0x000fc600078e02ff */
[----:B------:R-:W-:Y:S02]  /*f080*/  LEA.HI.X.SX32 R13, R8, R25, 0x2, P3 ;  /* 0x00000019080d7211 */ /* 0x000fe400018f16ff */
[----:B------:R-:W-:Y:S01]  /*f090*/  IADD3 R8, P0, PT, R3, R24, RZ ;  /* 0x0000001803087210 */ /* 0x000fe20007f1e0ff */
[C---:B------:R-:W-:Y:S02]  /*f0a0*/  IMAD R3, R22.reuse, 0x1bc, RZ ;  /* 0x000001bc16037824 */ /* 0x040fe400078e02ff */
[----:B------:R1:W-:Y:S01]  /*f0b0*/  STL.64 [R1+0x1b0], R12 ;  /* 0x0001b00c01007387 */ /* 0x0003e20000100a00 */
[----:B------:R-:W-:-:S03]  /*f0c0*/  IMAD R14, R22, 0x42, RZ ;  /* 0x00000042160e7824 */ /* 0x000fc600078e02ff */
[----:B----4-:R-:W-:Y:S01]  /*f0d0*/  STL.64 [R1+0x1da0], R2 ;  /* 0x001da00201007387 */ /* 0x010fe20000100a00 */
[----:B------:R-:W-:-:S03]  /*f0e0*/  IMAD R7, R22, 0x110, RZ ;  /* 0x0000011016077824 */ /* 0x000fc600078e02ff */
[----:B------:R2:W-:Y:S01]  /*f0f0*/  STL.64 [R1+0x1a8], R4 ;  /* 0x0001a80401007387 */ /* 0x0005e20000100a00 */
[----:B-1----:R-:W-:-:S04]  /*f100*/  IADD3 R12, P3, PT, R9, R24, RZ ;  /* 0x00000018090c7210 */ /* 0x002fc80007f7e0ff */
[----:B------:R-:W-:Y:S01]  /*f110*/  LEA.HI.X.SX32 R13, R14, R25, 0x2, P3 ;  /* 0x000000190e0d7211 */ /* 0x000fe200018f16ff */
[----:B--2---:R-:W-:-:S04]  /*f120*/  IMAD R5, R22, 0x43, RZ ;  /* 0x0000004316057824 */ /* 0x004fc800078e02ff */
[----:B------:R1:W-:Y:S01]  /*f130*/  STL.64 [R1+0x1a0], R12 ;  /* 0x0001a00c01007387 */ /* 0x0003e20000100a00 */
[----:B------:R-:W-:Y:S01]  /*f140*/  LEA.HI.X.SX32 R9, R5, R25, 0x2, P0 ;  /* 0x0000001905097211 */ /* 0x000fe200000f16ff */
[----:B------:R-:W-:Y:S01]  /*f150*/  IMAD R4, R22, 0x114, RZ ;  /* 0x0000011416047824 */ /* 0x000fe200078e02ff */
[----:B-1----:R-:W-:-:S03]  /*f160*/  IADD3 R12, P3, PT, R7, R24, RZ ;  /* 0x00000018070c7210 */ /* 0x002fc60007f7e0ff */
[----:B------:R1:W-:Y:S01]  /*f170*/  STL.64 [R1+0x198], R8 ;  /* 0x0001980801007387 */ /* 0x0003e20000100a00 */
[----:B------:R-:W-:Y:S01]  /*f180*/  LEA.HI.X.SX32 R13, R10, R25, 0x2, P3 ;  /* 0x000000190a0d7211 */ /* 0x000fe200018f16ff */
[----:B------:R-:W-:Y:S01]  /*f190*/  IMAD R7, R22, 0x45, RZ ;  /* 0x0000004516077824 */ /* 0x000fe200078e02ff */
[----:B------:R-:W-:-:S03]  /*f1a0*/  IADD3 R2, P0, PT, R4, R24, RZ ;  /* 0x0000001804027210 */ /* 0x000fc60007f1e0ff */
[----:B------:R2:W-:Y:S01]  /*f1b0*/  STL.64 [R1+0x190], R12 ;  /* 0x0001900c01007387 */ /* 0x0005e20000100a00 */
[C---:B-1----:R-:W-:Y:S02]  /*f1c0*/  IMAD R9, R22.reuse, 0x118, RZ ;  /* 0x0000011816097824 */ /* 0x042fe400078e02ff */
[----:B------:R-:W-:Y:S01]  /*f1d0*/  IMAD R8, R22, 0x46, RZ ;  /* 0x0000004616087824 */ /* 0x000fe200078e02ff */
[----:B------:R-:W-:Y:S02]  /*f1e0*/  LEA.HI.X.SX32 R3, R7, R25, 0x2, P0 ;  /* 0x0000001907037211 */ /* 0x000fe400000f16ff */
[----:B--2---:R-:W-:-:S04]  /*f1f0*/  IADD3 R12, P3, PT, R9, R24, RZ ;  /* 0x00000018090c7210 */ /* 0x004fc80007f7e0ff */
[----:B------:R-:W-:Y:S01]  /*f200*/  LEA.HI.X.SX32 R13, R8, R25, 0x2, P3 ;  /* 0x00000019080d7211 */ /* 0x000fe200018f16ff */
[----:B------:R-:W-:Y:S04]  /*f210*/  STL.64 [R1+0x188], R2 ;  /* 0x0001880201007387 */ /* 0x000fe80000100a00 */
[----:B------:R1:W-:Y:S04]  /*f220*/  STL.64 [R1+0x180], R12 ;  /* 0x0001800c01007387 */ /* 0x0003e80000100a00 */
[----:B-1----:R-:W2:Y:S01]  /*f230*/  LDL.LU.64 R12, [R1+0x1db0] ;  /* 0x001db000010c7983 */ /* 0x002ea20000300a00 */
[----:B------:R-:W-:-:S02]  /*f240*/  IMAD R5, R22, 0x11c, RZ ;  /* 0x0000011c16057824 */ /* 0x000fc400078e02ff */
[----:B------:R-:W-:-:S03]  /*f250*/  IMAD R7, R22, 0x47, RZ ;  /* 0x0000004716077824 */ /* 0x000fc600078e02ff */
[-C--:B------:R-:W-:Y:S01]  /*f260*/  IADD3 R2, P0, PT, R5, R24.reuse, RZ ;  /* 0x0000001805027210 */ /* 0x080fe20007f1e0ff */
[C---:B------:R-:W-:Y:S02]  /*f270*/  IMAD R10, R22.reuse, 0x120, RZ ;  /* 0x00000120160a7824 */ /* 0x040fe400078e02ff */
[C---:B------:R-:W-:Y:S01]  /*f280*/  IMAD R5, R22.reuse, 0x124, RZ ;  /* 0x0000012416057824 */ /* 0x040fe200078e02ff */
[----:B------:R-:W-:Y:S01]  /*f290*/  LEA.HI.X.SX32 R3, R7, R25, 0x2, P0 ;  /* 0x0000001907037211 */ /* 0x000fe200000f16ff */
[----:B------:R-:W-:Y:S01]  /*f2a0*/  IMAD R4, R22, 0x1c0, RZ ;  /* 0x000001c016047824 */ /* 0x000fe200078e02ff */
[----:B------:R-:W-:-:S03]  /*f2b0*/  IADD3 R10, P3, PT, R10, R24, RZ ;  /* 0x000000180a0a7210 */ /* 0x000fc60007f7e0ff */
[----:B------:R1:W-:Y:S04]  /*f2c0*/  STL.64 [R1+0x178], R2 ;  /* 0x0001780201007387 */ /* 0x0003e80000100a00 */
[----:B------:R-:W-:Y:S01]  /*f2d0*/  STL [R1+0x170], R10 ;  /* 0x0001700a01007387 */ /* 0x000fe20000100800 */
[----:B-1----:R-:W-:Y:S01]  /*f2e0*/  IADD3 R2, P0, PT, R5, R24, RZ ;  /* 0x0000001805027210 */ /* 0x002fe20007f1e0ff */
[----:B------:R-:W-:-:S05]  /*f2f0*/  IMAD R5, R22, 0x1c4, RZ ;  /* 0x000001c416057824 */ /* 0x000fca00078e02ff */
[----:B------:R1:W-:Y:S01]  /*f300*/  STL.64 [R1+0x1d98], R4 ;  /* 0x001d980401007387 */ /* 0x0003e20000100a00 */
[C---:B------:R-:W-:Y:S02]  /*f310*/  IMAD R7, R22.reuse, 0x12c, RZ ;  /* 0x0000012c16077824 */ /* 0x040fe400078e02ff */
[C---:B------:R-:W-:Y:S02]  /*f320*/  IMAD R8, R22.reuse, 0x4a, RZ ;  /* 0x0000004a16087824 */ /* 0x040fe400078e02ff */
[----:B-1----:R-:W-:Y:S02]  /*f330*/  IMAD.MOV.U32 R4, RZ, RZ, R10 ;  /* 0x000000ffff047224 */ /* 0x002fe400078e000a */
[C---:B------:R-:W-:Y:S01]  /*f340*/  IMAD R10, R22.reuse, 0x49, RZ ;  /* 0x00000049160a7824 */ /* 0x040fe200078e02ff */
[----:B------:R-:W-:Y:S01]  /*f350*/  MOV R5, R11 ;  /* 0x0000000b00057202 */ /* 0x000fe20000000f00 */
[----:B------:R-:W-:-:S03]  /*f360*/  IMAD R11, R22, 0x128, RZ ;  /* 0x00000128160b7824 */ /* 0x000fc600078e02ff */
[----:B------:R-:W-:Y:S01]  /*f370*/  LEA.HI.X.SX32 R3, R10, R25, 0x2, P0 ;  /* 0x000000190a037211 */ /* 0x000fe200000f16ff */
[C---:B------:R-:W-:Y:S02]  /*f380*/  IMAD R10, R22.reuse, 0x4b, RZ ;  /* 0x0000004b160a7824 */ /* 0x040fe400078e02ff */
[C---:B------:R-:W-:Y:S02]  /*f390*/  IMAD R6, R22.reuse, 0x1b8, RZ ;  /* 0x000001b816067824 */ /* 0x040fe400078e02ff */
[C---:B------:R-:W-:Y:S02]  /*f3a0*/  IMAD R14, R22.reuse, 0x4e, RZ ;  /* 0x0000004e160e7824 */ /* 0x040fe400078e02ff */
[C---:B------:R-:W-:Y:S02]  /*f3b0*/  IMAD R18, R22.reuse, 0x52, RZ ;  /* 0x0000005216127824 */ /* 0x040fe400078e02ff */
[C---:B------:R-:W-:Y:S02]  /*f3c0*/  IMAD R16, R22.reuse, 0x56, RZ ;  /* 0x0000005616107824 */ /* 0x040fe400078e02ff */
[----:B------:R-:W-:-:S02]  /*f3d0*/  IMAD R20, R22, 0x58, RZ ;  /* 0x0000005816147824 */ /* 0x000fc400078e02ff */
[C---:B------:R-:W-:Y:S02]  /*f3e0*/  IMAD R29, R22.reuse, 0x5a, RZ ;  /* 0x0000005a161d7824 */ /* 0x040fe400078e02ff */
[----:B------:R-:W-:Y:S01]  /*f3f0*/  IMAD R17, R22, 0x194, RZ ;  /* 0x0000019416117824 */ /* 0x000fe200078e02ff */
[----:B--2---:R-:W-:Y:S02]  /*f400*/  LEA.HI.X.SX32 R5, R12, R25, 0x2, P3 ;  /* 0x000000190c057211 */ /* 0x004fe400018f16ff */
[----:B------:R-:W-:-:S03]  /*f410*/  IADD3 R4, P3, PT, R11, R24, RZ ;  /* 0x000000180b047210 */ /* 0x000fc60007f7e0ff */
[----:B------:R1:W-:Y:S04]  /*f420*/  STL [R1+0x174], R5 ;  /* 0x0001740501007387 */ /* 0x0003e80000100800 */
[----:B------:R2:W-:Y:S01]  /*f430*/  STL.64 [R1+0x168], R2 ;  /* 0x0001680201007387 */ /* 0x0005e20000100a00 */
[----:B------:R-:W-:Y:S01]  /*f440*/  IMAD R12, R22, 0x130, RZ ;  /* 0x00000130160c7824 */ /* 0x000fe200078e02ff */
[----:B-1----:R-:W-:Y:S02]  /*f450*/  LEA.HI.X.SX32 R5, R8, R25, 0x2, P3 ;  /* 0x0000001908057211 */ /* 0x002fe400018f16ff */
[----:B--2---:R-:W-:Y:S01]  /*f460*/  IADD3 R2, P0, PT, R7, R24, RZ ;  /* 0x0000001807027210 */ /* 0x004fe20007f1e0ff */
[----:B------:R-:W-:-:S03]  /*f470*/  IMAD R7, R22, 0x134, RZ ;  /* 0x0000013416077824 */ /* 0x000fc600078e02ff */
[-C--:B------:R-:W-:Y:S01]  /*f480*/  LEA.HI.X.SX32 R3, R10, R25.reuse, 0x2, P0 ;  /* 0x000000190a037211 */ /* 0x080fe200000f16ff */
[----:B------:R1:W-:Y:S04]  /*f490*/  STL.64 [R1+0x160], R4 ;  /* 0x0001600401007387 */ /* 0x0003e80000100a00 */
[----:B------:R2:W-:Y:S01]  /*f4a0*/  STL.64 [R1+0x158], R2 ;  /* 0x0001580201007387 */ /* 0x0005e20000100a00 */
[----:B------:R-:W-:Y:S01]  /*f4b0*/  IMAD R8, R22, 0x138, RZ ;  /* 0x0000013816087824 */ /* 0x000fe200078e02ff */
[-C--:B-1----:R-:W-:Y:S01]  /*f4c0*/  IADD3 R4, P3, PT, R12, R24.reuse, RZ ;  /* 0x000000180c047210 */ /* 0x082fe20007f7e0ff */
[C---:B------:R-:W-:Y:S01]  /*f4d0*/  IMAD R12, R22.reuse, 0x4d, RZ ;  /* 0x0000004d160c7824 */ /* 0x040fe200078e02ff */
[----:B--2---:R-:W-:Y:S01]  /*f4e0*/  IADD3 R2, P0, PT, R7, R24, RZ ;  /* 0x0000001807027210 */ /* 0x004fe20007f1e0ff */
[C---:B------:R-:W-:Y:S01]  /*f4f0*/  IMAD R7, R22.reuse, 0x1c8, RZ ;  /* 0x000001c816077824 */ /* 0x040fe200078e02ff */
[-C--:B------:R-:W-:Y:S01]  /*f500*/  LEA.HI.X.SX32 R5, R13, R25.reuse, 0x2, P3 ;  /* 0x000000190d057211 */ /* 0x080fe200018f16ff */
[----:B------:R-:W-:Y:S01]  /*f510*/  IMAD R10, R22, 0x13c, RZ ;  /* 0x0000013c160a7824 */ /* 0x000fe200078e02ff */
[----:B------:R-:W-:-:S02]  /*f520*/  LEA.HI.X.SX32 R3, R12, R25, 0x2, P0 ;  /* 0x000000190c037211 */ /* 0x000fc400000f16ff */
[----:B------:R-:W-:Y:S01]  /*f530*/  STL.64 [R1+0x1da8], R6 ;  /* 0x001da80601007387 */ /* 0x000fe20000100a00 */
[----:B------:R-:W-:-:S03]  /*f540*/  IMAD R12, R22, 0x4f, RZ ;  /* 0x0000004f160c7824 */ /* 0x000fc600078e02ff */
[----:B------:R1:W-:Y:S04]  /*f550*/  STL.64 [R1+0x150], R4 ;  /* 0x0001500401007387 */ /* 0x0003e80000100a00 */
[----:B------:R2:W-:Y:S01]  /*f560*/  STL.64 [R1+0x148], R2 ;  /* 0x0001480201007387 */ /* 0x0005e20000100a00 */
[-C--:B-1----:R-:W-:Y:S01]  /*f570*/  IADD3 R4, P3, PT, R8, R24.reuse, RZ ;  /* 0x0000001808047210 */ /* 0x082fe20007f7e0ff */
[----:B------:R-:W-:Y:S01]  /*f580*/  IMAD R8, R22, 0x140, RZ ;  /* 0x0000014016087824 */ /* 0x000fe200078e02ff */
[----:B--2---:R-:W-:Y:S02]  /*f590*/  IADD3 R2, P0, PT, R10, R24, RZ ;  /* 0x000000180a027210 */ /* 0x004fe40007f1e0ff */
[-C--:B------:R-:W-:Y:S01]  /*f5a0*/  LEA.HI.X.SX32 R5, R14, R25.reuse, 0x2, P3 ;  /* 0x000000190e057211 */ /* 0x080fe200018f16ff */
[----:B------:R-:W-:Y:S01]  /*f5b0*/  IMAD R10, R22, 0x144, RZ ;  /* 0x00000144160a7824 */ /* 0x000fe200078e02ff */
[----:B------:R-:W-:Y:S01]  /*f5c0*/  LEA.HI.X.SX32 R3, R12, R25, 0x2, P0 ;  /* 0x000000190c037211 */ /* 0x000fe200000f16ff */
[----:B------:R-:W-:-:S02]  /*f5d0*/  IMAD R12, R22, 0x51, RZ ;  /* 0x00000051160c7824 */ /* 0x000fc400078e02ff */
[----:B------:R1:W-:Y:S04]  /*f5e0*/  STL.64 [R1+0x140], R4 ;  /* 0x0001400401007387 */ /* 0x0003e80000100a00 */
[----:B------:R2:W-:Y:S01]  /*f5f0*/  STL.64 [R1+0x138], R2 ;  /* 0x0001380201007387 */ /* 0x0005e20000100a00 */
[----:B------:R-:W-:Y:S01]  /*f600*/  IMAD R14, R22, 0x148, RZ ;  /* 0x00000148160e7824 */ /* 0x000fe200078e02ff */
[-C--:B-1----:R-:W-:Y:S02]  /*f610*/  IADD3 R4, P3, PT, R8, R24.reuse, RZ ;  /* 0x0000001808047210 */ /* 0x082fe40007f7e0ff */
[----:B--2---:R-:W-:Y:S02]  /*f620*/  IADD3 R2, P0, PT, R10, R24, RZ ;  /* 0x000000180a027210 */ /* 0x004fe40007f1e0ff */
[-C--:B------:R-:W-:Y:S01]  /*f630*/  LEA.HI.X.SX32 R5, R15, R25.reuse, 0x2, P3 ;  /* 0x000000190f057211 */ /* 0x080fe200018f16ff */
[----:B------:R-:W-:Y:S01]  /*f640*/  IMAD R10, R22, 0x14c, RZ ;  /* 0x0000014c160a7824 */ /* 0x000fe200078e02ff */
[----:B------:R-:W-:-:S03]  /*f650*/  LEA.HI.X.SX32 R3, R12, R25, 0x2, P0 ;  /* 0x000000190c037211 */ /* 0x000fc600000f16ff */
[----:B------:R1:W-:Y:S01]  /*f660*/  STL.64 [R1+0x130], R4 ;  /* 0x0001300401007387 */ /* 0x0003e20000100a00 */
[----:B------:R-:W-:-:S03]  /*f670*/  IMAD R11, R22, 0x72, RZ ;  /* 0x00000072160b7824 */ /* 0x000fc600078e02ff */
[----:B------:R2:W-:Y:S01]  /*f680*/  STL.64 [R1+0x128], R2 ;  /* 0x0001280201007387 */ /* 0x0005e20000100a00 */
[----:B------:R-:W-:Y:S01]  /*f690*/  IMAD R15, R22, 0x150, RZ ;  /* 0x00000150160f7824 */ /* 0x000fe200078e02ff */
[-C--:B-1----:R-:W-:Y:S01]  /*f6a0*/  IADD3 R4, P3, PT, R14, R24.reuse, RZ ;  /* 0x000000180e047210 */ /* 0x082fe20007f7e0ff */
[----:B------:R-:W-:Y:S01]  /*f6b0*/  IMAD R14, R22, 0x53, RZ ;  /* 0x00000053160e7824 */ /* 0x000fe200078e02ff */
[----:B--2---:R-:W-:Y:S01]  /*f6c0*/  IADD3 R2, P0, PT, R10, R24, RZ ;  /* 0x000000180a027210 */ /* 0x004fe20007f1e0ff */
[----:B------:R-:W-:Y:S01]  /*f6d0*/  IMAD R10, R22, 0x1d0, RZ ;  /* 0x000001d0160a7824 */ /* 0x000fe200078e02ff */
[-C--:B------:R-:W-:Y:S01]  /*f6e0*/  LEA.HI.X.SX32 R5, R18, R25.reuse, 0x2, P3 ;  /* 0x0000001912057211 */ /* 0x080fe200018f16ff */
[----:B------:R-:W-:Y:S01]  /*f6f0*/  IMAD R12, R22, 0x154, RZ ;  /* 0x00000154160c7824 */ /* 0x000fe200078e02ff */
[----:B------:R-:W-:Y:S02]  /*f700*/  LEA.HI.X.SX32 R3, R14, R25, 0x2, P0 ;  /* 0x000000190e037211 */ /* 0x000fe400000f16ff */
[----:B------:R-:W-:Y:S01]  /*f710*/  STL.64 [R1+0x1d88], R10 ;  /* 0x001d880a01007387 */ /* 0x000fe20000100a00 */
[----:B------:R-:W-:-:S03]  /*f720*/  IMAD R14, R22, 0x55, RZ ;  /* 0x00000055160e7824 */ /* 0x000fc600078e02ff */
        /* <DEDUP_REMOVED lines=28> */
[----:B------:R-:W-:-:S03]  /*f8f0*/  LEA.HI.X.SX32 R3, R18, R25, 0x2, P0 ;  /* 0x0000001912037211 */ /* 0x000fc600000f16ff */
[----:B------:R1:W-:Y:S04]  /*f900*/  STL.64 [R1+0xf0], R4 ;  /* 0x0000f00401007387 */ /* 0x0003e80000100a00 */
[----:B------:R2:W-:Y:S01]  /*f910*/  STL.64 [R1+0xe8], R2 ;  /* 0x0000e80201007387 */ /* 0x0005e20000100a00 */
[C---:B------:R-:W-:Y:S01]  /*f920*/  IMAD R20, R22.reuse, 0x170, RZ ;  /* 0x0000017016147824 */ /* 0x040fe200078e02ff */
        /* <DEDUP_REMOVED lines=11> */
[----:B--2---:R-:W-:Y:S02]  /*f9e0*/  IADD3 R2, P0, PT, R18, R24, RZ ;  /* 0x0000001812027210 */ /* 0x004fe40007f1e0ff */
[-C--:B------:R-:W-:Y:S02]  /*f9f0*/  LEA.HI.X.SX32 R5, R7, R25.reuse, 0x2, P3 ;  /* 0x0000001907057211 */ /* 0x080fe400018f16ff */
[----:B------:R-:W-:Y:S01]  /*fa00*/  LEA.HI.X.SX32 R3, R20, R25, 0x2, P0 ;  /* 0x0000001914037211 */ /* 0x000fe200000f16ff */
[C---:B------:R-:W-:Y:S02]  /*fa10*/  IMAD R29, R22.reuse, 0x178, RZ ;  /* 0x00000178161d7824 */ /* 0x040fe400078e02ff */
[----:B------:R-:W-:-:S02]  /*fa20*/  IMAD R18, R22, 0x17c, RZ ;  /* 0x0000017c16127824 */ /* 0x000fc400078e02ff */
[----:B------:R1:W-:Y:S01]  /*fa30*/  STL.64 [R1+0xc8], R2 ;  /* 0x0000c80201007387 */ /* 0x0003e20000100a00 */
[----:B------:R-:W-:-:S03]  /*fa40*/  IADD3 R6, P3, PT, R29, R24, RZ ;  /* 0x000000181d067210 */ /* 0x000fc60007f7e0ff */
[----:B------:R2:W-:Y:S01]  /*fa50*/  STL.64 [R1+0xd0], R4 ;  /* 0x0000d00401007387 */ /* 0x0005e20000100a00 */
[----:B------:R-:W-:Y:S01]  /*fa60*/  IMAD R29, R22, 0x5f, RZ ;  /* 0x0000005f161d7824 */ /* 0x000fe200078e02ff */
[----:B-1----:R-:W-:Y:S01]  /*fa70*/  IADD3 R2, P0, PT, R18, R24, RZ ;  /* 0x0000001812027210 */ /* 0x002fe20007f1e0ff */
[----:B--2---:R-:W-:-:S03]  /*fa80*/  IMAD R4, R22, 0x5e, RZ ;  /* 0x0000005e16047824 */ /* 0x004fc600078e02ff */
[-C--:B------:R-:W-:Y:S01]  /*fa90*/  LEA.HI.X.SX32 R3, R29, R25.reuse, 0x2, P0 ;  /* 0x000000191d037211 */ /* 0x080fe200000f16ff */
[----:B------:R-:W-:Y:S01]  /*faa0*/  IMAD R5, R22, 0x180, RZ ;  /* 0x0000018016057824 */ /* 0x000fe200078e02ff */
[----:B------:R-:W-:Y:S01]  /*fab0*/  LEA.HI.X.SX32 R7, R4, R25, 0x2, P3 ;  /* 0x0000001904077211 */ /* 0x000fe200018f16ff */
[C---:B------:R-:W-:Y:S02]  /*fac0*/  IMAD R18, R22.reuse, 0x184, RZ ;  /* 0x0000018416127824 */ /* 0x040fe400078e02ff */
[C---:B------:R-:W-:Y:S02]  /*fad0*/  IMAD R11, R22.reuse, 0x60, RZ ;  /* 0x00000060160b7824 */ /* 0x040fe400078e02ff */
[----:B------:R1:W-:Y:S04]  /*fae0*/  STL.64 [R1+0xc0], R6 ;  /* 0x0000c00601007387 */ /* 0x0003e80000100a00 */
[----:B------:R2:W-:Y:S01]  /*faf0*/  STL.64 [R1+0xb8], R2 ;  /* 0x0000b80201007387 */ /* 0x0005e20000100a00 */
[C---:B------:R-:W-:Y:S01]  /*fb00*/  IMAD R4, R22.reuse, 0x188, RZ ;  /* 0x0000018816047824 */ /* 0x040fe200078e02ff */
[-C--:B-1----:R-:W-:Y:S01]  /*fb10*/  IADD3 R6, P3, PT, R5, R24.reuse, RZ ;  /* 0x0000001805067210 */ /* 0x082fe20007f7e0ff */
[----:B------:R-:W-:Y:S01]  /*fb20*/  IMAD R5, R22, 0x61, RZ ;  /* 0x0000006116057824 */ /* 0x000fe200078e02ff */
        /* <DEDUP_REMOVED lines=10> */
[-C--:B------:R-:W-:Y:S01]  /*fbd0*/  LEA.HI.X.SX32 R7, R11, R25.reuse, 0x2, P3 ;  /* 0x000000190b077211 */ /* 0x080fe200018f16ff */
[----:B------:R-:W-:Y:S01]  /*fbe0*/  IMAD R4, R22, 0x190, RZ ;  /* 0x0000019016047824 */ /* 0x000fe200078e02ff */
[----:B------:R-:W-:-:S03]  /*fbf0*/  LEA.HI.X.SX32 R3, R5, R25, 0x2, P0 ;  /* 0x0000001905037211 */ /* 0x000fc600000f16ff */
[----:B------:R1:W-:Y:S01]  /*fc00*/  STL.64 [R1+0xa0], R6 ;  /* 0x0000a00601007387 */ /* 0x0003e20000100a00 */
[----:B------:R-:W-:-:S03]  /*fc10*/  IADD3 R10, P3, PT, R4, R24, RZ ;  /* 0x00000018040a7210 */ /* 0x000fc60007f7e0ff */
[----:B------:R2:W-:Y:S01]  /*fc20*/  STL.64 [R1+0x98], R2 ;  /* 0x0000980201007387 */ /* 0x0005e20000100a00 */
[----:B------:R-:W-:Y:S01]  /*fc30*/  IADD3 R4, P0, PT, R17, R24, RZ ;  /* 0x0000001811047210 */ /* 0x000fe20007f1e0ff */
[C---:B-1----:R-:W-:Y:S02]  /*fc40*/  IMAD R6, R22.reuse, 0x64, RZ ;  /* 0x0000006416067824 */ /* 0x042fe400078e02ff */
[----:B--2---:R-:W-:-:S03]  /*fc50*/  IMAD R2, R22, 0x65, RZ ;  /* 0x0000006516027824 */ /* 0x004fc600078e02ff */
[-C--:B------:R-:W-:Y:S01]  /*fc60*/  LEA.HI.X.SX32 R11, R6, R25.reuse, 0x2, P3 ;  /* 0x00000019060b7211 */ /* 0x080fe200018f16ff */
[----:B------:R-:W-:Y:S01]  /*fc70*/  IMAD R7, R22, 0x198, RZ ;  /* 0x0000019816077824 */ /* 0x000fe200078e02ff */
[----:B------:R-:W-:Y:S01]  /*fc80*/  LEA.HI.X.SX32 R5, R2, R25, 0x2, P0 ;  /* 0x0000001902057211 */ /* 0x000fe200000f16ff */
[----:B------:R-:W-:Y:S02]  /*fc90*/  IMAD R3, R22, 0x19c, RZ ;  /* 0x0000019c16037824 */ /* 0x000fe400078e02ff */
        /* <DEDUP_REMOVED lines=8> */
[----:B------:R-:W-:-:S03]  /*fd20*/  LEA.HI.X.SX32 R3, R5, R25, 0x2, P0 ;  /* 0x0000001905037211 */ /* 0x000fc600000f16ff */
[----:B------:R1:W-:Y:S04]  /*fd30*/  STL.64 [R1+0x80], R6 ;  /* 0x0000800601007387 */ /* 0x0003e80000100a00 */
[----:B------:R2:W-:Y:S01]  /*fd40*/  STL.64 [R1+0x78], R2 ;  /* 0x0000780201007387 */ /* 0x0005e20000100a00 */
[----:B-1----:R-:W-:Y:S01]  /*fd50*/  IADD3 R6, P3, PT, R4, R24, RZ ;  /* 0x0000001804067210 */ /* 0x002fe20007f7e0ff */
[----:B--2---:R-:W-:-:S05]  /*fd60*/  IMAD R2, R22, 0x68, RZ ;  /* 0x0000006816027824 */ /* 0x004fca00078e02ff */
[----:B------:R-:W-:-:S05]  /*fd70*/  LEA.HI.X.SX32 R7, R2, R25, 0x2, P3 ;  /* 0x0000001902077211 */ /* 0x000fca00018f16ff */
[----:B------:R1:W-:Y:S04]  /*fd80*/  STL.64 [R1+0x70], R6 ;  /* 0x0000700601007387 */ /* 0x0003e80000100a00 */
[----:B-1----:R-:W2:Y:S01]  /*fd90*/  LDL.LU.64 R6, [R1+0x1da8] ;  /* 0x001da80001067983 */ /* 0x002ea20000300a00 */
[C---:B------:R-:W-:Y:S02]  /*fda0*/  IMAD R27, R22.reuse, 0x1a4, RZ ;  /* 0x000001a4161b7824 */ /* 0x040fe400078e02ff */
[----:B------:R-:W-:-:S03]  /*fdb0*/  IMAD R4, R22, 0x69, RZ ;  /* 0x0000006916047824 */ /* 0x000fc600078e02ff */
[----:B------:R-:W-:Y:S01]  /*fdc0*/  IADD3 R10, P0, PT, R27, R24, RZ ;  /* 0x000000181b0a7210 */ /* 0x000fe20007f1e0ff */
[----:B------:R-:W-:-:S03]  /*fdd0*/  IMAD R5, R22, 0x1ac, RZ ;  /* 0x000001ac16057824 */ /* 0x000fc600078e02ff */
[----:B------:R-:W-:Y:S01]  /*fde0*/  LEA.HI.X.SX32 R11, R4, R25, 0x2, P0 ;  /* 0x00000019040b7211 */ /* 0x000fe200000f16ff */
[C---:B------:R-:W-:Y:S02]  /*fdf0*/  IMAD R3, R22.reuse, 0x1a8, RZ ;  /* 0x000001a816037824 */ /* 0x040fe400078e02ff */
[C---:B------:R-:W-:Y:S02]  /*fe00*/  IMAD R12, R22.reuse, 0x6b, RZ ;  /* 0x0000006b160c7824 */ /* 0x040fe400078e02ff */
[----:B------:R1:W-:Y:S01]  /*fe10*/  STL.64 [R1+0x68], R10 ;  /* 0x0000680a01007387 */ /* 0x0003e20000100a00 */
[----:B------:R-:W-:Y:S01]  /*fe20*/  IMAD R4, R22, 0x6a, RZ ;  /* 0x0000006a16047824 */ /* 0x000fe200078e02ff */
[----:B------:R-:W-:-:S04]  /*fe30*/  IADD3 R2, P3, PT, R3, R24, RZ ;  /* 0x0000001803027210 */ /* 0x000fc80007f7e0ff */
[----:B------:R-:W-:Y:S02]  /*fe40*/  LEA.HI.X.SX32 R3, R4, R25, 0x2, P3 ;  /* 0x0000001904037211 */ /* 0x000fe400018f16ff */
[----:B-1----:R-:W-:Y:S01]  /*fe50*/  IADD3 R10, P0, PT, R5, R24, RZ ;  /* 0x00000018050a7210 */ /* 0x002fe20007f1e0ff */
[----:B------:R-:W-:-:S03]  /*fe60*/  IMAD R5, R22, 0x1b0, RZ ;  /* 0x000001b016057824 */ /* 0x000fc600078e02ff */
[-C--:B------:R-:W-:Y:S01]  /*fe70*/  LEA.HI.X.SX32 R11, R12, R25.reuse, 0x2, P0 ;  /* 0x000000190c0b7211 */ /* 0x080fe200000f16ff */
[C---:B------:R-:W-:Y:S01]  /*fe80*/  IMAD R12, R22.reuse, 0x6c, RZ ;  /* 0x0000006c160c7824 */ /* 0x040fe200078e02ff */
[-C--:B------:R-:W-:Y:S01]  /*fe90*/  IADD3 R4, P3, PT, R5, R24.reuse, RZ ;  /* 0x0000001805047210 */ /* 0x080fe20007f7e0ff */
[----:B------:R-:W-:Y:S01]  /*fea0*/  IMAD R28, R22, 0x1b4, RZ ;  /* 0x000001b4161c7824 */ /* 0x000fe200078e02ff */
[----:B------:R1:W-:Y:S02]  /*feb0*/  STL.64 [R1+0x60], R2 ;  /* 0x0000600201007387 */ /* 0x0003e40000100a00 */
[----:B------:R-:W-:Y:S01]  /*fec0*/  LEA.HI.X.SX32 R5, R12, R25, 0x2, P3 ;  /* 0x000000190c057211 */ /* 0x000fe200018f16ff */
[C---:B------:R-:W-:Y:S01]  /*fed0*/  IMAD R12, R22.reuse, 0x6e, RZ ;  /* 0x0000006e160c7824 */ /* 0x040fe200078e02ff */
[----:B-1----:R-:W3:Y:S04]  /*fee0*/  LDL.LU.64 R2, [R1+0x1da0] ;  /* 0x001da00001027983 */ /* 0x002ee80000300a00 */
[----:B------:R1:W-:Y:S04]  /*fef0*/  STL.64 [R1+0x58], R10 ;  /* 0x0000580a01007387 */ /* 0x0003e80000100a00 */
[----:B------:R2:W-:Y:S01]  /*ff00*/  STL.64 [R1+0x50], R4 ;  /* 0x0000500401007387 */ /* 0x0005e20000100a00 */
[----:B-1----:R-:W-:Y:S01]  /*ff10*/  IMAD R11, R22, 0x6d, RZ ;  /* 0x0000006d160b7824 */ /* 0x002fe200078e02ff */
[----:B------:R-:W-:-:S04]  /*ff20*/  IADD3 R10, P0, PT, R28, R24, RZ ;  /* 0x000000181c0a7210 */ /* 0x000fc80007f1e0ff */
[----:B------:R-:W-:-:S05]  /*ff30*/  LEA.HI.X.SX32 R11, R11, R25, 0x2, P0 ;  /* 0x000000190b0b7211 */ /* 0x000fca00000f16ff */
[----:B------:R-:W-:Y:S01]  /*ff40*/  STL.64 [R1+0x48], R10 ;  /* 0x0000480a01007387 */ /* 0x000fe20000100a00 */
[----:B--2---:R-:W-:-:S04]  /*ff50*/  IADD3 R4, P3, PT, R6, R24, RZ ;  /* 0x0000001806047210 */ /* 0x004fc80007f7e0ff */
[----:B------:R-:W-:-:S05]  /*ff60*/  LEA.HI.X.SX32 R5, R12, R25, 0x2, P3 ;  /* 0x000000190c057211 */ /* 0x000fca00018f16ff */
[----:B------:R1:W-:Y:S04]  /*ff70*/  STL.64 [R1+0x40], R4 ;  /* 0x0000400401007387 */ /* 0x0003e80000100a00 */
[----:B-1----:R-:W2:Y:S01]  /*ff80*/  LDL.LU.64 R4, [R1+0x1d98] ;  /* 0x001d980001047983 */ /* 0x002ea20000300a00 */
[C---:B------:R-:W-:Y:S02]  /*ff90*/  IMAD R21, R22.reuse, 0x6f, RZ ;  /* 0x0000006f16157824 */ /* 0x040fe400078e02ff */
[C---:B------:R-:W-:Y:S02]  /*ffa0*/  IMAD R6, R22.reuse, 0x70, RZ ;  /* 0x0000007016067824 */ /* 0x040fe400078e02ff */
[----:B------:R-:W-:Y:S01]  /*ffb0*/  IMAD R9, R22, 0x71, RZ ;  /* 0x0000007116097824 */ /* 0x000fe200078e02ff */
[----:B---3--:R-:W-:-:S04]  /*ffc0*/  IADD3 R10, P0, PT, R3, R24, RZ ;  /* 0x00000018030a7210 */ /* 0x008fc80007f1e0ff */
[----:B------:R-:W-:-:S05]  /*ffd0*/  LEA.HI.X.SX32 R11, R21, R25, 0x2, P0 ;  /* 0x00000019150b7211 */ /* 0x000fca00000f16ff */
[----:B------:R1:W-:Y:S01]  /*ffe0*/  STL.64 [R1+0x38], R10 ;  /* 0x0000380a01007387 */ /* 0x0003e20000100a00 */
[-C--:B--2---:R-:W-:Y:S02]  /*fff0*/  IADD3 R12, P3, PT, R4, R24.reuse, RZ ;  /* 0x00000018040c7210 */ /* 0x084fe40007f7e0ff */
[----:B-1----:R-:W-:Y:S01]  /*10000*/  IADD3 R10, P0, PT, R5, R24, RZ ;  /* 0x00000018050a7210 */ /* 0x002fe20007f1e0ff */
[----:B------:R-:W-:Y:S01]  /*10010*/  IMAD.MOV.U32 R5, RZ, RZ, R13 ;  /* 0x000000ffff057224 */ /* 0x000fe200078e000d */
[-C--:B------:R-:W-:Y:S02]  /*10020*/  LEA.HI.X.SX32 R5, R6, R25.reuse, 0x2, P3 ;  /* 0x0000001906057211 */ /* 0x080fe400018f16ff */
[----:B------:R-:W-:Y:S01]  /*10030*/  LEA.HI.X.SX32 R11, R9, R25, 0x2, P0 ;  /* 0x00000019090b7211 */ /* 0x000fe200000f16ff */
[----:B------:R1:W-:Y:S01]  /*10040*/  STL [R1+0x30], R12 ;  /* 0x0000300c01007387 */ /* 0x0003e20000100800 */
[----:B------:R-:W-:-:S03]  /*10050*/  IMAD.MOV.U32 R4, RZ, RZ, R12 ;  /* 0x000000ffff047224 */ /* 0x000fc600078e000c */
[----:B-1----:R-:W2:Y:S04]  /*10060*/  LDL.LU.64 R12, [R1+0x1d90] ;  /* 0x001d9000010c7983 */ /* 0x002ea80000300a00 */
[----:B------:R-:W-:Y:S04]  /*10070*/  STL [R1+0x34], R5 ;  /* 0x0000340501007387 */ /* 0x000fe80000100800 */
[----:B------:R1:W-:Y:S04]  /*10080*/  STL.64 [R1+0x28], R10 ;  /* 0x0000280a01007387 */ /* 0x0003e80000100a00 */
[----:B-1----:R-:W3:Y:S01]  /*10090*/  LDL.LU.64 R10, [R1+0x1d88] ;  /* 0x001d8800010a7983 */ /* 0x002ee20000300a00 */
[----:B------:R-:W-:Y:S01]  /*100a0*/  IADD3 R4, P3, PT, R7, R24, RZ ;  /* 0x0000001807047210 */ /* 0x000fe20007f7e0ff */
[----:B------:R-:W-:-:S05]  /*100b0*/  IMAD R8, R22, 0x1cc, RZ ;  /* 0x000001cc16087824 */ /* 0x000fca00078e02ff */
[----:B------:R-:W-:Y:S01]  /*100c0*/  IADD3 R6, P0, PT, R8, R24, RZ ;  /* 0x0000001808067210 */ /* 0x000fe20007f1e0ff */
[C---:B------:R-:W-:Y:S02]  /*100d0*/  IMAD R14, R22.reuse, 0x1d8, RZ ;  /* 0x000001d8160e7824 */ /* 0x040fe400078e02ff */
[C---:B------:R-:W-:Y:S02]  /*100e0*/  IMAD R15, R22.reuse, 0x75, RZ ;  /* 0x00000075160f7824 */ /* 0x040fe400078e02ff */
[C---:B------:R-:W-:Y:S02]  /*100f0*/  IMAD R16, R22.reuse, 0x76, RZ ;  /* 0x0000007616107824 */ /* 0x040fe400078e02ff */
[C---:B------:R-:W-:Y:S02]  /*10100*/  IMAD R20, R22.reuse, 0x1dc, RZ ;  /* 0x000001dc16147824 */ /* 0x040fe400078e02ff */
[C---:B------:R-:W-:Y:S02]  /*10110*/  IMAD R18, R22.reuse, 0x1e0, RZ ;  /* 0x000001e016127824 */ /* 0x040fe400078e02ff */
[----:B------:R-:W-:-:S02]  /*10120*/  IMAD R19, R22, 0x77, RZ ;  /* 0x0000007716137824 */ /* 0x000fc400078e02ff */
[C---:B------:R-:W-:Y:S02]  /*10130*/  IMAD R17, R22.reuse, 0x1e4, RZ ;  /* 0x000001e416117824 */ /* 0x040fe400078e02ff */
[C---:B------:R-:W-:Y:S02]  /*10140*/  IMAD R27, R22.reuse, 0x1e8, RZ ;  /* 0x000001e8161b7824 */ /* 0x040fe400078e02ff */
[C---:B------:R-:W-:Y:S02]  /*10150*/  IMAD R29, R22.reuse, 0x79, RZ ;  /* 0x00000079161d7824 */ /* 0x040fe400078e02ff */
[C---:B------:R-:W-:Y:S02]  /*10160*/  IMAD R28, R22.reuse, 0x1ec, RZ ;  /* 0x000001ec161c7824 */ /* 0x040fe400078e02ff */
[C---:B------:R-:W-:Y:S02]  /*10170*/  IMAD R3, R22.reuse, 0x1f0, RZ ;  /* 0x000001f016037824 */ /* 0x040fe400078e02ff */
[----:B------:R-:W-:-:S02]  /*10180*/  IMAD R9, R22, 0x7b, RZ ;  /* 0x0000007b16097824 */ /* 0x000fc400078e02ff */
[----:B------:R-:W-:Y:S01]  /*10190*/  IMAD R8, R22, 0x1f4, RZ ;  /* 0x000001f416087824 */ /* 0x000fe200078e02ff */
[----:B---3--:R-:W-:-:S05]  /*101a0*/  LEA.HI.X.SX32 R5, R11, R25, 0x2, P3 ;  /* 0x000000190b057211 */ /* 0x008fca00018f16ff */
[----:B------:R1:W-:Y:S04]  /*101b0*/  STL.64 [R1+0x20], R4 ;  /* 0x0000200401007387 */ /* 0x0003e80000100a00 */
[----:B------:R3:W-:Y:S01]  /*101c0*/  STL [R1+0x18], R6 ;  /* 0x0000180601007387 */ /* 0x0007e20000100800 */
[----:B------:R-:W-:Y:S01]  /*101d0*/  IMAD.MOV.U32 R11, RZ, RZ, R7 ;  /* 0x000000ffff0b7224 */ /* 0x000fe200078e0007 */
[-C--:B--2---:R-:W-:Y:S02]  /*101e0*/  LEA.HI.X.SX32 R11, R13, R25.reuse, 0x2, P0 ;  /* 0x000000190d0b7211 */ /* 0x084fe400000f16ff */
[----:B-1----:R-:W-:Y:S01]  /*101f0*/  IADD3 R4, P3, PT, R10, R24, RZ ;  /* 0x000000180a047210 */ /* 0x002fe20007f7e0ff */
[----:B------:R-:W-:Y:S02]  /*10200*/  IMAD.MOV.U32 R10, RZ, RZ, R6 ;  /* 0x000000ffff0a7224 */ /* 0x000fe400078e0006 */
[----:B---3--:R-:W-:Y:S01]  /*10210*/  IMAD R6, R22, 0x74, RZ ;  /* 0x0000007416067824 */ /* 0x008fe200078e02ff */
[----:B------:R1:W-:Y:S04]  /*10220*/  STL [R1+0x1c], R11 ;  /* 0x00001c0b01007387 */ /* 0x0003e80000100800 */
[----:B------:R-:W-:-:S02]  /*10230*/  LEA.HI.X.SX32 R5, R6, R25, 0x2, P3 ;  /* 0x0000001906057211 */ /* 0x000fc400018f16ff */
[----:B------:R-:W-:-:S03]  /*10240*/  IADD3 R10, P0, PT, R12, R24, RZ ;  /* 0x000000180c0a7210 */ /* 0x000fc60007f1e0ff */
[----:B------:R2:W-:Y:S01]  /*10250*/  STL.64 [R1+0x10], R4 ;  /* 0x0000100401007387 */ /* 0x0005e20000100a00 */
[----:B-1----:R-:W-:Y:S02]  /*10260*/  LEA.HI.X.SX32 R11, R15, R25, 0x2, P0 ;  /* 0x000000190f0b7211 */ /* 0x002fe400000f16ff */
[----:B--2---:R-:W-:-:S04]  /*10270*/  IADD3 R4, P3, PT, R14, R24, RZ ;  /* 0x000000180e047210 */ /* 0x004fc80007f7e0ff */
[----:B------:R-:W-:Y:S01]  /*10280*/  LEA.HI.X.SX32 R5, R16, R25, 0x2, P3 ;  /* 0x0000001910057211 */ /* 0x000fe200018f16ff */
[----:B------:R-:W-:Y:S01]  /*10290*/  STL.64 [R1+0x8], R10 ;  /* 0x0000080a01007387 */ /* 0x000fe20000100a00 */
[----:B------:R-:W-:-:S03]  /*102a0*/  IADD3 R20, P0, PT, R20, R24, RZ ;  /* 0x0000001814147210 */ /* 0x000fc60007f1e0ff */
[----:B------:R1:W-:Y:S01]  /*102b0*/  STL.64 [R1], R4 ;  /* 0x0000000401007387 */ /* 0x0003e20000100a00 */
[-C--:B------:R-:W-:Y:S02]  /*102c0*/  IADD3 R18, P3, PT, R18, R24.reuse, RZ ;  /* 0x0000001812127210 */ /* 0x080fe40007f7e0ff */
[----:B------:R-:W-:Y:S02]  /*102d0*/  LEA.HI.X.SX32 R21, R19, R25, 0x2, P0 ;  /* 0x0000001913157211 */ /* 0x000fe400000f16ff */
[----:B------:R-:W-:Y:S01]  /*102e0*/  IADD3 R16, P0, PT, R17, R24, RZ ;  /* 0x0000001811107210 */ /* 0x000fe20007f1e0ff */
[C---:B-1----:R-:W-:Y:S02]  /*102f0*/  IMAD R4, R22.reuse, 0x78, RZ ;  /* 0x0000007816047824 */ /* 0x042fe400078e02ff */
[----:B------:R-:W-:-:S03]  /*10300*/  IMAD R11, R22, 0x7a, RZ ;  /* 0x0000007a160b7824 */ /* 0x000fc600078e02ff */
[-C--:B------:R-:W-:Y:S02]  /*10310*/  LEA.HI.X.SX32 R19, R4, R25.reuse, 0x2, P3 ;  /* 0x0000001904137211 */ /* 0x080fe400018f16ff */
[-C--:B------:R-:W-:Y:S01]  /*10320*/  IADD3 R14, P3, PT, R27, R24.reuse, RZ ;  /* 0x000000181b0e7210 */ /* 0x080fe20007f7e0ff */
[----:B------:R1:W-:Y:S01]  /*10330*/  STL.64 [R1+0x1d28], R20 ;  /* 0x001d281401007387 */ /* 0x0003e20000100a00 */
[-C--:B------:R-:W-:Y:S01]  /*10340*/  LEA.HI.X.SX32 R17, R29, R25.reuse, 0x2, P0 ;  /* 0x000000191d117211 */ /* 0x080fe200000f16ff */
[----:B------:R-:W-:Y:S01]  /*10350*/  IMAD R6, R22, 0x1f8, RZ ;  /* 0x000001f816067824 */ /* 0x000fe200078e02ff */
[-C--:B------:R-:W-:Y:S02]  /*10360*/  IADD3 R12, P0, PT, R28, R24.reuse, RZ ;  /* 0x000000181c0c7210 */ /* 0x080fe40007f1e0ff */
[-C--:B------:R-:W-:Y:S02]  /*10370*/  LEA.HI.X.SX32 R15, R11, R25.reuse, 0x2, P3 ;  /* 0x000000190b0f7211 */ /* 0x080fe400018f16ff */
[-C--:B------:R-:W-:Y:S01]  /*10380*/  IADD3 R10, P3, PT, R3, R24.reuse, RZ ;  /* 0x00000018030a7210 */ /* 0x080fe20007f7e0ff */
[C---:B-1----:R-:W-:Y:S01]  /*10390*/  IMAD R20, R22.reuse, 0x7c, RZ ;  /* 0x0000007c16147824 */ /* 0x042fe200078e02ff */
[-C--:B------:R-:W-:Y:S01]  /*103a0*/  LEA.HI.X.SX32 R13, R9, R25.reuse, 0x2, P0 ;  /* 0x00000019090d7211 */ /* 0x080fe200000f16ff */
[----:B------:R-:W-:Y:S01]  /*103b0*/  IMAD R21, R22, 0x7d, RZ ;  /* 0x0000007d16157824 */ /* 0x000fe200078e02ff */
[----:B------:R-:W-:Y:S01]  /*103c0*/  IADD3 R8, P0, PT, R8, R24, RZ ;  /* 0x0000001808087210 */ /* 0x000fe20007f1e0ff */
[----:B------:R-:W-:Y:S01]  /*103d0*/  IMAD R7, R22, 0x7e, RZ ;  /* 0x0000007e16077824 */ /* 0x000fe200078e02ff */
[----:B------:R-:W-:-:S02]  /*103e0*/  LEA.HI.X.SX32 R11, R20, R25, 0x2, P3 ;  /* 0x00000019140b7211 */ /* 0x000fc400018f16ff */
[-C--:B------:R-:W-:Y:S01]  /*103f0*/  IADD3 R6, P3, PT, R6, R24.reuse, RZ ;  /* 0x0000001806067210 */ /* 0x080fe20007f7e0ff */
[----:B------:R1:W-:Y:S01]  /*10400*/  STL.64 [R1+0x1d68], R18 ;  /* 0x001d681201007387 */ /* 0x0003e20000100a00 */
[-C--:B------:R-:W-:Y:S02]  /*10410*/  LEA.HI.X.SX32 R9, R21, R25.reuse, 0x2, P0 ;  /* 0x0000001915097211 */ /* 0x080fe400000f16ff */
[----:B------:R-:W-:Y:S01]  /*10420*/  LEA.HI.X.SX32 R7, R7, R25, 0x2, P3 ;  /* 0x0000001907077211 */ /* 0x000fe200018f16ff */
[----:B------:R-:W-:Y:S01]  /*10430*/  STL.64 [R1+0x1d48], R16 ;  /* 0x001d481001007387 */ /* 0x000fe20000100a00 */
[C---:B------:R-:W-:Y:S01]  /*10440*/  IMAD.SHL.U32 R20, R22.reuse, 0x4, RZ ;  /* 0x0000000416147824 */ /* 0x040fe200078e00ff */
[----:B------:R-:W2:Y:S02]  /*10450*/  LDC R21, c[0x0][0x3a0] ;  /* 0x0000e800ff157b82 */ /* 0x000ea40000000800 */
[----:B------:R-:W-:Y:S04]  /*10460*/  STL.64 [R1+0x1d40], R14 ;  /* 0x001d400e01007387 */ /* 0x000fe80000100a00 */
[----:B------:R-:W-:Y:S04]  /*10470*/  STL.64 [R1+0x1d30], R12 ;  /* 0x001d300c01007387 */ /* 0x000fe80000100a00 */
[----:B------:R3:W-:Y:S04]  /*10480*/  STL.64 [R1+0x1d70], R10 ;  /* 0x001d700a01007387 */ /* 0x0007e80000100a00 */
[----:B------:R4:W-:Y:S04]  /*10490*/  STL.64 [R1+0x1d50], R8 ;  /* 0x001d500801007387 */ /* 0x0009e80000100a00 */
[----:B------:R-:W-:Y:S04]  /*104a0*/  STL.64 [R1+0x1d58], R6 ;  /* 0x001d580601007387 */ /* 0x000fe80000100a00 */
[----:B-1----:R-:W2:Y:S01]  /*104b0*/  LDL.64 R18, [R1+0x370] ;  /* 0x0003700001127983 */ /* 0x002ea20000100a00 */
[----:B---3--:R-:W-:-:S04]  /*104c0*/  LEA R10, P0, R22, R24, 0x4 ;  /* 0x00000018160a7211 */ /* 0x008fc800078020ff */
[----:B------:R-:W-:-:S05]  /*104d0*/  LEA.HI.X.SX32 R11, R20, R25, 0x2, P0 ;  /* 0x00000019140b7211 */ /* 0x000fca00000f16ff */
[----:B------:R-:W-:Y:S04]  /*104e0*/  STL.64 [R1+0x390], R10 ;  /* 0x0003900a01007387 */ /* 0x000fe80000100a00 */
[----:B----4-:R-:W3:Y:S04]  /*104f0*/  LDL.64 R8, [R1+0x350] ;  /* 0x0003500001087983 */ /* 0x010ee80000100a00 */
[----:B------:R-:W4:Y:S04]  /*10500*/  LDL.64 R12, [R1+0x330] ;  /* 0x00033000010c7983 */ /* 0x000f280000100a00 */
[----:B------:R-:W4:Y:S01]  /*10510*/  LDL.64 R14, [R1+0x310] ;  /* 0x00031000010e7983 */ /* 0x000f220000100a00 */
[----:B------:R-:W-:-:S02]  /*10520*/  IMAD R4, R22, 0x1fc, RZ ;  /* 0x000001fc16047824 */ /* 0x000fc400078e02ff */
[----:B------:R-:W-:-:S03]  /*10530*/  IMAD R5, R22, 0x7f, RZ ;  /* 0x0000007f16057824 */ /* 0x000fc600078e02ff */
[----:B------:R-:W-:-:S04]  /*10540*/  IADD3 R4, P3, PT, R4, R24, RZ ;  /* 0x0000001804047210 */ /* 0x000fc80007f7e0ff */
[----:B------:R-:W-:-:S05]  /*10550*/  LEA.HI.X.SX32 R5, R5, R25, 0x2, P3 ;  /* 0x0000001905057211 */ /* 0x000fca00018f16ff */
[----:B------:R1:W-:Y:S02]  /*10560*/  STL.64 [R1+0x1d38], R4 ;  /* 0x001d380401007387 */ /* 0x0003e40000100a00 */
[----:B-1----:R-:W1:Y:S01]  /*10570*/  S2R R4, SR_TID.X ;  /* 0x0000000000047919 */ /* 0x002e620000002100 */
[----:B------:R-:W-:Y:S01]  /*10580*/  IADD3 R6, P0, PT, R20, R24, RZ ;  /* 0x0000001814067210 */ /* 0x000fe20007f1e0ff */
[----:B--2---:R-:W-:Y:S01]  /*10590*/  VIADD R28, R21, 0xfffffff3 ;  /* 0xfffffff3151c7836 */ /* 0x004fe20000000000 */
[----:B------:R-:W2:Y:S08]  /*105a0*/  LDC R20, c[0x0][0x3a0] ;  /* 0x0000e800ff147b82 */ /* 0x000eb00000000800 */
[----:B------:R-:W2:Y:S01]  /*105b0*/  LDC R21, c[0x0][0x3a0] ;  /* 0x0000e800ff157b82 */ /* 0x000ea20000000800 */
[----:B------:R-:W-:Y:S01]  /*105c0*/  LEA.HI.X.SX32 R7, R22, R25, 0x2, P0 ;  /* 0x0000001916077211 */ /* 0x000fe200000f16ff */
[----:B------:R-:W-:-:S02]  /*105d0*/  VIADD R27, R26, 0xfffffffa ;  /* 0xfffffffa1a1b7836 */ /* 0x000fc40000000000 */
[----:B------:R-:W-:Y:S01]  /*105e0*/  VIADD R3, R26, 0xfffffff6 ;  /* 0xfffffff61a037836 */ /* 0x000fe20000000000 */
[----:B------:R1:W-:Y:S02]  /*105f0*/  STL.64 [R1+0x1a90], R22 ;  /* 0x001a901601007387 */ /* 0x0003e40000100a00 */
[----:B------:R-:W-:Y:S02]  /*10600*/  ISETP.GE.U32.AND P6, PT, R27, 0x7fffff7b, PT ;  /* 0x7fffff7b1b00780c */ /* 0x000fe40003fc6070 */
[----:B------:R-:W-:Y:S01]  /*10610*/  STL.64 [R1+0x3a8], R6 ;  /* 0x0003a80601007387 */ /* 0x000fe20000100a00 */
[----:B------:R-:W-:-:S03]  /*10620*/  ISETP.GE.U32.AND P3, PT, R3, 0x7fffff77, PT ;  /* 0x7fffff770300780c */ /* 0x000fc60003f66070 */
[----:B------:R-:W-:Y:S01]  /*10630*/  STL.64 [R1+0x1d78], R6 ;  /* 0x001d780601007387 */ /* 0x000fe20000100a00 */
[----:B-1----:R-:W-:-:S04]  /*10640*/  LOP3.LUT R5, R4, 0x1ff, RZ, 0xc0, !PT ;  /* 0x000001ff04057812 */ /* 0x002fc800078ec0ff */
[----:B------:R-:W-:Y:S01]  /*10650*/  SHF.L.U32 R5, R5, 0x2, RZ ;  /* 0x0000000205057819 */ /* 0x000fe200000006ff */
[----:B--2---:R-:W-:Y:S01]  /*10660*/  VIADD R27, R20, 0xffffffef ;  /* 0xffffffef141b7836 */ /* 0x004fe20000000000 */
[----:B------:R-:W-:Y:S01]  /*10670*/  ISETP.GE.U32.AND P0, PT, R28, 0x7fffff74, PT ;  /* 0x7fffff741c00780c */ /* 0x000fe20003f06070 */
[----:B------:R-:W-:Y:S01]  /*10680*/  VIADD R3, R21, 0xffffffeb ;  /* 0xffffffeb15037836 */ /* 0x000fe20000000000 */
[----:B------:R-:W1:Y:S01]  /*10690*/  LDC R28, c[0x0][0x3a0] ;  /* 0x0000e800ff1c7b82 */ /* 0x000e620000000800 */
[----:B------:R2:W-:Y:S04]  /*106a0*/  STL.64 [R1+0x1d80], R4 ;  /* 0x001d800401007387 */ /* 0x0005e80000100a00 */
[----:B------:R-:W4:Y:S01]  /*106b0*/  LDL.64 R16, [R1+0x2f0] ;  /* 0x0002f00001107983 */ /* 0x000f220000100a00 */
[----:B------:R-:W-:-:S02]  /*106c0*/  IMAD.MOV.U32 R23, RZ, RZ, R11 ;  /* 0x000000ffff177224 */ /* 0x000fc400078e000b */
[----:B------:R-:W1:Y:S01]  /*106d0*/  LDC R11, c[0x0][0x3a0] ;  /* 0x0000e800ff0b7b82 */ /* 0x000e620000000800 */
[----:B------:R-:W4:Y:S01]  /*106e0*/  LDL.64 R20, [R1+0x2d0] ;  /* 0x0002d00001147983 */ /* 0x000f220000100a00 */
[----:B------:R-:W-:Y:S02]  /*106f0*/  VIADD R29, R5, UR55 ;  /* 0x00000037051d7c36 */ /* 0x000fe40008000000 */
[----:B------:R-:W-:-:S03]  /*10700*/  IMAD.MOV.U32 R22, RZ, RZ, R10 ;  /* 0x000000ffff167224 */ /* 0x000fc600078e000a */
[----:B------:R-:W-:Y:S01]  /*10710*/  @!PT LDS RZ, [RZ] ;  /* 0x00000000fffff984 */ /* 0x000fe20000000800 */
[----:B------:R-:W-:Y:S01]  /*10720*/  @!PT LDS RZ, [RZ] ;  /* 0x00000000fffff984 */ /* 0x000fe20000000800 */
[----:B------:R-:W-:Y:S01]  /*10730*/  @!PT LDS RZ, [RZ] ;  /* 0x00000000fffff984 */ /* 0x000fe20000000800 */
[----:B------:R-:W-:Y:S01]  /*10740*/  LDGSTS.E [R29], desc[UR40][R24.64], !P1 ;  /* 0x00000000181d7fae */ /* 0x000fe2000c9a1028 */
[----:B--2---:R-:W2:Y:S03]  /*10750*/  LDC R4, c[0x0][0x3a0] ;  /* 0x0000e800ff047b82 */ /* 0x004ea60000000800 */
[----:B------:R1:W-:Y:S01]  /*10760*/  LDGSTS.E [R29+0x2000], desc[UR40][R22.64], !P2 ;  /* 0x02000000161d7fae */ /* 0x0003e2000d1a1028 */
[----:B------:R-:W-:-:S03]  /*10770*/  ISETP.GE.U32.AND P2, PT, R3, 0x7fffff6c, PT ;  /* 0x7fffff6c0300780c */ /* 0x000fc60003f46070 */
[----:B------:R1:W-:Y:S01]  /*10780*/  STL.64 [R1+0x1a98], R24 ;  /* 0x001a981801007387 */ /* 0x0003e20000100a00 */
[----:B------:R-:W-:Y:S01]  /*10790*/  ISETP.GE.U32.AND P1, PT, R27, 0x7fffff70, PT ;  /* 0x7fffff701b00780c */ /* 0x000fe20003f26070 */
[----:B------:R-:W2:Y:S01]  /*107a0*/  LDC R5, c[0x0][0x3a0] ;  /* 0x0000e800ff057b82 */ /* 0x000ea20000000800 */
[----:B-1----:R-:W-:-:S07]  /*107b0*/  VIADD R3, R11, 0xffffffe7 ;  /* 0xffffffe70b037836 */ /* 0x002fce0000000000 */
[----:B------:R-:W1:Y:S01]  /*107c0*/  LDC R22, c[0x0][0x3a0] ;  /* 0x0000e800ff167b82 */ /* 0x000e620000000800 */
[----:B------:R-:W4:Y:S04]  /*107d0*/  LDL.64 R10, [R1+0x2b0] ;  /* 0x0002b000010a7983 */ /* 0x000f280000100a00 */
[----:B------:R-:W4:Y:S03]  /*107e0*/  LDL.64 R24, [R1+0xb0] ;  /* 0x0000b00001187983 */ /* 0x000f260000100a00 */
[----:B------:R-:W1:Y:S08]  /*107f0*/  LDC R23, c[0x0][0x3a0] ;  /* 0x0000e800ff177b82 */ /* 0x000e700000000800 */
[----:B------:R-:W1:Y:S08]  /*10800*/  LDC R7, c[0x0][0x3a0] ;  /* 0x0000e800ff077b82 */ /* 0x000e700000000800 */
[----:B------:R-:W1:Y:S01]  /*10810*/  LDC R6, c[0x0][0x3a0] ;  /* 0x0000e800ff067b82 */ /* 0x000e620000000800 */
[----:B------:R-:W-:Y:S04]  /*10820*/  LDGSTS.E [R29+0x4000], desc[UR40][R18.64], !P4 ;  /* 0x04000000121d7fae */ /* 0x000fe8000e1a1028 */
[----:B------:R-:W4:Y:S04]  /*10830*/  LDL.64 R18, [R1+0x290] ;  /* 0x0002900001127983 */ /* 0x000f280000100a00 */
[----:B---3--:R-:W-:Y:S04]  /*10840*/  LDGSTS.E [R29+0x6000], desc[UR40][R8.64], !P0 ;  /* 0x06000000081d7fae */ /* 0x008fe8000c1a1028 */
[----:B----4-:R-:W-:Y:S04]  /*10850*/  LDGSTS.E [R29+0x8000], desc[UR40][R12.64], !P1 ;  /* 0x080000000c1d7fae */ /* 0x010fe8000c9a1028 */
[----:B------:R-:W-:Y:S04]  /*10860*/  LDGSTS.E [R29+0xa000], desc[UR40][R14.64], !P2 ;  /* 0x0a0000000e1d7fae */ /* 0x000fe8000d1a1028 */
[----:B------:R-:W3:Y:S04]  /*10870*/  LDL.64 R8, [R1+0x270] ;  /* 0x0002700001087983 */ /* 0x000ee80000100a00 */
[----:B------:R-:W4:Y:S04]  /*10880*/  LDL.64 R12, [R1+0x250] ;  /* 0x00025000010c7983 */ /* 0x000f280000100a00 */
[----:B------:R-:W4:Y:S01]  /*10890*/  LDL.64 R14, [R1+0x230] ;  /* 0x00023000010e7983 */ /* 0x000f220000100a00 */
[----:B-1----:R-:W-:Y:S01]  /*108a0*/  VIADD R27, R22, 0xffffffe3 ;  /* 0xffffffe3161b7836 */ /* 0x002fe20000000000 */
[----:B------:R-:W-:Y:S01]  /*108b0*/  ISETP.GE.U32.AND P4, PT, R3, 0x7fffff68, PT ;  /* 0x7fffff680300780c */ /* 0x000fe20003f86070 */
[----:B------:R-:W1:Y:S03]  /*108c0*/  LDC R22, c[0x0][0x3a0] ;  /* 0x0000e800ff167b82 */ /* 0x000e660000000800 */
[----:B------:R-:W-:Y:S01]  /*108d0*/  ISETP.GE.U32.AND P0, PT, R27, 0x7fffff64, PT ;  /* 0x7fffff641b00780c */ /* 0x000fe20003f06070 */
[----:B------:R-:W-:-:S02]  /*108e0*/  VIADD R3, R23, 0xffffffdf ;  /* 0xffffffdf17037836 */ /* 0x000fc40000000000 */
[----:B--2---:R-:W-:Y:S02]  /*108f0*/  VIADD R27, R4, 0xffffffdb ;  /* 0xffffffdb041b7836 */ /* 0x004fe40000000000 */
[----:B------:R-:W2:Y:S01]  /*10900*/  LDC R23, c[0x0][0x3a0] ;  /* 0x0000e800ff177b82 */ /* 0x000ea20000000800 */
[----:B------:R-:W-:Y:S02]  /*10910*/  ISETP.GE.U32.AND P1, PT, R3, 0x7fffff60, PT ;  /* 0x7fffff600300780c */ /* 0x000fe40003f26070 */
[----:B------:R-:W-:Y:S01]  /*10920*/  ISETP.GE.U32.AND P2, PT, R27, 0x7fffff5c, PT ;  /* 0x7fffff5c1b00780c */ /* 0x000fe20003f46070 */
[----:B------:R-:W-:Y:S02]  /*10930*/  VIADD R3, R5, 0xffffffd7 ;  /* 0xffffffd705037836 */ /* 0x000fe40000000000 */
[----:B------:R-:W-:Y:S02]  /*10940*/  VIADD R27, R7, 0xffffffcf ;  /* 0xffffffcf071b7836 */ /* 0x000fe40000000000 */
[----:B------:R-:W1:Y:S08]  /*10950*/  LDC R5, c[0x0][0x3a0] ;  /* 0x0000e800ff057b82 */ /* 0x000e700000000800 */
[----:B------:R-:W1:Y:S08]  /*10960*/  LDC R4, c[0x0][0x3a0] ;  /* 0x0000e800ff047b82 */ /* 0x000e700000000800 */
[----:B------:R-:W1:Y:S01]  /*10970*/  LDC R7, c[0x0][0x3a0] ;  /* 0x0000e800ff077b82 */ /* 0x000e620000000800 */
[----:B------:R-:W-:Y:S04]  /*10980*/  LDGSTS.E [R29+0xc000], desc[UR40][R16.64], !P4 ;  /* 0x0c000000101d7fae */ /* 0x000fe8000e1a1028 */
[----:B------:R-:W-:Y:S04]  /*10990*/  LDGSTS.E [R29+0xe000], desc[UR40][R20.64], !P0 ;  /* 0x0e000000141d7fae */ /* 0x000fe8000c1a1028 */
[----:B------:R-:W4:Y:S04]  /*109a0*/  LDL.64 R16, [R1+0x210] ;  /* 0x0002100001107983 */ /* 0x000f280000100a00 */
[----:B------:R-:W4:Y:S01]  /*109b0*/  LDL.64 R20, [R1+0x1f0] ;  /* 0x0001f00001147983 */ /* 0x000f220000100a00 */
[----:B------:R-:W-:Y:S01]  /*109c0*/  ISETP.GE.U32.AND P4, PT, R3, 0x7fffff58, PT ;  /* 0x7fffff580300780c */ /* 0x000fe20003f86070 */
[----:B------:R-:W-:-:S02]  /*109d0*/  VIADD R3, R28, 0xffffffd3 ;  /* 0xffffffd31c037836 */ /* 0x000fc40000000000 */
[----:B------:R-:W1:Y:S03]  /*109e0*/  LDC R28, c[0x0][0x3a0] ;  /* 0x0000e800ff1c7b82 */ /* 0x000e660000000800 */
[----:B------:R-:W-:Y:S01]  /*109f0*/  ISETP.GE.U32.AND P0, PT, R3, 0x7fffff54, PT ;  /* 0x7fffff540300780c */ /* 0x000fe20003f06070 */
[----:B------:R-:W-:Y:S01]  /*10a00*/  LDGSTS.E [R29+0x10000], desc[UR40][R10.64], !P1 ;  /* 0x100000000a1d7fae */ /* 0x000fe2000c9a1028 */
[----:B------:R-:W-:Y:S02]  /*10a10*/  ISETP.GE.U32.AND P1, PT, R27, 0x7fffff50, PT ;  /* 0x7fffff501b00780c */ /* 0x000fe40003f26070 */
[----:B------:R-:W-:Y:S01]  /*10a20*/  IADD3 R3, PT, PT, R6, -0x35, RZ ;  /* 0xffffffcb06037810 */ /* 0x000fe20007ffe0ff */
[----:B------:R-:W4:Y:S01]  /*10a30*/  LDL.64 R10, [R1+0x1d0] ;  /* 0x0001d000010a7983 */ /* 0x000f220000100a00 */
[----:B--2---:R-:W-:Y:S01]  /*10a40*/  VIADD R27, R23, 0xffffffc7 ;  /* 0xffffffc7171b7836 */ /* 0x004fe20000000000 */
[----:B------:R-:W2:Y:S02]  /*10a50*/  LDC R6, c[0x0][0x3a0] ;  /* 0x0000e800ff067b82 */ /* 0x000ea40000000800 */
[----:B------:R-:W-:Y:S04]  /*10a60*/  LDGSTS.E [R29+0x12000], desc[UR40][R18.64], !P2 ;  /* 0x12000000121d7fae */ /* 0x000fe8000d1a1028 */
[----:B------:R-:W4:Y:S01]  /*10a70*/  LDL.64 R18, [R1+0x1b0] ;  /* 0x0001b00001127983 */ /* 0x000f220000100a00 */
[----:B------:R-:W-:Y:S01]  /*10a80*/  ISETP.GE.U32.AND P2, PT, R3, 0x7fffff4c, PT ;  /* 0x7fffff4c0300780c */ /* 0x000fe20003f46070 */
[----:B-1----:R-:W-:-:S02]  /*10a90*/  VIADD R3, R22, 0xffffffc3 ;  /* 0xffffffc316037836 */ /* 0x002fc40000000000 */
[----:B---3--:R1:W-:Y:S04]  /*10aa0*/  LDGSTS.E [R29+0x14000], desc[UR40][R8.64], !P4 ;  /* 0x14000000081d7fae */ /* 0x0083e8000e1a1028 */
[----:B----4-:R3:W-:Y:S04]  /*10ab0*/  LDGSTS.E [R29+0x16000], desc[UR40][R12.64], !P0 ;  /* 0x160000000c1d7fae */ /* 0x0107e8000c1a1028 */
[----:B------:R-:W4:Y:S04]  /*10ac0*/  LDL.64 R22, [R1+0x190] ;  /* 0x0001900001167983 */ /* 0x000f280000100a00 */
[----:B------:R-:W-:Y:S01]  /*10ad0*/  LDGSTS.E [R29+0x18000], desc[UR40][R14.64], !P1 ;  /* 0x180000000e1d7fae */ /* 0x000fe2000c9a1028 */
[----:B------:R-:W-:Y:S01]  /*10ae0*/  ISETP.GE.U32.AND P4, PT, R27, 0x7fffff48, PT ;  /* 0x7fffff481b00780c */ /* 0x000fe20003f86070 */
[----:B-1----:R-:W1:Y:S08]  /*10af0*/  LDC R9, c[0x0][0x3a0] ;  /* 0x0000e800ff097b82 */ /* 0x002e700000000800 */
[----:B---3--:R-:W3:Y:S01]  /*10b00*/  LDC R12, c[0x0][0x3a0] ;  /* 0x0000e800ff0c7b82 */ /* 0x008ee20000000800 */
[----:B------:R-:W4:Y:S01]  /*10b10*/  LDL.64 R14, [R1+0x170] ;  /* 0x00017000010e7983 */ /* 0x000f220000100a00 */
[----:B------:R-:W-:Y:S01]  /*10b20*/  ISETP.GE.U32.AND P0, PT, R3, 0x7fffff44, PT ;  /* 0x7fffff440300780c */ /* 0x000fe20003f06070 */
[----:B------:R-:W-:-:S02]  /*10b30*/  VIADD R3, R28, 0xffffffbf ;  /* 0xffffffbf1c037836 */ /* 0x000fc40000000000 */
[----:B------:R-:W-:-:S03]  /*10b40*/  VIADD R27, R5, 0xffffffbb ;  /* 0xffffffbb051b7836 */ /* 0x000fc60000000000 */
[----:B------:R-:W1:Y:S01]  /*10b50*/  LDC R28, c[0x0][0x3a0] ;  /* 0x0000e800ff1c7b82 */ /* 0x000e620000000800 */
[----:B------:R-:W-:Y:S01]  /*10b60*/  ISETP.GE.U32.AND P1, PT, R3, 0x7fffff40, PT ;  /* 0x7fffff400300780c */ /* 0x000fe20003f26070 */
[----:B------:R-:W-:Y:S02]  /*10b70*/  VIADD R3, R4, 0xffffffb7 ;  /* 0xffffffb704037836 */ /* 0x000fe40000000000 */
[----:B------:R-:W4:Y:S04]  /*10b80*/  LDL.64 R4, [R1+0x150] ;  /* 0x0001500001047983 */ /* 0x000f280000100a00 */
[----:B------:R-:W1:Y:S01]  /*10b90*/  LDC R8, c[0x0][0x3a0] ;  /* 0x0000e800ff087b82 */ /* 0x000e620000000800 */
[----:B------:R1:W-:Y:S01]  /*10ba0*/  LDGSTS.E [R29+0x1a000], desc[UR40][R16.64], !P2 ;  /* 0x1a000000101d7fae */ /* 0x0003e2000d1a1028 */
[----:B------:R-:W-:Y:S01]  /*10bb0*/  ISETP.GE.U32.AND P2, PT, R27, 0x7fffff3c, PT ;  /* 0x7fffff3c1b00780c */ /* 0x000fe20003f46070 */
[----:B------:R-:W-:-:S02]  /*10bc0*/  VIADD R27, R7, 0xffffffb3 ;  /* 0xffffffb3071b7836 */ /* 0x000fc40000000000 */
[----:B------:R-:W-:Y:S01]  /*10bd0*/  LDGSTS.E [R29+0x1c000], desc[UR40][R20.64], !P4 ;  /* 0x1c000000141d7fae */ /* 0x000fe2000e1a1028 */
[----:B------:R-:W-:Y:S01]  /*10be0*/  ISETP.GE.U32.AND P4, PT, R3, 0x7fffff38, PT ;  /* 0x7fffff380300780c */ /* 0x000fe20003f86070 */
[----:B--2---:R-:W-:Y:S02]  /*10bf0*/  VIADD R3, R6, 0xffffffaf ;  /* 0xffffffaf06037836 */ /* 0x004fe40000000000 */
[----:B------:R-:W2:Y:S01]  /*10c00*/  LDL.64 R6, [R1+0x110] ;  /* 0x0001100001067983 */ /* 0x000ea20000100a00 */
[----:B-1----:R-:W1:Y:S03]  /*10c10*/  LDC R16, c[0x0][0x3a0] ;  /* 0x0000e800ff107b82 */ /* 0x002e660000000800 */
[----:B------:R-:W2:Y:S04]  /*10c20*/  LDL.64 R20, [R1+0x130] ;  /* 0x0001300001147983 */ /* 0x000ea80000100a00 */
[----:B------:R-:W-:Y:S04]  /*10c30*/  LDGSTS.E [R29+0x1e000], desc[UR40][R10.64], !P0 ;  /* 0x1e0000000a1d7fae */ /* 0x000fe8000c1a1028 */
[----:B------:R-:W2:Y:S01]  /*10c40*/  LDL.64 R10, [R1+0xf0] ;  /* 0x0000f000010a7983 */ /* 0x000ea20000100a00 */
[----:B------:R-:W-:Y:S01]  /*10c50*/  ISETP.GE.U32.AND P0, PT, R27, 0x7fffff34, PT ;  /* 0x7fffff341b00780c */ /* 0x000fe20003f06070 */
[----:B---3--:R-:W-:-:S02]  /*10c60*/  VIADD R27, R12, 0xffffffa7 ;  /* 0xffffffa70c1b7836 */ /* 0x008fc40000000000 */
[----:B------:R-:W3:Y:S04]  /*10c70*/  LDL.64 R12, [R1+0x70] ;  /* 0x00007000010c7983 */ /* 0x000ee80000100a00 */
[----:B------:R-:W-:Y:S04]  /*10c80*/  LDGSTS.E [R29+0x20000], desc[UR40][R18.64], !P1 ;  /* 0x20000000121d7fae */ /* 0x000fe8000c9a1028 */
[----:B------:R-:W3:Y:S04]  /*10c90*/  LDL.64 R18, [R1+0xd0] ;  /* 0x0000d00001127983 */ /* 0x000ee80000100a00 */
[----:B----4-:R-:W-:Y:S04]  /*10ca0*/  LDGSTS.E [R29+0x22000], desc[UR40][R22.64], !P2 ;  /* 0x22000000161d7fae */ /* 0x010fe8000d1a1028 */
[----:B------:R-:W4:Y:S04]  /*10cb0*/  LDL.64 R22, [R1+0x90] ;  /* 0x0000900001167983 */ /* 0x000f280000100a00 */
[----:B------:R-:W-:Y:S04]  /*10cc0*/  LDGSTS.E [R29+0x24000], desc[UR40][R14.64], !P4 ;  /* 0x240000000e1d7fae */ /* 0x000fe8000e1a1028 */
[----:B------:R-:W4:Y:S01]  /*10cd0*/  LDL.64 R14, [R1+0x50] ;  /* 0x00005000010e7983 */ /* 0x000f220000100a00 */
[----:B------:R-:W-:Y:S01]  /*10ce0*/  ISETP.GE.U32.AND P1, PT, R3, 0x7fffff30, PT ;  /* 0x7fffff300300780c */ /* 0x000fe20003f26070 */
[----:B------:R-:W-:Y:S01]  /*10cf0*/  VIADD R3, R28, 0xffffffab ;  /* 0xffffffab1c037836 */ /* 0x000fe20000000000 */
[----:B------:R-:W-:Y:S01]  /*10d00*/  ISETP.GE.U32.AND P4, PT, R27, 0x7fffff28, PT ;  /* 0x7fffff281b00780c */ /* 0x000fe20003f86070 */
[----:B------:R-:W-:Y:S01]  /*10d10*/  LDGSTS.E [R29+0x26000], desc[UR40][R4.64], !P0 ;  /* 0x26000000041d7fae */ /* 0x000fe2000c1a1028 */
[----:B------:R-:W2:Y:S02]  /*10d20*/  LDC R28, c[0x0][0x3a0] ;  /* 0x0000e800ff1c7b82 */ /* 0x000ea40000000800 */
[----:B------:R-:W-:Y:S01]  /*10d30*/  ISETP.GE.U32.AND P2, PT, R3, 0x7fffff2c, PT ;  /* 0x7fffff2c0300780c */ /* 0x000fe20003f46070 */
[----:B------:R-:W-:Y:S01]  /*10d40*/  VIADD R3, R9, 0xffffffa3 ;  /* 0xffffffa309037836 */ /* 0x000fe20000000000 */
[----:B-1----:R-:W-:-:S04]  /*10d50*/  IADD3 R27, PT, PT, R16, -0x61, RZ ;  /* 0xffffff9f101b7810 */ /* 0x002fc80007ffe0ff */
[----:B------:R-:W-:Y:S01]  /*10d60*/  ISETP.GE.U32.AND P0, PT, R3, 0x7fffff24, PT ;  /* 0x7fffff240300780c */ /* 0x000fe20003f06070 */
[----:B------:R-:W-:Y:S01]  /*10d70*/  VIADD R3, R8, 0xffffff9b ;  /* 0xffffff9b08037836 */ /* 0x000fe20000000000 */
[----:B------:R-:W1:Y:S01]  /*10d80*/  LDC R9, c[0x0][0x3a0] ;  /* 0x0000e800ff097b82 */ /* 0x000e620000000800 */
[----:B------:R-:W4:Y:S04]  /*10d90*/  LDL.LU.64 R4, [R1+0x1d80] ;  /* 0x001d800001047983 */ /* 0x000f280000300a00 */
[----:B------:R-:W4:Y:S03]  /*10da0*/  LDL.64 R16, [R1+0x30] ;  /* 0x0000300001107983 */ /* 0x000f260000100a00 */
[----:B------:R-:W1:Y:S01]  /*10db0*/  LDC R8, c[0x0][0x3a0] ;  /* 0x0000e800ff087b82 */ /* 0x000e620000000800 */
[----:B--2---:R-:W-:Y:S01]  /*10dc0*/  LDGSTS.E [R29+0x28000], desc[UR40][R20.64], !P1 ;  /* 0x28000000141d7fae */ /* 0x004fe2000c9a1028 */
[----:B------:R-:W-:-:S06]  /*10dd0*/  ISETP.GE.U32.AND P1, PT, R27, 0x7fffff20, PT ;  /* 0x7fffff201b00780c */ /* 0x000fcc0003f26070 */
[----:B------:R-:W2:Y:S01]  /*10de0*/  LDC R27, c[0x0][0x3a0] ;  /* 0x0000e800ff1b7b82 */ /* 0x000ea20000000800 */
[----:B------:R-:W-:Y:S01]  /*10df0*/  LDGSTS.E [R29+0x2a000], desc[UR40][R6.64], !P2 ;  /* 0x2a000000061d7fae */ /* 0x000fe2000d1a1028 */
[----:B------:R-:W-:-:S06]  /*10e00*/  ISETP.GE.U32.AND P2, PT, R3, 0x7fffff1c, PT ;  /* 0x7fffff1c0300780c */ /* 0x000fcc0003f46070 */
[----:B------:R-:W1:Y:S01]  /*10e10*/  LDC R3, c[0x0][0x3a0] ;  /* 0x0000e800ff037b82 */ /* 0x000e620000000800 */
[----:B------:R-:W4:Y:S04]  /*10e20*/  LDL.64 R20, [R1+0x10] ;  /* 0x0000100001147983 */ /* 0x000f280000100a00 */
[----:B------:R-:W4:Y:S04]  /*10e30*/  LDL.LU.64 R6, [R1+0x1d78] ;  /* 0x001d780001067983 */ /* 0x000f280000300a00 */
[----:B------:R-:W-:Y:S01]  /*10e40*/  LDGSTS.E [R29+0x2c000], desc[UR40][R10.64], !P4 ;  /* 0x2c0000000a1d7fae */ /* 0x000fe2000e1a1028 */
[----:B--2---:R-:W-:-:S02]  /*10e50*/  VIADD R27, R27, 0xffffff97 ;  /* 0xffffff971b1b7836 */ /* 0x004fc40000000000 */
[----:B-1----:R-:W-:Y:S01]  /*10e60*/  VIADD R3, R3, 0xffffff93 ;  /* 0xffffff9303037836 */ /* 0x002fe20000000000 */
[----:B------:R-:W2:Y:S02]  /*10e70*/  LDL.LU.64 R10, [R1+0x1d70] ;  /* 0x001d7000010a7983 */ /* 0x000ea40000300a00 */
[----:B------:R-:W-:Y:S01]  /*10e80*/  ISETP.GE.U32.AND P4, PT, R27, 0x7fffff18, PT ;  /* 0x7fffff181b00780c */ /* 0x000fe20003f86070 */
[----:B------:R-:W-:Y:S02]  /*10e90*/  VIADD R27, R28, 0xffffff8f ;  /* 0xffffff8f1c1b7836 */ /* 0x000fe40000000000 */
[----:B------:R-:W1:Y:S01]  /*10ea0*/  LDC R28, c[0x0][0x3a0] ;  /* 0x0000e800ff1c7b82 */ /* 0x000e620000000800 */
[----:B---3--:R-:W-:Y:S01]  /*10eb0*/  LDGSTS.E [R29+0x2e000], desc[UR40][R18.64], !P0 ;  /* 0x2e000000121d7fae */ /* 0x008fe2000c1a1028 */
[----:B------:R-:W-:-:S06]  /*10ec0*/  ISETP.GE.U32.AND P0, PT, R3, 0x7fffff14, PT ;  /* 0x7fffff140300780c */ /* 0x000fcc0003f06070 */
[----:B------:R-:W3:Y:S01]  /*10ed0*/  LDC R3, c[0x0][0x3a0] ;  /* 0x0000e800ff037b82 */ /* 0x000ee20000000800 */
[----:B------:R1:W-:Y:S04]  /*10ee0*/  LDGSTS.E [R29+0x30000], desc[UR40][R24.64], !P1 ;  /* 0x30000000181d7fae */ /* 0x0003e8000c9a1028 */
[----:B------:R-:W2:Y:S01]  /*10ef0*/  LDL.LU.64 R18, [R1+0x1d68] ;  /* 0x001d680001127983 */ /* 0x000ea20000300a00 */
[----:B------:R-:W-:Y:S01]  /*10f00*/  ISETP.GE.U32.AND P1, PT, R27, 0x7fffff10, PT ;  /* 0x7fffff101b00780c */ /* 0x000fe20003f26070 */
[----:B------:R-:W-:Y:S02]  /*10f10*/  VIADD R27, R9, 0xffffff87 ;  /* 0xffffff87091b7836 */ /* 0x000fe40000000000 */
[----:B----4-:R-:W-:Y:S01]  /*10f20*/  LDGSTS.E [R29+0x32000], desc[UR40][R22.64], !P2 ;  /* 0x32000000161d7fae */ /* 0x010fe2000d1a1028 */
[----:B-1----:R-:W1:Y:S03]  /*10f30*/  LDC R24, c[0x0][0x3a0] ;  /* 0x0000e800ff187b82 */ /* 0x002e660000000800 */
[----:B------:R4:W-:Y:S05]  /*10f40*/  LDGSTS.E [R29+0x34000], desc[UR40][R12.64], !P4 ;  /* 0x340000000c1d7fae */ /* 0x0009ea000e1a1028 */
[----:B------:R-:W1:Y:S01]  /*10f50*/  LDC R25, c[0x0][0x3a0] ;  /* 0x0000e800ff197b82 */ /* 0x000e620000000800 */
[----:B---3--:R-:W-:Y:S01]  /*10f60*/  VIADD R3, R3, 0xffffff8b ;  /* 0xffffff8b03037836 */ /* 0x008fe20000000000 */
[----:B------:R-:W3:Y:S04]  /*10f70*/  LDL.64 R22, [R1+0x348] ;  /* 0x0003480001167983 */ /* 0x000ee80000100a00 */
[----:B------:R4:W-:Y:S01]  /*10f80*/  LDGSTS.E [R29+0x36000], desc[UR40][R14.64], !P0 ;  /* 0x360000000e1d7fae */ /* 0x0009e2000c1a1028 */
[----:B------:R-:W-:Y:S01]  /*10f90*/  ISETP.GE.U32.AND P0, PT, R27, 0x7fffff08, PT ;  /* 0x7fffff081b00780c */ /* 0x000fe20003f06070 */
[----:B------:R-:W-:Y:S01]  /*10fa0*/  VIADD R27, R8, 0xffffff83 ;  /* 0xffffff83081b7836 */ /* 0x000fe20000000000 */
[----:B----4-:R-:W4:Y:S01]  /*10fb0*/  LDC R13, c[0x0][0x3a0] ;  /* 0x0000e800ff0d7b82 */ /* 0x010f220000000800 */
[----:B------:R-:W3:Y:S01]  /*10fc0*/  LDL.64 R8, [R1+0x388] ;  /* 0x0003880001087983 */ /* 0x000ee20000100a00 */
[----:B------:R-:W-:Y:S01]  /*10fd0*/  ISETP.GE.U32.AND P2, PT, R3, 0x7fffff0c, PT ;  /* 0x7fffff0c0300780c */ /* 0x000fe20003f46070 */
[----:B------:R-:W-:-:S05]  /*10fe0*/  VIADD R3, R26, 0xfffffffd ;  /* 0xfffffffd1a037836 */ /* 0x000fca0000000000 */
[----:B------:R-:W-:Y:S01]  /*10ff0*/  ISETP.GE.U32.AND P4, PT, R3, 0x7fffff7e, PT ;  /* 0x7fffff7e0300780c */ /* 0x000fe20003f86070 */
[----:B------:R-:W1:Y:S01]  /*11000*/  LDC R14, c[0x0][0x3a0] ;  /* 0x0000e800ff0e7b82 */ /* 0x000e620000000800 */
[----:B------:R-:W-:Y:S01]  /*11010*/  LDGSTS.E [R29+0x38000], desc[UR40][R16.64], !P1 ;  /* 0x38000000101d7fae */ /* 0x000fe2000c9a1028 */
[----:B------:R-:W-:Y:S01]  /*11020*/  ISETP.GE.U32.AND P1, PT, R27, 0x7fffff04, PT ;  /* 0x7fffff041b00780c */ /* 0x000fe20003f26070 */
[----:B------:R-:W-:-:S05]  /*11030*/  VIADD R3, R26, 0xfffffff9 ;  /* 0xfffffff91a037836 */ /* 0x000fca0000000000 */
[----:B------:R-:W1:Y:S08]  /*11040*/  LDC R15, c[0x0][0x3a0] ;  /* 0x0000e800ff0f7b82 */ /* 0x000e700000000800 */
[----:B------:R-:W1:Y:S01]  /*11050*/  LDC R12, c[0x0][0x3a0] ;  /* 0x0000e800ff0c7b82 */ /* 0x000e620000000800 */
[----:B------:R-:W4:Y:S04]  /*11060*/  LDL.64 R16, [R1+0x328] ;  /* 0x0003280001107983 */ /* 0x000f280000100a00 */
[----:B------:R-:W-:Y:S04]  /*11070*/  LDGSTS.E [R29+0x3a000], desc[UR40][R20.64], !P2 ;  /* 0x3a000000141d7fae */ /* 0x000fe8000d1a1028 */
[----:B------:R-:W4:Y:S01]  /*11080*/  LDL.64 R20, [R1+0x368] ;  /* 0x0003680001147983 */ /* 0x000f220000100a00 */
[----:B------:R-:W-:Y:S01]  /*11090*/  ISETP.GE.U32.AND P2, PT, R3, 0x7fffff7a, PT ;  /* 0x7fffff7a0300780c */ /* 0x000fe20003f46070 */
[----:B------:R-:W-:-:S02]  /*110a0*/  VIADD R3, R26, 0xfffffff5 ;  /* 0xfffffff51a037836 */ /* 0x000fc40000000000 */
[----:B--2---:R-:W-:Y:S04]  /*110b0*/  LDGSTS.E [R29+0x3c000], desc[UR40][R18.64], !P0 ;  /* 0x3c000000121d7fae */ /* 0x004fe8000c1a1028 */
[----:B------:R2:W-:Y:S01]  /*110c0*/  STL.64 [R1+0x1aa0], R18 ;  /* 0x001aa01201007387 */ /* 0x0005e20000100a00 */
[----:B------:R-:W-:-:S03]  /*110d0*/  ISETP.GE.U32.AND P0, PT, R3, 0x7fffff76, PT ;  /* 0x7fffff760300780c */ /* 0x000fc60003f06070 */
[----:B------:R-:W-:Y:S01]  /*110e0*/  LDGSTS.E [R29+0x3e000], desc[UR40][R10.64], !P1 ;  /* 0x3e0000000a1d7fae */ /* 0x000fe2000c9a1028 */
[----:B------:R-:W-:-:S03]  /*110f0*/  IADD3 R3, PT, PT, R28, -0xe, RZ ;  /* 0xfffffff21c037810 */ /* 0x000fc60007ffe0ff */
[----:B--2---:R-:W2:Y:S04]  /*11100*/  LDL.64 R18, [R1+0x2e8] ;  /* 0x0002e80001127983 */ /* 0x004ea80000100a00 */
[----:B------:R1:W-:Y:S04]  /*11110*/  STL.64 [R1+0x1d60], R4 ;  /* 0x001d600401007387 */ /* 0x0003e80000100a00 */
[----:B------:R1:W-:Y:S01]  /*11120*/  STL.64 [R1+0x1aa8], R10 ;  /* 0x001aa80a01007387 */ /* 0x0003e20000100a00 */
[----:B------:R-:W-:Y:S02]  /*11130*/  LOP3.LUT R28, R5, 0x20, RZ, 0x3c, !PT ;  /* 0x00000020051c7812 */ /* 0x000fe400078e3cff */
[----:B------:R-:W-:Y:S01]  /*11140*/  ISETP.GE.U32.AND P1, PT, R3, 0x7fffff73, PT ;  /* 0x7fffff730300780c */ /* 0x000fe20003f26070 */
[----:B-1----:R-:W-:Y:S01]  /*11150*/  VIADD R27, R24, 0xffffffee ;  /* 0xffffffee181b7836 */ /* 0x002fe20000000000 */
[----:B------:R-:W1:Y:S01]  /*11160*/  LDC R4, c[0x0][0x3a0] ;  /* 0x0000e800ff047b82 */ /* 0x000e620000000800 */
[----:B------:R-:W2:Y:S01]  /*11170*/  LDL.64 R10, [R1+0x308] ;  /* 0x00030800010a7983 */ /* 0x000ea20000100a00 */
[----:B------:R-:W-:-:S06]  /*11180*/  VIADD R28, R28, UR55 ;  /* 0x000000371c1c7c36 */ /* 0x000fcc0008000000 */
[----:B------:R-:W1:Y:S01]  /*11190*/  LDC R5, c[0x0][0x3a0] ;  /* 0x0000e800ff057b82 */ /* 0x000e620000000800 */
[----:B------:R-:W-:Y:S04]  /*111a0*/  LDGSTS.E [R28+0x800], desc[UR40][R6.64], !P5 ;  /* 0x00800000061c7fae */ /* 0x000fe8000e9a1028 */
[----:B---3--:R-:W-:Y:S01]  /*111b0*/  LDGSTS.E [R28+0x2800], desc[UR40][R8.64], !P6 ;  /* 0x02800000081c7fae */ /* 0x008fe2000f1a1028 */
[----:B------:R-:W-:Y:S02]  /*111c0*/  VIADD R3, R14, 0xffffffea ;  /* 0xffffffea0e037836 */ /* 0x000fe40000000000 */
[----:B------:R-:W3:Y:S01]  /*111d0*/  LDC R24, c[0x0][0x3a0] ;  /* 0x0000e800ff187b82 */ /* 0x000ee20000000800 */
[----:B------:R-:W3:Y:S04]  /*111e0*/  LDL.64 R6, [R1+0x2c8] ;  /* 0x0002c80001067983 */ /* 0x000ee80000100a00 */
[----:B------:R-:W3:Y:S01]  /*111f0*/  LDL.64 R8, [R1+0x2a8] ;  /* 0x0002a80001087983 */ /* 0x000ee20000100a00 */
[----:B------:R-:W-:-:S02]  /*11200*/  ISETP.GE.U32.AND P5, PT, R27, 0x7fffff6f, PT ;  /* 0x7fffff6f1b00780c */ /* 0x000fc40003fa6070 */
[----:B------:R-:W2:Y:S01]  /*11210*/  LDC R14, c[0x0][0x3a0] ;  /* 0x0000e800ff0e7b82 */ /* 0x000ea20000000800 */
[----:B-1----:R-:W-:Y:S01]  /*11220*/  VIADD R27, R5, 0xffffffe6 ;  /* 0xffffffe6051b7836 */ /* 0x002fe20000000000 */
[----:B------:R-:W-:Y:S01]  /*11230*/  ISETP.GE.U32.AND P6, PT, R3, 0x7fffff6b, PT ;  /* 0x7fffff6b0300780c */ /* 0x000fe20003fc6070 */
[----:B------:R-:W-:-:S05]  /*11240*/  VIADD R3, R15, 0xffffffe2 ;  /* 0xffffffe20f037836 */ /* 0x000fca0000000000 */
[----:B------:R-:W1:Y:S08]  /*11250*/  LDC R15, c[0x0][0x3a0] ;  /* 0x0000e800ff0f7b82 */ /* 0x000e700000000800 */
[----:B------:R-:W1:Y:S01]  /*11260*/  LDC R5, c[0x0][0x3a0] ;  /* 0x0000e800ff057b82 */ /* 0x000e620000000800 */
[----:B----4-:R-:W-:Y:S04]  /*11270*/  LDGSTS.E [R28+0x4800], desc[UR40][R20.64], !P3 ;  /* 0x04800000141c7fae */ /* 0x010fe8000d9a1028 */
[----:B------:R-:W-:Y:S01]  /*11280*/  LDGSTS.E [R28+0x6800], desc[UR40][R22.64], !P1 ;  /* 0x06800000161c7fae */ /* 0x000fe2000c9a1028 */
[----:B------:R-:W-:-:S03]  /*11290*/  ISETP.GE.U32.AND P3, PT, R27, 0x7fffff67, PT ;  /* 0x7fffff671b00780c */ /* 0x000fc60003f66070 */
[----:B------:R-:W-:Y:S04]  /*112a0*/  LDGSTS.E [R28+0x8800], desc[UR40][R16.64], !P5 ;  /* 0x08800000101c7fae */ /* 0x000fe8000e9a1028 */
[----:B------:R-:W4:Y:S04]  /*112b0*/  LDL.64 R20, [R1+0x288] ;  /* 0x0002880001147983 */ /* 0x000f280000100a00 */
[----:B------:R-:W4:Y:S01]  /*112c0*/  LDL.64 R22, [R1+0x268] ;  /* 0x0002680001167983 */ /* 0x000f220000100a00 */
[----:B------:R-:W-:-:S03]  /*112d0*/  ISETP.GE.U32.AND P1, PT, R3, 0x7fffff63, PT ;  /* 0x7fffff630300780c */ /* 0x000fc60003f26070 */
[----:B------:R-:W4:Y:S01]  /*112e0*/  LDL.64 R16, [R1+0x248] ;  /* 0x0002480001107983 */ /* 0x000f220000100a00 */
[----:B------:R-:W-:Y:S02]  /*112f0*/  VIADD R3, R13, 0xffffffde ;  /* 0xffffffde0d037836 */ /* 0x000fe40000000000 */
[----:B------:R-:W-:Y:S01]  /*11300*/  VIADD R27, R25, 0xffffffda ;  /* 0xffffffda191b7836 */ /* 0x000fe20000000000 */
[----:B------:R-:W1:Y:S02]  /*11310*/  LDC R13, c[0x0][0x3a0] ;  /* 0x0000e800ff0d7b82 */ /* 0x000e640000000800 */
[----:B------:R-:W-:Y:S01]  /*11320*/  ISETP.GE.U32.AND P5, PT, R3, 0x7fffff5f, PT ;  /* 0x7fffff5f0300780c */ /* 0x000fe20003fa6070 */
[----:B--2---:R-:W-:Y:S04]  /*11330*/  LDGSTS.E [R28+0xa800], desc[UR40][R10.64], !P6 ;  /* 0x0a8000000a1c7fae */ /* 0x004fe8000f1a1028 */
[----:B------:R-:W-:Y:S01]  /*11340*/  LDGSTS.E [R28+0xc800], desc[UR40][R18.64], !P3 ;  /* 0x0c800000121c7fae */ /* 0x000fe2000d9a1028 */
[----:B------:R-:W-:-:S03]  /*11350*/  ISETP.GE.U32.AND P6, PT, R27, 0x7fffff5b, PT ;  /* 0x7fffff5b1b00780c */ /* 0x000fc60003fc6070 */
[----:B------:R-:W2:Y:S04]  /*11360*/  LDL.64 R10, [R1+0x228] ;  /* 0x00022800010a7983 */ /* 0x000ea80000100a00 */
[----:B------:R-:W2:Y:S01]  /*11370*/  LDL.64 R18, [R1+0x208] ;  /* 0x0002080001127983 */ /* 0x000ea20000100a00 */
[----:B---3--:R-:W-:-:S03]  /*11380*/  VIADD R27, R24, 0xffffffd2 ;  /* 0xffffffd2181b7836 */ /* 0x008fc60000000000 */
[----:B------:R-:W3:Y:S04]  /*11390*/  LDL.64 R24, [R1+0x1e8] ;  /* 0x0001e80001187983 */ /* 0x000ee80000100a00 */
[----:B------:R-:W-:Y:S04]  /*113a0*/  LDGSTS.E [R28+0xe800], desc[UR40][R6.64], !P1 ;  /* 0x0e800000061c7fae */ /* 0x000fe8000c9a1028 */
[----:B------:R-:W-:Y:S04]  /*113b0*/  LDGSTS.E [R28+0x10800], desc[UR40][R8.64], !P5 ;  /* 0x10800000081c7fae */ /* 0x000fe8000e9a1028 */
[----:B------:R-:W3:Y:S04]  /*113c0*/  LDL.64 R6, [R1+0x1c8] ;  /* 0x0001c80001067983 */ /* 0x000ee80000100a00 */
[----:B------:R-:W3:Y:S01]  /*113d0*/  LDL.64 R8, [R1+0x1a8] ;  /* 0x0001a80001087983 */ /* 0x000ee20000100a00 */
[----:B------:R-:W-:-:S02]  /*113e0*/  VIADD R3, R12, 0xffffffd6 ;  /* 0xffffffd60c037836 */ /* 0x000fc40000000000 */
[----:B------:R-:W4:Y:S03]  /*113f0*/  LDC R12, c[0x0][0x3a0] ;  /* 0x0000e800ff0c7b82 */ /* 0x000f260000000800 */
[----:B------:R-:W-:Y:S01]  /*11400*/  ISETP.GE.U32.AND P3, PT, R3, 0x7fffff57, PT ;  /* 0x7fffff570300780c */ /* 0x000fe20003f66070 */
[----:B------:R-:W-:Y:S01]  /*11410*/  VIADD R3, R14, 0xffffffce ;  /* 0xffffffce0e037836 */ /* 0x000fe20000000000 */
[----:B------:R-:W-:-:S03]  /*11420*/  ISETP.GE.U32.AND P1, PT, R27, 0x7fffff53, PT ;  /* 0x7fffff531b00780c */ /* 0x000fc60003f26070 */
[----:B------:R-:W2:Y:S01]  /*11430*/  LDC R14, c[0x0][0x3a0] ;  /* 0x0000e800ff0e7b82 */ /* 0x000ea20000000800 */
[----:B------:R-:W-:Y:S02]  /*11440*/  ISETP.GE.U32.AND P5, PT, R3, 0x7fffff4f, PT ;  /* 0x7fffff4f0300780c */ /* 0x000fe40003fa6070 */
[----:B------:R-:W-:-:S05]  /*11450*/  IADD3 R3, PT, PT, R4, -0x36, RZ ;  /* 0xffffffca04037810 */ /* 0x000fca0007ffe0ff */
[----:B------:R-:W2:Y:S01]  /*11460*/  LDC R4, c[0x0][0x3a0] ;  /* 0x0000e800ff047b82 */ /* 0x000ea20000000800 */
[----:B-1----:R-:W-:Y:S01]  /*11470*/  VIADD R27, R15, 0xffffffc6 ;  /* 0xffffffc60f1b7836 */ /* 0x002fe20000000000 */
[----:B----4-:R1:W-:Y:S04]  /*11480*/  LDGSTS.E [R28+0x12800], desc[UR40][R20.64], !P6 ;  /* 0x12800000141c7fae */ /* 0x0103e8000f1a1028 */
[----:B------:R-:W-:Y:S01]  /*11490*/  LDGSTS.E [R28+0x14800], desc[UR40][R22.64], !P3 ;  /* 0x14800000161c7fae */ /* 0x000fe2000d9a1028 */
[----:B------:R-:W-:Y:S01]  /*114a0*/  ISETP.GE.U32.AND P6, PT, R3, 0x7fffff4b, PT ;  /* 0x7fffff4b0300780c */ /* 0x000fe20003fc6070 */
[----:B------:R-:W-:Y:S02]  /*114b0*/  VIADD R3, R13, 0xffffffc2 ;  /* 0xffffffc20d037836 */ /* 0x000fe40000000000 */
[----:B------:R4:W-:Y:S01]  /*114c0*/  LDGSTS.E [R28+0x16800], desc[UR40][R16.64], !P1 ;  /* 0x16800000101c7fae */ /* 0x0009e2000c9a1028 */
[----:B-1----:R-:W1:Y:S03]  /*114d0*/  LDC R21, c[0x0][0x3a0] ;  /* 0x0000e800ff157b82 */ /* 0x002e660000000800 */
[----:B------:R-:W3:Y:S01]  /*114e0*/  LDL.64 R22, [R1+0x188] ;  /* 0x0001880001167983 */ /* 0x000ee20000100a00 */
[----:B------:R-:W-:-:S04]  /*114f0*/  ISETP.GE.U32.AND P3, PT, R27, 0x7fffff47, PT ;  /* 0x7fffff471b00780c */ /* 0x000fc80003f66070 */
[----:B----4-:R-:W4:Y:S01]  /*11500*/  LDC R17, c[0x0][0x3a0] ;  /* 0x0000e800ff117b82 */ /* 0x010f220000000800 */
[----:B------:R-:W-:Y:S01]  /*11510*/  ISETP.GE.U32.AND P1, PT, R3, 0x7fffff43, PT ;  /* 0x7fffff430300780c */ /* 0x000fe20003f26070 */
[----:B------:R-:W-:Y:S02]  /*11520*/  VIADD R27, R12, 0xffffffbe ;  /* 0xffffffbe0c1b7836 */ /* 0x000fe40000000000 */
[----:B------:R-:W3:Y:S04]  /*11530*/  LDL.64 R12, [R1+0x168] ;  /* 0x00016800010c7983 */ /* 0x000ee80000100a00 */
[----:B------:R-:W1:Y:S01]  /*11540*/  LDC R16, c[0x0][0x3a0] ;  /* 0x0000e800ff107b82 */ /* 0x000e620000000800 */
[----:B------:R-:W-:-:S07]  /*11550*/  VIADD R3, R5, 0xffffffba ;  /* 0xffffffba05037836 */ /* 0x000fce0000000000 */
[----:B------:R-:W1:Y:S01]  /*11560*/  LDC R20, c[0x0][0x3a0] ;  /* 0x0000e800ff147b82 */ /* 0x000e620000000800 */
[----:B--2---:R2:W-:Y:S01]  /*11570*/  LDGSTS.E [R28+0x18800], desc[UR40][R10.64], !P5 ;  /* 0x188000000a1c7fae */ /* 0x0045e2000e9a1028 */
[----:B------:R-:W-:-:S03]  /*11580*/  ISETP.GE.U32.AND P5, PT, R27, 0x7fffff3f, PT ;  /* 0x7fffff3f1b00780c */ /* 0x000fc60003fa6070 */
[----:B------:R-:W-:Y:S01]  /*11590*/  LDGSTS.E [R28+0x1a800], desc[UR40][R18.64], !P6 ;  /* 0x1a800000121c7fae */ /* 0x000fe2000f1a1028 */
[----:B------:R-:W-:Y:S01]  /*115a0*/  ISETP.GE.U32.AND P6, PT, R3, 0x7fffff3b, PT ;  /* 0x7fffff3b0300780c */ /* 0x000fe20003fc6070 */
[----:B------:R-:W-:Y:S02]  /*115b0*/  VIADD R3, R4, 0xffffffb6 ;  /* 0xffffffb604037836 */ /* 0x000fe40000000000 */
[----:B------:R-:W3:Y:S01]  /*115c0*/  LDL.64 R4, [R1+0x128] ;  /* 0x0001280001047983 */ /* 0x000ee20000100a00 */
[----:B------:R-:W-:-:S03]  /*115d0*/  VIADD R27, R14, 0xffffffb2 ;  /* 0xffffffb20e1b7836 */ /* 0x000fc60000000000 */
[----:B---3--:R-:W-:Y:S01]  /*115e0*/  LDGSTS.E [R28+0x1c800], desc[UR40][R24.64], !P3 ;  /* 0x1c800000181c7fae */ /* 0x008fe2000d9a1028 */
[----:B--2---:R-:W2:Y:S03]  /*115f0*/  LDC R11, c[0x0][0x3a0] ;  /* 0x0000e800ff0b7b82 */ /* 0x004ea60000000800 */
[----:B------:R-:W3:Y:S01]  /*11600*/  LDL.64 R18, [R1+0x148] ;  /* 0x0001480001127983 */ /* 0x000ee20000100a00 */
[----:B------:R-:W-:Y:S01]  /*11610*/  ISETP.GE.U32.AND P3, PT, R3, 0x7fffff37, PT ;  /* 0x7fffff370300780c */ /* 0x000fe20003f66070 */
[----:B-1----:R-:W-:Y:S02]  /*11620*/  VIADD R3, R21, 0xffffffae ;  /* 0xffffffae15037836 */ /* 0x002fe40000000000 */
[----:B------:R-:W3:Y:S01]  /*11630*/  LDL.64 R14, [R1+0x108] ;  /* 0x00010800010e7983 */ /* 0x000ee20000100a00 */
[----:B------:R-:W1:Y:S03]  /*11640*/  LDC R10, c[0x0][0x3a0] ;  /* 0x0000e800ff0a7b82 */ /* 0x000e660000000800 */
[----:B------:R-:W-:Y:S01]  /*11650*/  LDGSTS.E [R28+0x1e800], desc[UR40][R6.64], !P1 ;  /* 0x1e800000061c7fae */ /* 0x000fe2000c9a1028 */
[----:B------:R-:W-:Y:S01]  /*11660*/  ISETP.GE.U32.AND P1, PT, R27, 0x7fffff33, PT ;  /* 0x7fffff331b00780c */ /* 0x000fe20003f26070 */
[----:B----4-:R-:W-:-:S02]  /*11670*/  VIADD R27, R17, 0xffffffaa ;  /* 0xffffffaa111b7836 */ /* 0x010fc40000000000 */
[----:B------:R-:W-:Y:S01]  /*11680*/  LDGSTS.E [R28+0x20800], desc[UR40][R8.64], !P5 ;  /* 0x20800000081c7fae */ /* 0x000fe2000e9a1028 */
[----:B------:R-:W-:Y:S01]  /*11690*/  ISETP.GE.U32.AND P5, PT, R3, 0x7fffff2f, PT ;  /* 0x7fffff2f0300780c */ /* 0x000fe20003fa6070 */
[----:B------:R-:W-:Y:S02]  /*116a0*/  VIADD R3, R16, 0xffffffa6 ;  /* 0xffffffa610037836 */ /* 0x000fe40000000000 */
[----:B------:R-:W4:Y:S04]  /*116b0*/  LDL.64 R16, [R1+0xa8] ;  /* 0x0000a80001107983 */ /* 0x000f280000100a00 */
[----:B------:R-:W4:Y:S04]  /*116c0*/  LDL.64 R6, [R1+0xe8] ;  /* 0x0000e80001067983 */ /* 0x000f280000100a00 */
[----:B------:R-:W4:Y:S04]  /*116d0*/  LDL.64 R8, [R1+0xc8] ;  /* 0x0000c80001087983 */ /* 0x000f280000100a00 */
[----:B------:R-:W4:Y:S04]  /*116e0*/  LDL.64 R24, [R1+0x88] ;  /* 0x0000880001187983 */ /* 0x000f280000100a00 */
[----:B------:R-:W-:Y:S04]  /*116f0*/  LDGSTS.E [R28+0x22800], desc[UR40][R22.64], !P6 ;  /* 0x22800000161c7fae */ /* 0x000fe8000f1a1028 */
[----:B------:R-:W4:Y:S01]  /*11700*/  LDL.64 R22, [R1+0x68] ;  /* 0x0000680001167983 */ /* 0x000f220000100a00 */
[----:B------:R-:W-:-:S03]  /*11710*/  ISETP.GE.U32.AND P6, PT, R27, 0x7fffff2b, PT ;  /* 0x7fffff2b1b00780c */ /* 0x000fc60003fc6070 */
[----:B------:R-:W-:Y:S01]  /*11720*/  LDGSTS.E [R28+0x24800], desc[UR40][R12.64], !P3 ;  /* 0x248000000c1c7fae */ /* 0x000fe2000d9a1028 */
[----:B------:R-:W-:Y:S01]  /*11730*/  ISETP.GE.U32.AND P3, PT, R3, 0x7fffff27, PT ;  /* 0x7fffff270300780c */ /* 0x000fe20003f66070 */
[----:B--2---:R-:W-:Y:S01]  /*11740*/  VIADD R3, R11, 0xffffffa2 ;  /* 0xffffffa20b037836 */ /* 0x004fe20000000000 */
[----:B------:R-:W-:Y:S01]  /*11750*/  IADD3 R27, PT, PT, R20, -0x62, RZ ;  /* 0xffffff9e141b7810 */ /* 0x000fe20007ffe0ff */
[----:B------:R-:W2:Y:S01]  /*11760*/  LDC R11, c[0x0][0x3a0] ;  /* 0x0000e800ff0b7b82 */ /* 0x000ea20000000800 */
[----:B------:R-:W4:Y:S04]  /*11770*/  LDL.64 R20, [R1+0x28] ;  /* 0x0000280001147983 */ /* 0x000f280000100a00 */
[----:B------:R-:W4:Y:S04]  /*11780*/  LDL.64 R12, [R1+0x48] ;  /* 0x00004800010c7983 */ /* 0x000f280000100a00 */
[----:B---3--:R3:W-:Y:S01]  /*11790*/  LDGSTS.E [R28+0x26800], desc[UR40][R18.64], !P1 ;  /* 0x26800000121c7fae */ /* 0x0087e2000c9a1028 */
[----:B------:R-:W-:-:S03]  /*117a0*/  ISETP.GE.U32.AND P1, PT, R3, 0x7fffff23, PT ;  /* 0x7fffff230300780c */ /* 0x000fc60003f26070 */
[----:B------:R-:W-:Y:S01]  /*117b0*/  LDGSTS.E [R28+0x28800], desc[UR40][R4.64], !P5 ;  /* 0x28800000041c7fae */ /* 0x000fe2000e9a1028 */
[----:B------:R-:W-:Y:S02]  /*117c0*/  ISETP.GE.U32.AND P5, PT, R27, 0x7fffff1f, PT ;  /* 0x7fffff1f1b00780c */ /* 0x000fe40003fa6070 */
[----:B------:R-:W2:Y:S01]  /*117d0*/  LDC R27, c[0x0][0x3a0] ;  /* 0x0000e800ff1b7b82 */ /* 0x000ea20000000800 */
[----:B------:R-:W-:Y:S07]  /*117e0*/  LDGSTS.E [R28+0x2a800], desc[UR40][R14.64], !P6 ;  /* 0x2a8000000e1c7fae */ /* 0x000fee000f1a1028 */
[----:B---3--:R-:W3:Y:S01]  /*117f0*/  LDC R18, c[0x0][0x3a0] ;  /* 0x0000e800ff127b82 */ /* 0x008ee20000000800 */
[----:B------:R-:W3:Y:S04]  /*11800*/  LDL.LU.64 R4, [R1+0x1d60] ;  /* 0x001d600001047983 */ /* 0x000ee80000300a00 */
[----:B------:R-:W3:Y:S03]  /*11810*/  LDL.64 R14, [R1+0x8] ;  /* 0x00000800010e7983 */ /* 0x000ee60000100a00 */
[----:B------:R-:W3:Y:S01]  /*11820*/  LDC R19, c[0x0][0x3a0] ;  /* 0x0000e800ff137b82 */ /* 0x000ee20000000800 */
[----:B----4-:R-:W-:Y:S04]  /*11830*/  LDGSTS.E [R28+0x2c800], desc[UR40][R6.64], !P3 ;  /* 0x2c800000061c7fae */ /* 0x010fe8000d9a1028 */
[----:B------:R-:W-:Y:S04]  /*11840*/  LDGSTS.E [R28+0x2e800], desc[UR40][R8.64], !P1 ;  /* 0x2e800000081c7fae */ /* 0x000fe8000c9a1028 */
[----:B------:R-:W-:Y:S04]  /*11850*/  LDGSTS.E [R28+0x30800], desc[UR40][R16.64], !P5 ;  /* 0x30800000101c7fae */ /* 0x000fe8000e9a1028 */
[----:B------:R-:W4:Y:S04]  /*11860*/  LDL.LU.64 R6, [R1+0x1d58] ;  /* 0x001d580001067983 */ /* 0x000f280000300a00 */
[----:B------:R-:W4:Y:S04]  /*11870*/  LDL.LU.64 R8, [R1+0x1d50] ;  /* 0x001d500001087983 */ /* 0x000f280000300a00 */
[----:B------:R-:W4:Y:S01]  /*11880*/  LDL.LU.64 R16, [R1+0x1d48] ;  /* 0x001d480001107983 */ /* 0x000f220000300a00 */
[----:B-1----:R-:W-:-:S02]  /*11890*/  VIADD R3, R10, 0xffffff9a ;  /* 0xffffff9a0a037836 */ /* 0x002fc40000000000 */
[----:B--2---:R-:W-:Y:S01]  /*118a0*/  VIADD R27, R27, 0xffffff96 ;  /* 0xffffff961b1b7836 */ /* 0x004fe20000000000 */
[----:B------:R-:W1:Y:S02]  /*118b0*/  LDC R10, c[0x0][0x3a0] ;  /* 0x0000e800ff0a7b82 */ /* 0x000e640000000800 */
[----:B------:R-:W-:-:S06]  /*118c0*/  ISETP.GE.U32.AND P6, PT, R3, 0x7fffff1b, PT ;  /* 0x7fffff1b0300780c */ /* 0x000fcc0003fc6070 */
[----:B------:R-:W2:Y:S01]  /*118d0*/  LDC R3, c[0x0][0x3a0] ;  /* 0x0000e800ff037b82 */ /* 0x000ea20000000800 */
[----:B------:R-:W-:Y:S01]  /*118e0*/  ISETP.GE.U32.AND P3, PT, R27, 0x7fffff17, PT ;  /* 0x7fffff171b00780c */ /* 0x000fe20003f66070 */
[----:B------:R-:W-:-:S05]  /*118f0*/  VIADD R27, R11, 0xffffff8e ;  /* 0xffffff8e0b1b7836 */ /* 0x000fca0000000000 */
[----:B------:R-:W-:Y:S01]  /*11900*/  LDGSTS.E [R28+0x32800], desc[UR40][R24.64], !P6 ;  /* 0x32800000181c7fae */ /* 0x000fe2000f1a1028 */
[----:B------:R-:W-:Y:S01]  /*11910*/  ISETP.GE.U32.AND P6, PT, R27, 0x7fffff0f, PT ;  /* 0x7fffff0f1b00780c */ /* 0x000fe20003fc6070 */
[----:B------:R-:W1:Y:S05]  /*11920*/  LDC R11, c[0x0][0x3a0] ;  /* 0x0000e800ff0b7b82 */ /* 0x000e6a0000000800 */
[----:B------:R-:W-:Y:S01]  /*11930*/  LDGSTS.E [R28+0x34800], desc[UR40][R22.64], !P3 ;  /* 0x34800000161c7fae */ /* 0x000fe2000d9a1028 */
[----:B--2---:R-:W-:-:S03]  /*11940*/  VIADD R3, R3, 0xffffff92 ;  /* 0xffffff9203037836 */ /* 0x004fc60000000000 */
[----:B------:R-:W2:Y:S02]  /*11950*/  LDL.64 R22, [R1+0x3a0] ;  /* 0x0003a00001167983 */ /* 0x000ea40000100a00 */
[----:B------:R-:W-:Y:S01]  /*11960*/  ISETP.GE.U32.AND P1, PT, R3, 0x7fffff13, PT ;  /* 0x7fffff130300780c */ /* 0x000fe20003f26070 */
[----:B------:R-:W-:-:S05]  /*11970*/  VIADD R3, R26, 0xfffffffc ;  /* 0xfffffffc1a037836 */ /* 0x000fca0000000000 */
[----:B------:R-:W-:Y:S01]  /*11980*/  ISETP.GE.U32.AND P5, PT, R3, 0x7fffff7d, PT ;  /* 0x7fffff7d0300780c */ /* 0x000fe20003fa6070 */
[----:B---3--:R-:W-:Y:S02]  /*11990*/  VIADD R3, R18, 0xffffff86 ;  /* 0xffffff8612037836 */ /* 0x008fe40000000000 */
[----:B------:R-:W-:Y:S02]  /*119a0*/  VIADD R27, R19, 0xffffff8a ;  /* 0xffffff8a131b7836 */ /* 0x000fe40000000000 */
[----:B------:R-:W3:Y:S04]  /*119b0*/  LDL.64 R18, [R1+0x320] ;  /* 0x0003200001127983 */ /* 0x000ee80000100a00 */
[----:B------:R-:W-:Y:S01]  /*119c0*/  LDGSTS.E [R28+0x36800], desc[UR40][R12.64], !P1 ;  /* 0x368000000c1c7fae */ /* 0x000fe2000c9a1028 */
[----:B------:R-:W-:Y:S01]  /*119d0*/  ISETP.GE.U32.AND P1, PT, R3, 0x7fffff07, PT ;  /* 0x7fffff070300780c */ /* 0x000fe20003f26070 */
[----:B-1----:R-:W-:Y:S01]  /*119e0*/  VIADD R3, R10, 0xffffff82 ;  /* 0xffffff820a037836 */ /* 0x002fe20000000000 */
[----:B------:R-:W-:Y:S01]  /*119f0*/  ISETP.GE.U32.AND P3, PT, R27, 0x7fffff0b, PT ;  /* 0x7fffff0b1b00780c */ /* 0x000fe20003f66070 */
[----:B------:R-:W-:Y:S01]  /*11a00*/  LDGSTS.E [R28+0x38800], desc[UR40][R20.64], !P6 ;  /* 0x38800000141c7fae */ /* 0x000fe2000f1a1028 */
[----:B------:R-:W1:Y:S02]  /*11a10*/  LDC R10, c[0x0][0x3a0] ;  /* 0x0000e800ff0a7b82 */ /* 0x000e640000000800 */
[----:B------:R-:W-:Y:S01]  /*11a20*/  ISETP.GE.U32.AND P6, PT, R3, 0x7fffff03, PT ;  /* 0x7fffff030300780c */ /* 0x000fe20003fc6070 */
[----:B------:R-:W3:Y:S04]  /*11a30*/  LDL.64 R12, [R1+0x380] ;  /* 0x00038000010c7983 */ /* 0x000ee80000100a00 */
[----:B------:R-:W3:Y:S04]  /*11a40*/  LDL.64 R20, [R1+0x360] ;  /* 0x0003600001147983 */ /* 0x000ee80000100a00 */
[----:B------:R-:W-:Y:S04]  /*11a50*/  LDGSTS.E [R28+0x3a800], desc[UR40][R14.64], !P3 ;  /* 0x3a8000000e1c7fae */ /* 0x000fe8000d9a1028 */
[----:B----4-:R4:W-:Y:S04]  /*11a60*/  STL.64 [R1+0x1ab0], R16 ;  /* 0x001ab01001007387 */ /* 0x0109e80000100a00 */
[----:B------:R4:W-:Y:S04]  /*11a70*/  LDGSTS.E [R28+0x3c800], desc[UR40][R16.64], !P1 ;  /* 0x3c800000101c7fae */ /* 0x0009e8000c9a1028 */
[----:B------:R-:W3:Y:S04]  /*11a80*/  LDL.64 R14, [R1+0x300] ;  /* 0x00030000010e7983 */ /* 0x000ee80000100a00 */
[----:B------:R-:W3:Y:S04]  /*11a90*/  LDL.64 R24, [R1+0x2e0] ;  /* 0x0002e00001187983 */ /* 0x000ee80000100a00 */
[----:B------:R1:W-:Y:S01]  /*11aa0*/  LDGSTS.E [R28+0x3e800], desc[UR40][R8.64], !P6 ;  /* 0x3e800000081c7fae */ /* 0x0003e2000f1a1028 */
[C---:B------:R-:W-:Y:S01]  /*11ab0*/  VIADD R27, R26.reuse, 0xfffffff8 ;  /* 0xfffffff81a1b7836 */ /* 0x040fe20000000000 */
[----:B----4-:R-:W4:Y:S02]  /*11ac0*/  LDC R16, c[0x0][0x3a0] ;  /* 0x0000e800ff107b82 */ /* 0x010f240000000800 */
[----:B------:R1:W-:Y:S01]  /*11ad0*/  STL.64 [R1+0x1ac0], R28 ;  /* 0x001ac01c01007387 */ /* 0x0003e20000100a00 */
[----:B------:R-:W-:-:S05]  /*11ae0*/  VIADD R3, R26, 0xfffffff4 ;  /* 0xfffffff41a037836 */ /* 0x000fca0000000000 */
[----:B------:R-:W3:Y:S01]  /*11af0*/  LDC R17, c[0x0][0x3a0] ;  /* 0x0000e800ff117b82 */ /* 0x000ee20000000800 */
[----:B-1----:R-:W3:Y:S01]  /*11b00*/  LDL.64 R28, [R1+0x340] ;  /* 0x00034000011c7983 */ /* 0x002ee20000100a00 */
[----:B------:R-:W-:Y:S02]  /*11b10*/  ISETP.GE.U32.AND P3, PT, R27, 0x7fffff79, PT ;  /* 0x7fffff791b00780c */ /* 0x000fe40003f66070 */
[----:B------:R-:W-:-:S05]  /*11b20*/  LOP3.LUT R27, R5, 0x40, RZ, 0x3c, !PT ;  /* 0x00000040051b7812 */ /* 0x000fca00078e3cff */
[----:B------:R-:W-:Y:S01]  /*11b30*/  VIADD R27, R27, UR55 ;  /* 0x000000371b1b7c36 */ /* 0x000fe20008000000 */
[----:B------:R1:W-:Y:S04]  /*11b40*/  STL.64 [R1+0x1ab8], R8 ;  /* 0x001ab80801007387 */ /* 0x0003e80000100a00 */
[----:B--2---:R-:W-:Y:S01]  /*11b50*/  LDGSTS.E [R27+0x1000], desc[UR40][R22.64], !P4 ;  /* 0x01000000161b7fae */ /* 0x004fe2000e1a1028 */
[----:B------:R-:W-:Y:S01]  /*11b60*/  ISETP.GE.U32.AND P1, PT, R3, 0x7fffff75, PT ;  /* 0x7fffff750300780c */ /* 0x000fe20003f26070 */
[----:B-1----:R-:W1:Y:S02]  /*11b70*/  LDC R8, c[0x0][0x3a0] ;  /* 0x0000e800ff087b82 */ /* 0x002e640000000800 */
[----:B------:R-:W2:Y:S01]  /*11b80*/  LDL.64 R22, [R1+0x2c0] ;  /* 0x0002c00001167983 */ /* 0x000ea20000100a00 */
[----:B------:R-:W-:-:S05]  /*11b90*/  IADD3 R3, PT, PT, R11, -0xf, RZ ;  /* 0xfffffff10b037810 */ /* 0x000fca0007ffe0ff */
[----:B------:R-:W3:Y:S01]  /*11ba0*/  LDC R11, c[0x0][0x3a0] ;  /* 0x0000e800ff0b7b82 */ /* 0x000ee20000000800 */
[----:B------:R-:W-:-:S07]  /*11bb0*/  ISETP.GE.U32.AND P6, PT, R3, 0x7fffff72, PT ;  /* 0x7fffff720300780c */ /* 0x000fce0003fc6070 */
[----:B------:R-:W3:Y:S02]  /*11bc0*/  LDC R3, c[0x0][0x3a0] ;  /* 0x0000e800ff037b82 */ /* 0x000ee40000000800 */
[----:B---3--:R-:W-:Y:S04]  /*11bd0*/  LDGSTS.E [R27+0x3000], desc[UR40][R12.64], !P2 ;  /* 0x030000000c1b7fae */ /* 0x008fe8000d1a1028 */
[----:B------:R-:W-:Y:S01]  /*11be0*/  LDGSTS.E [R27+0x5000], desc[UR40][R20.64], !P0 ;  /* 0x05000000141b7fae */ /* 0x000fe2000c1a1028 */
[----:B----4-:R-:W-:Y:S01]  /*11bf0*/  VIADD R16, R16, 0xffffffe1 ;  /* 0xffffffe110107836 */ /* 0x010fe20000000000 */
[----:B------:R-:W3:Y:S02]  /*11c00*/  LDC R9, c[0x0][0x3a0] ;  /* 0x0000e800ff097b82 */ /* 0x000ee40000000800 */
[----:B------:R-:W4:Y:S04]  /*11c10*/  LDL.64 R12, [R1+0x2a0] ;  /* 0x0002a000010c7983 */ /* 0x000f280000100a00 */
[----:B------:R-:W4:Y:S01]  /*11c20*/  LDL.64 R20, [R1+0x280] ;  /* 0x0002800001147983 */ /* 0x000f220000100a00 */
[----:B-1----:R-:W-:-:S05]  /*11c30*/  VIADD R8, R8, 0xffffffed ;  /* 0xffffffed08087836 */ /* 0x002fca0000000000 */
[----:B------:R-:W-:Y:S01]  /*11c40*/  ISETP.GE.U32.AND P4, PT, R8, 0x7fffff6e, PT ;  /* 0x7fffff6e0800780c */ /* 0x000fe20003f86070 */
[----:B------:R-:W-:Y:S01]  /*11c50*/  VIADD R3, R3, 0xffffffe9 ;  /* 0xffffffe903037836 */ /* 0x000fe20000000000 */
[----:B------:R-:W1:Y:S01]  /*11c60*/  LDC R8, c[0x0][0x3a0] ;  /* 0x0000e800ff087b82 */ /* 0x000e620000000800 */
[----:B------:R-:W-:Y:S04]  /*11c70*/  LDGSTS.E [R27+0x7000], desc[UR40][R28.64], !P6 ;  /* 0x070000001c1b7fae */ /* 0x000fe8000f1a1028 */
[----:B------:R-:W4:Y:S01]  /*11c80*/  LDL.64 R28, [R1+0x260] ;  /* 0x00026000011c7983 */ /* 0x000f220000100a00 */
[----:B------:R-:W-:Y:S01]  /*11c90*/  ISETP.GE.U32.AND P2, PT, R3, 0x7fffff6a, PT ;  /* 0x7fffff6a0300780c */ /* 0x000fe20003f46070 */
[----:B------:R-:W-:Y:S01]  /*11ca0*/  VIADD R3, R10, 0xffffffe5 ;  /* 0xffffffe50a037836 */ /* 0x000fe20000000000 */
[----:B------:R-:W-:-:S03]  /*11cb0*/  ISETP.GE.U32.AND P6, PT, R16, 0x7fffff62, PT ;  /* 0x7fffff621000780c */ /* 0x000fc60003fc6070 */
[----:B------:R-:W-:Y:S01]  /*11cc0*/  LDGSTS.E [R27+0x9000], desc[UR40][R18.64], !P4 ;  /* 0x09000000121b7fae */ /* 0x000fe2000e1a1028 */
[----:B------:R-:W4:Y:S01]  /*11cd0*/  LDC R16, c[0x0][0x3a0] ;  /* 0x0000e800ff107b82 */ /* 0x000f220000000800 */
[----:B------:R-:W-:Y:S01]  /*11ce0*/  ISETP.GE.U32.AND P0, PT, R3, 0x7fffff66, PT ;  /* 0x7fffff660300780c */ /* 0x000fe20003f06070 */
[----:B------:R-:W-:Y:S02]  /*11cf0*/  VIADD R3, R17, 0xffffffdd ;  /* 0xffffffdd11037836 */ /* 0x000fe40000000000 */
[----:B---3--:R-:W-:-:S04]  /*11d00*/  VIADD R9, R9, 0xffffffd9 ;  /* 0xffffffd909097836 */ /* 0x008fc80000000000 */
[----:B------:R-:W3:Y:S01]  /*11d10*/  LDC R10, c[0x0][0x3a0] ;  /* 0x0000e800ff0a7b82 */ /* 0x000ee20000000800 */
[----:B------:R-:W-:Y:S04]  /*11d20*/  LDGSTS.E [R27+0xb000], desc[UR40][R14.64], !P2 ;  /* 0x0b0000000e1b7fae */ /* 0x000fe8000d1a1028 */
[----:B------:R-:W4:Y:S01]  /*11d30*/  LDL.64 R18, [R1+0x240] ;  /* 0x0002400001127983 */ /* 0x000f220000100a00 */
[----:B------:R-:W-:Y:S01]  /*11d40*/  ISETP.GE.U32.AND P4, PT, R3, 0x7fffff5e, PT ;  /* 0x7fffff5e0300780c */ /* 0x000fe20003f86070 */
[----:B------:R-:W-:Y:S01]  /*11d50*/  VIADD R3, R11, 0xffffffd5 ;  /* 0xffffffd50b037836 */ /* 0x000fe20000000000 */
[----:B------:R-:W3:Y:S01]  /*11d60*/  LDC R17, c[0x0][0x3a0] ;  /* 0x0000e800ff117b82 */ /* 0x000ee20000000800 */
[----:B------:R-:W-:Y:S04]  /*11d70*/  LDGSTS.E [R27+0xd000], desc[UR40][R24.64], !P0 ;  /* 0x0d000000181b7fae */ /* 0x000fe8000c1a1028 */
[----:B------:R-:W4:Y:S01]  /*11d80*/  LDL.64 R14, [R1+0x220] ;  /* 0x00022000010e7983 */ /* 0x000f220000100a00 */
[----:B------:R-:W-:Y:S01]  /*11d90*/  ISETP.GE.U32.AND P0, PT, R3, 0x7fffff56, PT ;  /* 0x7fffff560300780c */ /* 0x000fe20003f06070 */
[----:B-1----:R-:W-:Y:S01]  /*11da0*/  VIADD R3, R8, 0xffffffd1 ;  /* 0xffffffd108037836 */ /* 0x002fe20000000000 */
[----:B------:R-:W-:Y:S01]  /*11db0*/  ISETP.GE.U32.AND P2, PT, R9, 0x7fffff5a, PT ;  /* 0x7fffff5a0900780c */ /* 0x000fe20003f46070 */
[----:B--2---:R-:W-:Y:S01]  /*11dc0*/  LDGSTS.E [R27+0xf000], desc[UR40][R22.64], !P6 ;  /* 0x0f000000161b7fae */ /* 0x004fe2000f1a1028 */
[----:B----4-:R-:W-:Y:S01]  /*11dd0*/  VIADD R16, R16, 0xffffffc5 ;  /* 0xffffffc510107836 */ /* 0x010fe20000000000 */
[----:B------:R-:W1:Y:S02]  /*11de0*/  LDC R11, c[0x0][0x3a0] ;  /* 0x0000e800ff0b7b82 */ /* 0x000e640000000800 */
[----:B------:R-:W2:Y:S01]  /*11df0*/  LDL.64 R24, [R1+0x200] ;  /* 0x0002000001187983 */ /* 0x000ea20000100a00 */
[----:B------:R-:W-:-:S03]  /*11e00*/  ISETP.GE.U32.AND P6, PT, R3, 0x7fffff52, PT ;  /* 0x7fffff520300780c */ /* 0x000fc60003fc6070 */
[----:B------:R-:W-:Y:S02]  /*11e10*/  LDGSTS.E [R27+0x11000], desc[UR40][R12.64], !P4 ;  /* 0x110000000c1b7fae */ /* 0x000fe4000e1a1028 */
[----:B------:R-:W4:Y:S02]  /*11e20*/  LDC R3, c[0x0][0x3a0] ;  /* 0x0000e800ff037b82 */ /* 0x000f240000000800 */
[----:B------:R-:W2:Y:S04]  /*11e30*/  LDL.64 R22, [R1+0x1e0] ;  /* 0x0001e00001167983 */ /* 0x000ea80000100a00 */
[----:B------:R-:W-:Y:S02]  /*11e40*/  LDGSTS.E [R27+0x13000], desc[UR40][R20.64], !P2 ;  /* 0x13000000141b7fae */ /* 0x000fe4000d1a1028 */
[----:B------:R-:W1:Y:S02]  /*11e50*/  LDC R9, c[0x0][0x3a0] ;  /* 0x0000e800ff097b82 */ /* 0x000e640000000800 */
[----:B------:R-:W2:Y:S01]  /*11e60*/  LDL.64 R12, [R1+0x1c0] ;  /* 0x0001c000010c7983 */ /* 0x000ea20000100a00 */
[----:B---3--:R-:W-:-:S05]  /*11e70*/  VIADD R10, R10, 0xffffffcd ;  /* 0xffffffcd0a0a7836 */ /* 0x008fca0000000000 */
[----:B------:R-:W3:Y:S01]  /*11e80*/  LDC R8, c[0x0][0x3a0] ;  /* 0x0000e800ff087b82 */ /* 0x000ee20000000800 */
[----:B------:R-:W2:Y:S01]  /*11e90*/  LDL.64 R20, [R1+0x1a0] ;  /* 0x0001a00001147983 */ /* 0x000ea20000100a00 */
[----:B----4-:R-:W-:-:S04]  /*11ea0*/  IADD3 R3, PT, PT, R3, -0x37, RZ ;  /* 0xffffffc903037810 */ /* 0x010fc80007ffe0ff */
[----:B------:R-:W-:Y:S01]  /*11eb0*/  ISETP.GE.U32.AND P2, PT, R3, 0x7fffff4a, PT ;  /* 0x7fffff4a0300780c */ /* 0x000fe20003f46070 */
[----:B------:R-:W-:Y:S01]  /*11ec0*/  VIADD R3, R17, 0xffffffc1 ;  /* 0xffffffc111037836 */ /* 0x000fe20000000000 */
[----:B------:R-:W-:Y:S01]  /*11ed0*/  LDGSTS.E [R27+0x15000], desc[UR40][R28.64], !P0 ;  /* 0x150000001c1b7fae */ /* 0x000fe2000c1a1028 */
[----:B------:R-:W-:-:S03]  /*11ee0*/  ISETP.GE.U32.AND P0, PT, R16, 0x7fffff46, PT ;  /* 0x7fffff461000780c */ /* 0x000fc60003f06070 */
[----:B------:R-:W4:Y:S04]  /*11ef0*/  LDL.64 R16, [R1+0x160] ;  /* 0x0001600001107983 */ /* 0x000f280000100a00 */
[----:B------:R-:W4:Y:S01]  /*11f00*/  LDL.64 R28, [R1+0x180] ;  /* 0x00018000011c7983 */ /* 0x000f220000100a00 */
[----:B------:R-:W-:Y:S01]  /*11f10*/  ISETP.GE.U32.AND P4, PT, R10, 0x7fffff4e, PT ;  /* 0x7fffff4e0a00780c */ /* 0x000fe20003f86070 */
[----:B---3--:R-:W-:Y:S01]  /*11f20*/  VIADD R8, R8, 0xffffffb9 ;  /* 0xffffffb908087836 */ /* 0x008fe20000000000 */
[----:B------:R-:W3:Y:S01]  /*11f30*/  LDC R10, c[0x0][0x3a0] ;  /* 0x0000e800ff0a7b82 */ /* 0x000ee20000000800 */
[----:B------:R-:W-:Y:S01]  /*11f40*/  LDGSTS.E [R27+0x17000], desc[UR40][R18.64], !P6 ;  /* 0x17000000121b7fae */ /* 0x000fe2000f1a1028 */
[----:B------:R-:W-:Y:S01]  /*11f50*/  ISETP.GE.U32.AND P6, PT, R3, 0x7fffff42, PT ;  /* 0x7fffff420300780c */ /* 0x000fe20003fc6070 */
[----:B-1----:R-:W-:-:S05]  /*11f60*/  VIADD R3, R11, 0xffffffbd ;  /* 0xffffffbd0b037836 */ /* 0x002fca0000000000 */
[----:B------:R-:W1:Y:S03]  /*11f70*/  LDC R11, c[0x0][0x3a0] ;  /* 0x0000e800ff0b7b82 */ /* 0x000e660000000800 */
[----:B------:R2:W-:Y:S01]  /*11f80*/  LDGSTS.E [R27+0x19000], desc[UR40][R14.64], !P4 ;  /* 0x190000000e1b7fae */ /* 0x0005e2000e1a1028 */
[----:B------:R-:W-:Y:S01]  /*11f90*/  ISETP.GE.U32.AND P4, PT, R3, 0x7fffff3e, PT ;  /* 0x7fffff3e0300780c */ /* 0x000fe20003f86070 */
[----:B------:R-:W-:Y:S02]  /*11fa0*/  VIADD R3, R9, 0xffffffb5 ;  /* 0xffffffb509037836 */ /* 0x000fe40000000000 */
[----:B------:R-:W4:Y:S01]  /*11fb0*/  LDL.64 R18, [R1+0x140] ;  /* 0x0001400001127983 */ /* 0x000f220000100a00 */
[----:B------:R-:W1:Y:S03]  /*11fc0*/  LDC R9, c[0x0][0x3a0] ;  /* 0x0000e800ff097b82 */ /* 0x000e660000000800 */
[----:B--2---:R-:W-:Y:S05]  /*11fd0*/  LDGSTS.E [R27+0x1b000], desc[UR40][R24.64], !P2 ;  /* 0x1b000000181b7fae */ /* 0x004fea000d1a1028 */
[----:B------:R-:W2:Y:S01]  /*11fe0*/  LDC R14, c[0x0][0x3a0] ;  /* 0x0000e800ff0e7b82 */ /* 0x000ea20000000800 */
[----:B------:R-:W-:Y:S01]  /*11ff0*/  LDGSTS.E [R27+0x1d000], desc[UR40][R22.64], !P0 ;  /* 0x1d000000161b7fae */ /* 0x000fe2000c1a1028 */
[----:B------:R-:W-:-:S03]  /*12000*/  ISETP.GE.U32.AND P0, PT, R3, 0x7fffff36, PT ;  /* 0x7fffff360300780c */ /* 0x000fc60003f06070 */
[----:B------:R-:W4:Y:S03]  /*12010*/  LDL.64 R24, [R1+0x120] ;  /* 0x0001200001187983 */ /* 0x000f260000100a00 */
[----:B------:R-:W1:Y:S08]  /*12020*/  LDC R3, c[0x0][0x3a0] ;  /* 0x0000e800ff037b82 */ /* 0x000e700000000800 */
[----:B------:R-:W3:Y:S01]  /*12030*/  LDC R15, c[0x0][0x3a0] ;  /* 0x0000e800ff0f7b82 */ /* 0x000ee20000000800 */
[----:B------:R-:W-:Y:S01]  /*12040*/  ISETP.GE.U32.AND P2, PT, R8, 0x7fffff3a, PT ;  /* 0x7fffff3a0800780c */ /* 0x000fe20003f46070 */
[----:B------:R-:W4:Y:S04]  /*12050*/  LDL.64 R22, [R1+0x100] ;  /* 0x0001000001167983 */ /* 0x000f280000100a00 */
[----:B------:R-:W-:Y:S01]  /*12060*/  LDGSTS.E [R27+0x1f000], desc[UR40][R12.64], !P6 ;  /* 0x1f0000000c1b7fae */ /* 0x000fe2000f1a1028 */
[----:B--2---:R-:W-:Y:S01]  /*12070*/  VIADD R14, R14, 0xffffffa5 ;  /* 0xffffffa50e0e7836 */ /* 0x004fe20000000000 */
[----:B------:R-:W2:Y:S02]  /*12080*/  LDC R8, c[0x0][0x3a0] ;  /* 0x0000e800ff087b82 */ /* 0x000ea40000000800 */
[----:B------:R-:W-:Y:S01]  /*12090*/  LDGSTS.E [R27+0x21000], desc[UR40][R20.64], !P4 ;  /* 0x21000000141b7fae */ /* 0x000fe2000e1a1028 */
[----:B-1----:R-:W-:-:S03]  /*120a0*/  VIADD R3, R3, 0xffffffad ;  /* 0xffffffad03037836 */ /* 0x002fc60000000000 */
[----:B------:R-:W4:Y:S02]  /*120b0*/  LDL.64 R12, [R1+0xe0] ;  /* 0x0000e000010c7983 */ /* 0x000f240000100a00 */
[----:B------:R-:W-:Y:S01]  /*120c0*/  ISETP.GE.U32.AND P4, PT, R3, 0x7fffff2e, PT ;  /* 0x7fffff2e0300780c */ /* 0x000fe20003f86070 */
[----:B------:R-:W-:Y:S01]  /*120d0*/  VIADD R3, R11, 0xffffffa9 ;  /* 0xffffffa90b037836 */ /* 0x000fe20000000000 */
[----:B------:R-:W4:Y:S01]  /*120e0*/  LDL.64 R20, [R1+0xc0] ;  /* 0x0000c00001147983 */ /* 0x000f220000100a00 */
[----:B---3--:R-:W-:Y:S01]  /*120f0*/  VIADD R10, R10, 0xffffffb1 ;  /* 0xffffffb10a0a7836 */ /* 0x008fe20000000000 */
[----:B------:R-:W1:Y:S02]  /*12100*/  LDC R11, c[0x0][0x3a0] ;  /* 0x0000e800ff0b7b82 */ /* 0x000e640000000800 */
[----:B----4-:R-:W-:Y:S01]  /*12110*/  LDGSTS.E [R27+0x23000], desc[UR40][R28.64], !P2 ;  /* 0x230000001c1b7fae */ /* 0x010fe2000d1a1028 */
[----:B------:R-:W-:Y:S01]  /*12120*/  ISETP.GE.U32.AND P2, PT, R3, 0x7fffff2a, PT ;  /* 0x7fffff2a0300780c */ /* 0x000fe20003f46070 */
[----:B------:R-:W-:-:S02]  /*12130*/  VIADD R3, R15, 0xffffffa1 ;  /* 0xffffffa10f037836 */ /* 0x000fc40000000000 */
[----:B------:R-:W-:Y:S01]  /*12140*/  LDGSTS.E [R27+0x25000], desc[UR40][R16.64], !P0 ;  /* 0x25000000101b7fae */ /* 0x000fe2000c1a1028 */
[----:B------:R-:W-:-:S03]  /*12150*/  ISETP.GE.U32.AND P0, PT, R14, 0x7fffff26, PT ;  /* 0x7fffff260e00780c */ /* 0x000fc60003f06070 */
[----:B------:R-:W3:Y:S01]  /*12160*/  LDL.64 R14, [R1+0xa0] ;  /* 0x0000a000010e7983 */ /* 0x000ee20000100a00 */
[----:B------:R-:W-:Y:S02]  /*12170*/  ISETP.GE.U32.AND P6, PT, R10, 0x7fffff32, PT ;  /* 0x7fffff320a00780c */ /* 0x000fe40003fc6070 */
[----:B--2---:R-:W-:Y:S01]  /*12180*/  IADD3 R8, PT, PT, R8, -0x63, RZ ;  /* 0xffffff9d08087810 */ /* 0x004fe20007ffe0ff */
[----:B------:R-:W2:Y:S01]  /*12190*/  LDL.64 R28, [R1+0x80] ;  /* 0x00008000011c7983 */ /* 0x000ea20000100a00 */
[----:B------:R-:W4:Y:S03]  /*121a0*/  LDC R10, c[0x0][0x3a0] ;  /* 0x0000e800ff0a7b82 */ /* 0x000f260000000800 */
[----:B------:R-:W2:Y:S06]  /*121b0*/  LDL.64 R16, [R1+0x60] ;  /* 0x0000600001107983 */ /* 0x000eac0000100a00 */
[----:B------:R1:W-:Y:S01]  /*121c0*/  LDGSTS.E [R27+0x27000], desc[UR40][R18.64], !P6 ;  /* 0x27000000121b7fae */ /* 0x0003e2000f1a1028 */
[----:B------:R-:W-:-:S03]  /*121d0*/  ISETP.GE.U32.AND P6, PT, R3, 0x7fffff22, PT ;  /* 0x7fffff220300780c */ /* 0x000fc60003fc6070 */
[----:B------:R-:W-:Y:S01]  /*121e0*/  LDGSTS.E [R27+0x29000], desc[UR40][R24.64], !P4 ;  /* 0x29000000181b7fae */ /* 0x000fe2000e1a1028 */
[----:B------:R-:W-:Y:S01]  /*121f0*/  ISETP.GE.U32.AND P4, PT, R8, 0x7fffff1e, PT ;  /* 0x7fffff1e0800780c */ /* 0x000fe20003f86070 */
[----:B-1----:R-:W-:Y:S01]  /*12200*/  VIADD R18, R26, 0x7f ;  /* 0x0000007f1a127836 */ /* 0x002fe20000000000 */
[----:B------:R-:W1:Y:S01]  /*12210*/  LDC R19, c[0x0][0x3a0] ;  /* 0x0000e800ff137b82 */ /* 0x000e620000000800 */
[----:B------:R1:W-:Y:S01]  /*12220*/  LDGSTS.E [R27+0x2b000], desc[UR40][R22.64], !P2 ;  /* 0x2b000000161b7fae */ /* 0x0003e2000d1a1028 */
[----:B------:R-:W-:-:S06]  /*12230*/  VIADD R3, R9, 0xffffff99 ;  /* 0xffffff9909037836 */ /* 0x000fcc0000000000 */
[----:B------:R-:W2:Y:S01]  /*12240*/  LDC R8, c[0x0][0x3a0] ;  /* 0x0000e800ff087b82 */ /* 0x000ea20000000800 */
[----:B------:R-:W2:Y:S07]  /*12250*/  LDL.64 R24, [R1+0x40] ;  /* 0x0000400001187983 */ /* 0x000eae0000100a00 */
[----:B------:R-:W2:Y:S01]  /*12260*/  LDC R9, c[0x0][0x3a0] ;  /* 0x0000e800ff097b82 */ /* 0x000ea20000000800 */
[----:B------:R-:W-:Y:S01]  /*12270*/  LDGSTS.E [R27+0x2d000], desc[UR40][R12.64], !P0 ;  /* 0x2d0000000c1b7fae */ /* 0x000fe2000c1a1028 */
[----:B----4-:R-:W-:-:S06]  /*12280*/  VIADD R10, R10, 0xffffff95 ;  /* 0xffffff950a0a7836 */ /* 0x010fcc0000000000 */
[----:B-1----:R-:W1:Y:S01]  /*12290*/  LDC R22, c[0x0][0x3a0] ;  /* 0x0000e800ff167b82 */ /* 0x002e620000000800 */
[----:B------:R-:W-:Y:S01]  /*122a0*/  LDGSTS.E [R27+0x2f000], desc[UR40][R20.64], !P6 ;  /* 0x2f000000141b7fae */ /* 0x000fe2000f1a1028 */
[----:B------:R-:W-:-:S06]  /*122b0*/  VIADD R26, R19, 0xffffff8d ;  /* 0xffffff8d131a7836 */ /* 0x000fcc0000000000 */
[----:B------:R-:W4:Y:S01]  /*122c0*/  LDC R23, c[0x0][0x3a0] ;  /* 0x0000e800ff177b82 */ /* 0x000f220000000800 */
[----:B------:R-:W4:Y:S04]  /*122d0*/  LDL.64 R12, [R1+0x20] ;  /* 0x00002000010c7983 */ /* 0x000f280000100a00 */
[----:B------:R-:W4:Y:S04]  /*122e0*/  LDL.64 R20, [R1] ;  /* 0x0000000001147983 */ /* 0x000f280000100a00 */
[----:B------:R-:W-:Y:S04]  /*122f0*/  STL [R1+0xea8], R18 ;  /* 0x000ea81201007387 */ /* 0x000fe80000100800 */
[----:B---3--:R-:W-:Y:S04]  /*12300*/  LDGSTS.E [R27+0x31000], desc[UR40][R14.64], !P4 ;  /* 0x310000000e1b7fae */ /* 0x008fe8000e1a1028 */
[----:B------:R-:W3:Y:S01]  /*12310*/  LDL.LU.64 R14, [R1+0x1d40] ;  /* 0x001d4000010e7983 */ /* 0x000ee20000300a00 */
[----:B------:R-:W-:Y:S01]  /*12320*/  ISETP.GE.U32.AND P2, PT, R3, 0x7fffff1a, PT ;  /* 0x7fffff1a0300780c */ /* 0x000fe20003f46070 */
[----:B------:R-:W-:Y:S01]  /*12330*/  VIADD R3, R11, 0xffffff91 ;  /* 0xffffff910b037836 */ /* 0x000fe20000000000 */
[----:B------:R-:W-:Y:S01]  /*12340*/  ISETP.GE.U32.AND P0, PT, R10, 0x7fffff16, PT ;  /* 0x7fffff160a00780c */ /* 0x000fe20003f06070 */
[----:B------:R-:W2:Y:S01]  /*12350*/  LDC R11, c[0x0][0x3a0] ;  /* 0x0000e800ff0b7b82 */ /* 0x000ea20000000800 */
[----:B------:R-:W-:-:S02]  /*12360*/  ISETP.GT.AND P4, PT, R18, 0x7f, PT ;  /* 0x0000007f1200780c */ /* 0x000fc40003f84270 */
[----:B------:R-:W-:Y:S02]  /*12370*/  ISETP.GE.U32.AND P6, PT, R3, 0x7fffff12, PT ;  /* 0x7fffff120300780c */ /* 0x000fe40003fc6070 */
[----:B------:R-:W-:-:S03]  /*12380*/  LOP3.LUT R19, R4, 0x7f, RZ, 0xc0, !PT ;  /* 0x0000007f04137812 */ /* 0x000fc600078ec0ff */
[----:B------:R-:W2:Y:S01]  /*12390*/  LDC R10, c[0x0][0x3a0] ;  /* 0x0000e800ff0a7b82 */ /* 0x000ea20000000800 */
[----:B------:R-:W-:Y:S01]  /*123a0*/  SEL R3, RZ, 0x4, !P4 ;  /* 0x00000004ff037807 */ /* 0x000fe20006000000 */
[----:B--2---:R-:W-:Y:S01]  /*123b0*/  LDGSTS.E [R27+0x33000], desc[UR40][R28.64], !P2 ;  /* 0x330000001c1b7fae */ /* 0x004fe2000d1a1028 */
[----:B------:R-:W-:Y:S01]  /*123c0*/  ISETP.GE.U32.AND P4, PT, R26, 0x7fffff0e, PT ;  /* 0x7fffff0e1a00780c */ /* 0x000fe20003f86070 */
[----:B------:R-:W-:Y:S01]  /*123d0*/  VIADD R26, R9, 0xffffff89 ;  /* 0xffffff89091a7836 */ /* 0x000fe20000000000 */
[----:B------:R-:W-:Y:S01]  /*123e0*/  ISETP.GE.AND P2, PT, R19, UR4, PT ;  /* 0x0000000413007c0c */ /* 0x000fe2000bf46270 */
[----:B------:R-:W-:Y:S02]  /*123f0*/  LDGSTS.E [R27+0x35000], desc[UR40][R16.64], !P0 ;  /* 0x35000000101b7fae */ /* 0x000fe4000c1a1028 */
[----:B------:R-:W2:Y:S01]  /*12400*/  LDC R4, c[0x0][0x3a0] ;  /* 0x0000e800ff047b82 */ /* 0x000ea20000000800 */
[----:B------:R-:W-:Y:S02]  /*12410*/  SEL R3, R3, RZ, !P2 ;  /* 0x000000ff03037207 */ /* 0x000fe40005000000 */
[----:B------:R-:W-:Y:S01]  /*12420*/  ISETP.GE.U32.AND P0, PT, R26, 0x7fffff0a, PT ;  /* 0x7fffff0a1a00780c */ /* 0x000fe20003f06070 */
[----:B------:R-:W-:Y:S01]  /*12430*/  VIADD R26, R8, 0xffffff85 ;  /* 0xffffff85081a7836 */ /* 0x000fe20000000000 */
[----:B------:R-:W-:Y:S01]  /*12440*/  ISETP.NE.U32.AND P2, PT, R3, RZ, PT ;  /* 0x000000ff0300720c */ /* 0x000fe20003f45070 */
[----:B-1----:R-:W-:-:S02]  /*12450*/  VIADD R3, R22, 0xffffff81 ;  /* 0xffffff8116037836 */ /* 0x002fc40000000000 */
[----:B------:R-:W1:Y:S01]  /*12460*/  LDC R9, c[0x0][0x3a0] ;  /* 0x0000e800ff097b82 */ /* 0x000e620000000800 */
[----:B------:R-:W-:Y:S01]  /*12470*/  LDGSTS.E [R27+0x37000], desc[UR40][R24.64], !P6 ;  /* 0x37000000181b7fae */ /* 0x000fe2000f1a1028 */
[----:B------:R-:W-:Y:S01]  /*12480*/  ISETP.GE.U32.AND P6, PT, R26, 0x7fffff06, PT ;  /* 0x7fffff061a00780c */ /* 0x000fe20003fc6070 */
[----:B------:R-:W-:Y:S02]  /*12490*/  VIADD R26, R11, 0xfffffff0 ;  /* 0xfffffff00b1a7836 */ /* 0x000fe40000000000 */
[----:B------:R-:W2:Y:S03]  /*124a0*/  LDL.64 R16, [R1+0x378] ;  /* 0x0003780001107983 */ /* 0x000ea60000100a00 */
[----:B------:R-:W1:Y:S01]  /*124b0*/  LDC R8, c[0x0][0x3a0] ;  /* 0x0000e800ff087b82 */ /* 0x000e620000000800 */
[----:B------:R-:W2:Y:S07]  /*124c0*/  LDL.64 R24, [R1+0x338] ;  /* 0x0003380001187983 */ /* 0x000eae0000100a00 */
[----:B------:R-:W2:Y:S08]  /*124d0*/  LDC R22, c[0x0][0x3a0] ;  /* 0x0000e800ff167b82 */ /* 0x000eb00000000800 */
[----:B------:R-:W2:Y:S01]  /*124e0*/  LDC R11, c[0x0][0x3a0] ;  /* 0x0000e800ff0b7b82 */ /* 0x000ea20000000800 */
[----:B----4-:R-:W-:Y:S01]  /*124f0*/  LDGSTS.E [R27+0x39000], desc[UR40][R12.64], !P4 ;  /* 0x390000000c1b7fae */ /* 0x010fe2000e1a1028 */
[----:B------:R-:W-:Y:S01]  /*12500*/  ISETP.GE.U32.AND P4, PT, R3, 0x7fffff02, PT ;  /* 0x7fffff020300780c */ /* 0x000fe20003f86070 */
[----:B------:R-:W-:-:S02]  /*12510*/  VIADD R3, R10, 0xffffffec ;  /* 0xffffffec0a037836 */ /* 0x000fc40000000000 */
[----:B------:R-:W-:Y:S01]  /*12520*/  LDGSTS.E [R27+0x3b000], desc[UR40][R20.64], !P0 ;  /* 0x3b000000141b7fae */ /* 0x000fe2000c1a1028 */
[----:B------:R-:W-:Y:S01]  /*12530*/  ISETP.GE.U32.AND P0, PT, R26, 0x7fffff71, PT ;  /* 0x7fffff711a00780c */ /* 0x000fe20003f06070 */
[----:B-1----:R-:W-:Y:S01]  /*12540*/  VIADD R8, R8, 0xffffffe4 ;  /* 0xffffffe408087836 */ /* 0x002fe20000000000 */
[----:B------:R-:W-:Y:S01]  /*12550*/  LOP3.LUT R26, R5, 0x60, RZ, 0x3c, !PT ;  /* 0x00000060051a7812 */ /* 0x000fe200078e3cff */
[----:B------:R-:W1:Y:S01]  /*12560*/  LDC R10, c[0x0][0x3a0] ;  /* 0x0000e800ff0a7b82 */ /* 0x000e620000000800 */
[----:B------:R-:W4:Y:S04]  /*12570*/  LDL.64 R12, [R1+0x358] ;  /* 0x00035800010c7983 */ /* 0x000f280000100a00 */
[----:B------:R-:W4:Y:S04]  /*12580*/  LDL.64 R20, [R1+0x318] ;  /* 0x0003180001147983 */ /* 0x000f280000100a00 */
[----:B---3--:R3:W-:Y:S01]  /*12590*/  LDGSTS.E [R27+0x3d000], desc[UR40][R14.64], !P6 ;  /* 0x3d0000000e1b7fae */ /* 0x0087e2000f1a1028 */
[----:B------:R-:W-:-:S02]  /*125a0*/  ISETP.GE.U32.AND P6, PT, R3, 0x7fffff6d, PT ;  /* 0x7fffff6d0300780c */ /* 0x000fc40003fc6070 */
[----:B--2---:R-:W-:Y:S01]  /*125b0*/  IADD3 R3, PT, PT, R4, -0x18, RZ ;  /* 0xffffffe804037810 */ /* 0x004fe20007ffe0ff */
[----:B------:R3:W-:Y:S04]  /*125c0*/  STL.64 [R1+0x1ac8], R14 ;  /* 0x001ac80e01007387 */ /* 0x0007e80000100a00 */
[----:B------:R-:W2:Y:S04]  /*125d0*/  LDL.64 R28, [R1+0x2f8] ;  /* 0x0002f800011c7983 */ /* 0x000ea80000100a00 */
[----:B------:R-:W2:Y:S04]  /*125e0*/  LDL.64 R4, [R1+0x2d8] ;  /* 0x0002d80001047983 */ /* 0x000ea80000100a00 */
[----:B------:R-:W-:Y:S01]  /*125f0*/  LDGSTS.E [R27+0x3f000], desc[UR40][R6.64], !P4 ;  /* 0x3f000000061b7fae */ /* 0x000fe2000e1a1028 */
[----:B------:R-:W-:Y:S01]  /*12600*/  VIADD R26, R26, UR55 ;  /* 0x000000371a1a7c36 */ /* 0x000fe20008000000 */
[----:B---3--:R-:W3:Y:S02]  /*12610*/  LDC R15, c[0x0][0x3a0] ;  /* 0x0000e800ff0f7b82 */ /* 0x008ee40000000800 */
[----:B------:R1:W-:Y:S01]  /*12620*/  STL.64 [R1+0x1ad0], R6 ;  /* 0x001ad00601007387 */ /* 0x0003e20000100a00 */
[----:B------:R-:W-:-:S05]  /*12630*/  VIADD R11, R11, 0xffffffd0 ;  /* 0xffffffd00b0b7836 */ /* 0x000fca0000000000 */
[----:B------:R-:W2:Y:S01]  /*12640*/  LDC R14, c[0x0][0x3a0] ;  /* 0x0000e800ff0e7b82 */ /* 0x000ea20000000800 */
[----:B-1----:R-:W2:Y:S01]  /*12650*/  LDL.64 R6, [R1+0x398] ;  /* 0x0003980001067983 */ /* 0x002ea20000100a00 */
[----:B------:R-:W-:Y:S01]  /*12660*/  ISETP.GE.U32.AND P4, PT, R3, 0x7fffff69, PT ;  /* 0x7fffff690300780c */ /* 0x000fe20003f86070 */
[----:B------:R-:W-:Y:S02]  /*12670*/  VIADD R3, R9, 0xffffffe0 ;  /* 0xffffffe009037836 */ /* 0x000fe40000000000 */
[----:B--2---:R1:W-:Y:S04]  /*12680*/  LDGSTS.E [R26+0x1800], desc[UR40][R6.64], !P5 ;  /* 0x01800000061a7fae */ /* 0x0043e8000e9a1028 */
[----:B------:R-:W-:Y:S01]  /*12690*/  LDGSTS.E [R26+0x3800], desc[UR40][R16.64], !P3 ;  /* 0x03800000101a7fae */ /* 0x000fe2000d9a1028 */
[----:B------:R-:W-:Y:S01]  /*126a0*/  ISETP.GE.U32.AND P3, PT, R3, 0x7fffff61, PT ;  /* 0x7fffff610300780c */ /* 0x000fe20003f66070 */
[----:B------:R-:W-:Y:S01]  /*126b0*/  VIADD R3, R23, 0xffffffd8 ;  /* 0xffffffd817037836 */ /* 0x000fe20000000000 */
[----:B------:R-:W-:Y:S01]  /*126c0*/  ISETP.GE.U32.AND P5, PT, R8, 0x7fffff65, PT ;  /* 0x7fffff650800780c */ /* 0x000fe20003fa6070 */
[----:B----4-:R-:W-:Y:S04]  /*126d0*/  LDGSTS.E [R26+0x5800], desc[UR40][R12.64], !P1 ;  /* 0x058000000c1a7fae */ /* 0x010fe8000c9a1028 */
[----:B------:R2:W-:Y:S01]  /*126e0*/  LDGSTS.E [R26+0x7800], desc[UR40][R24.64], !P0 ;  /* 0x07800000181a7fae */ /* 0x0005e2000c1a1028 */
[----:B------:R-:W-:Y:S01]  /*126f0*/  ISETP.GE.U32.AND P0, PT, R3, 0x7fffff59, PT ;  /* 0x7fffff590300780c */ /* 0x000fe20003f06070 */
[----:B------:R-:W-:Y:S01]  /*12700*/  VIADD R3, R22, 0xffffffd4 ;  /* 0xffffffd416037836 */ /* 0x000fe20000000000 */
[----:B-1----:R-:W1:Y:S01]  /*12710*/  LDC R7, c[0x0][0x3a0] ;  /* 0x0000e800ff077b82 */ /* 0x002e620000000800 */
[----:B------:R-:W4:Y:S04]  /*12720*/  LDL.64 R16, [R1+0x2b8] ;  /* 0x0002b80001107983 */ /* 0x000f280000100a00 */
[----:B------:R-:W4:Y:S04]  /*12730*/  LDL.64 R8, [R1+0x298] ;  /* 0x0002980001087983 */ /* 0x000f280000100a00 */
[----:B------:R-:W4:Y:S01]  /*12740*/  LDL.64 R12, [R1+0x278] ;  /* 0x00027800010c7983 */ /* 0x000f220000100a00 */
[----:B---3--:R-:W-:Y:S01]  /*12750*/  VIADD R6, R15, 0xffffffdc ;  /* 0xffffffdc0f067836 */ /* 0x008fe20000000000 */
[----:B--2---:R-:W2:Y:S02]  /*12760*/  LDC R24, c[0x0][0x3a0] ;  /* 0x0000e800ff187b82 */ /* 0x004ea40000000800 */
[----:B------:R-:W-:Y:S04]  /*12770*/  LDGSTS.E [R26+0x9800], desc[UR40][R20.64], !P6 ;  /* 0x09800000141a7fae */ /* 0x000fe8000f1a1028 */
[----:B------:R-:W3:Y:S02]  /*12780*/  LDL.64 R22, [R1+0x258] ;  /* 0x0002580001167983 */ /* 0x000ee40000100a00 */
[----:B------:R-:W2:Y:S02]  /*12790*/  LDC R15, c[0x0][0x3a0] ;  /* 0x0000e800ff0f7b82 */ /* 0x000ea40000000800 */
[----:B------:R-:W3:Y:S01]  /*127a0*/  LDL.64 R20, [R1+0x238] ;  /* 0x0002380001147983 */ /* 0x000ee20000100a00 */
[----:B------:R-:W-:-:S02]  /*127b0*/  ISETP.GE.U32.AND P1, PT, R6, 0x7fffff5d, PT ;  /* 0x7fffff5d0600780c */ /* 0x000fc40003f26070 */
[----:B------:R-:W-:Y:S01]  /*127c0*/  ISETP.GE.U32.AND P6, PT, R3, 0x7fffff55, PT ;  /* 0x7fffff550300780c */ /* 0x000fe20003fc6070 */
[----:B------:R-:W-:Y:S01]  /*127d0*/  LDGSTS.E [R26+0xb800], desc[UR40][R28.64], !P4 ;  /* 0x0b8000001c1a7fae */ /* 0x000fe2000e1a1028 */
[----:B------:R-:W-:Y:S01]  /*127e0*/  ISETP.GE.U32.AND P4, PT, R11, 0x7fffff51, PT ;  /* 0x7fffff510b00780c */ /* 0x000fe20003f86070 */
[----:B------:R-:W2:Y:S02]  /*127f0*/  LDC R6, c[0x0][0x3a0] ;  /* 0x0000e800ff067b82 */ /* 0x000ea40000000800 */
[----:B------:R-:W-:Y:S01]  /*12800*/  LDGSTS.E [R26+0xd800], desc[UR40][R4.64], !P5 ;  /* 0x0d800000041a7fae */ /* 0x000fe2000e9a1028 */
[----:B------:R-:W-:Y:S02]  /*12810*/  VIADD R3, R14, 0xffffffcc ;  /* 0xffffffcc0e037836 */ /* 0x000fe40000000000 */
[----:B-1----:R-:W-:-:S03]  /*12820*/  VIADD R7, R7, 0xffffffc8 ;  /* 0xffffffc807077836 */ /* 0x002fc60000000000 */
[----:B------:R-:W1:Y:S01]  /*12830*/  LDC R11, c[0x0][0x3a0] ;  /* 0x0000e800ff0b7b82 */ /* 0x000e620000000800 */
[----:B------:R-:W3:Y:S04]  /*12840*/  LDL.64 R28, [R1+0x218] ;  /* 0x00021800011c7983 */ /* 0x000ee80000100a00 */
[----:B------:R-:W3:Y:S04]  /*12850*/  LDL.64 R4, [R1+0x1f8] ;  /* 0x0001f80001047983 */ /* 0x000ee80000100a00 */
[----:B----4-:R-:W-:Y:S01]  /*12860*/  LDGSTS.E [R26+0xf800], desc[UR40][R16.64], !P3 ;  /* 0x0f800000101a7fae */ /* 0x010fe2000d9a1028 */
[----:B--2---:R-:W-:Y:S01]  /*12870*/  VIADD R15, R15, 0xffffffbc ;  /* 0xffffffbc0f0f7836 */ /* 0x004fe20000000000 */
[----:B------:R-:W2:Y:S02]  /*12880*/  LDC R14, c[0x0][0x3a0] ;  /* 0x0000e800ff0e7b82 */ /* 0x000ea40000000800 */
[----:B------:R-:W-:Y:S04]  /*12890*/  LDGSTS.E [R26+0x11800], desc[UR40][R8.64], !P1 ;  /* 0x11800000081a7fae */ /* 0x000fe8000c9a1028 */
[----:B------:R-:W-:Y:S04]  /*128a0*/  LDGSTS.E [R26+0x13800], desc[UR40][R12.64], !P0 ;  /* 0x138000000c1a7fae */ /* 0x000fe8000c1a1028 */
[----:B------:R-:W4:Y:S04]  /*128b0*/  LDL.64 R16, [R1+0x1d8] ;  /* 0x0001d80001107983 */ /* 0x000f280000100a00 */
[----:B---3--:R-:W-:Y:S04]  /*128c0*/  LDGSTS.E [R26+0x15800], desc[UR40][R22.64], !P6 ;  /* 0x15800000161a7fae */ /* 0x008fe8000f1a1028 */
[----:B------:R-:W3:Y:S04]  /*128d0*/  LDL.64 R12, [R1+0x1b8] ;  /* 0x0001b800010c7983 */ /* 0x000ee80000100a00 */
[----:B------:R-:W2:Y:S04]  /*128e0*/  LDL.64 R8, [R1+0x198] ;  /* 0x0001980001087983 */ /* 0x000ea80000100a00 */
[----:B------:R-:W-:Y:S01]  /*128f0*/  LDGSTS.E [R26+0x17800], desc[UR40][R20.64], !P4 ;  /* 0x17800000141a7fae */ /* 0x000fe2000e1a1028 */
[----:B------:R-:W-:-:S02]  /*12900*/  ISETP.GE.U32.AND P5, PT, R3, 0x7fffff4d, PT ;  /* 0x7fffff4d0300780c */ /* 0x000fc40003fa6070 */
[----:B------:R-:W-:Y:S01]  /*12910*/  ISETP.GE.U32.AND P3, PT, R7, 0x7fffff49, PT ;  /* 0x7fffff490700780c */ /* 0x000fe20003f66070 */
[----:B------:R-:W2:Y:S04]  /*12920*/  LDL.64 R22, [R1+0x158] ;  /* 0x0001580001167983 */ /* 0x000ea80000100a00 */
[----:B------:R-:W2:Y:S01]  /*12930*/  LDL.64 R20, [R1+0x178] ;  /* 0x0001780001147983 */ /* 0x000ea20000100a00 */
[----:B------:R-:W-:Y:S01]  /*12940*/  VIADD R3, R10, 0xffffffc4 ;  /* 0xffffffc40a037836 */ /* 0x000fe20000000000 */
[----:B------:R-:W-:Y:S01]  /*12950*/  ISETP.GE.U32.AND P6, PT, R15, 0x7fffff3d, PT ;  /* 0x7fffff3d0f00780c */ /* 0x000fe20003fc6070 */
[----:B------:R-:W1:Y:S03]  /*12960*/  LDC R10, c[0x0][0x3a0] ;  /* 0x0000e800ff0a7b82 */ /* 0x000e660000000800 */
[----:B------:R-:W-:Y:S01]  /*12970*/  LDGSTS.E [R26+0x19800], desc[UR40][R28.64], !P5 ;  /* 0x198000001c1a7fae */ /* 0x000fe2000e9a1028 */
[----:B------:R-:W-:-:S02]  /*12980*/  ISETP.GE.U32.AND P1, PT, R3, 0x7fffff45, PT ;  /* 0x7fffff450300780c */ /* 0x000fc40003f26070 */
[----:B------:R-:W-:Y:S01]  /*12990*/  IADD3 R3, PT, PT, R6, -0x40, RZ ;  /* 0xffffffc006037810 */ /* 0x000fe20007ffe0ff */
[----:B------:R-:W-:Y:S01]  /*129a0*/  LDGSTS.E [R26+0x1b800], desc[UR40][R4.64], !P3 ;  /* 0x1b800000041a7fae */ /* 0x000fe2000d9a1028 */
[----:B------:R-:W1:Y:S02]  /*129b0*/  LDC R6, c[0x0][0x3a0] ;  /* 0x0000e800ff067b82 */ /* 0x000e640000000800 */
[----:B------:R-:W-:Y:S01]  /*129c0*/  ISETP.GE.U32.AND P0, PT, R3, 0x7fffff41, PT ;  /* 0x7fffff410300780c */ /* 0x000fe20003f06070 */
[----:B------:R-:W-:Y:S01]  /*129d0*/  VIADD R3, R24, 0xffffffb8 ;  /* 0xffffffb818037836 */ /* 0x000fe20000000000 */
[----:B------:R-:W2:Y:S04]  /*129e0*/  LDL.64 R28, [R1+0x118] ;  /* 0x00011800011c7983 */ /* 0x000ea80000100a00 */
[----:B------:R-:W-:Y:S01]  /*129f0*/  ISETP.GE.U32.AND P4, PT, R3, 0x7fffff39, PT ;  /* 0x7fffff390300780c */ /* 0x000fe20003f86070 */
[----:B------:R-:W1:Y:S01]  /*12a00*/  LDC R7, c[0x0][0x3a0] ;  /* 0x0000e800ff077b82 */ /* 0x000e620000000800 */
[----:B------:R-:W2:Y:S07]  /*12a10*/  LDL.64 R4, [R1+0x138] ;  /* 0x0001380001047983 */ /* 0x000eae0000100a00 */
[----:B------:R-:W1:Y:S01]  /*12a20*/  LDC R15, c[0x0][0x3a0] ;  /* 0x0000e800ff0f7b82 */ /* 0x000e620000000800 */
[----:B----4-:R-:W-:Y:S07]  /*12a30*/  LDGSTS.E [R26+0x1d800], desc[UR40][R16.64], !P1 ;  /* 0x1d800000101a7fae */ /* 0x010fee000c9a1028 */
[----:B------:R-:W4:Y:S01]  /*12a40*/  LDC R24, c[0x0][0x3a0] ;  /* 0x0000e800ff187b82 */ /* 0x000f220000000800 */
[----:B---3--:R-:W-:Y:S04]  /*12a50*/  LDGSTS.E [R26+0x1f800], desc[UR40][R12.64], !P0 ;  /* 0x1f8000000c1a7fae */ /* 0x008fe8000c1a1028 */
[----:B------:R-:W3:Y:S04]  /*12a60*/  LDL.64 R16, [R1+0xf8] ;  /* 0x0000f80001107983 */ /* 0x000ee80000100a00 */
[----:B--2---:R-:W-:Y:S04]  /*12a70*/  LDGSTS.E [R26+0x21800], desc[UR40][R8.64], !P6 ;  /* 0x21800000081a7fae */ /* 0x004fe8000f1a1028 */
[----:B------:R-:W2:Y:S04]  /*12a80*/  LDL.64 R12, [R1+0xd8] ;  /* 0x0000d800010c7983 */ /* 0x000ea80000100a00 */
[----:B------:R-:W2:Y:S04]  /*12a90*/  LDL.64 R8, [R1+0xb8] ;  /* 0x0000b80001087983 */ /* 0x000ea80000100a00 */
[----:B------:R-:W-:Y:S04]  /*12aa0*/  LDGSTS.E [R26+0x23800], desc[UR40][R20.64], !P4 ;  /* 0x23800000141a7fae */ /* 0x000fe8000e1a1028 */
[----:B------:R-:W2:Y:S01]  /*12ab0*/  LDL.64 R20, [R1+0x98] ;  /* 0x0000980001147983 */ /* 0x000ea20000100a00 */
[----:B------:R-:W-:-:S02]  /*12ac0*/  VIADD R3, R14, 0xffffffb0 ;  /* 0xffffffb00e037836 */ /* 0x000fc40000000000 */
[----:B-1----:R-:W-:Y:S01]  /*12ad0*/  VIADD R11, R11, 0xffffffb4 ;  /* 0xffffffb40b0b7836 */ /* 0x002fe20000000000 */
[----:B------:R-:W1:Y:S02]  /*12ae0*/  LDC R14, c[0x0][0x3a0] ;  /* 0x0000e800ff0e7b82 */ /* 0x000e640000000800 */
[----:B------:R-:W-:Y:S01]  /*12af0*/  ISETP.GE.U32.AND P3, PT, R3, 0x7fffff31, PT ;  /* 0x7fffff310300780c */ /* 0x000fe20003f66070 */
[----:B------:R-:W-:Y:S01]  /*12b00*/  VIADD R3, R6, 0xffffffac ;  /* 0xffffffac06037836 */ /* 0x000fe20000000000 */
[----:B------:R-:W-:-:S04]  /*12b10*/  ISETP.GE.U32.AND P5, PT, R11, 0x7fffff35, PT ;  /* 0x7fffff350b00780c */ /* 0x000fc80003fa6070 */
[----:B------:R-:W-:Y:S01]  /*12b20*/  ISETP.GE.U32.AND P1, PT, R3, 0x7fffff2d, PT ;  /* 0x7fffff2d0300780c */ /* 0x000fe20003f26070 */
[----:B------:R-:W-:Y:S01]  /*12b30*/  VIADD R3, R10, 0xffffffa4 ;  /* 0xffffffa40a037836 */ /* 0x000fe20000000000 */
[----:B------:R-:W1:Y:S01]  /*12b40*/  LDC R11, c[0x0][0x3a0] ;  /* 0x0000e800ff0b7b82 */ /* 0x000e620000000800 */
[----:B------:R-:W-:Y:S02]  /*12b50*/  VIADD R7, R7, 0xffffffa8 ;  /* 0xffffffa807077836 */ /* 0x000fe40000000000 */
[----:B------:R-:W-:Y:S01]  /*12b60*/  VIADD R15, R15, 0xffffffa0 ;  /* 0xffffffa00f0f7836 */ /* 0x000fe20000000000 */
[----:B------:R-:W-:Y:S01]  /*12b70*/  ISETP.GE.U32.AND P6, PT, R3, 0x7fffff25, PT ;  /* 0x7fffff250300780c */ /* 0x000fe20003fc6070 */
[----:B----4-:R-:W-:Y:S01]  /*12b80*/  VIADD R3, R24, 0xffffff9c ;  /* 0xffffff9c18037836 */ /* 0x010fe20000000000 */
[----:B------:R-:W-:Y:S01]  /*12b90*/  ISETP.GE.U32.AND P0, PT, R7, 0x7fffff29, PT ;  /* 0x7fffff290700780c */ /* 0x000fe20003f06070 */
[----:B------:R-:W-:Y:S01]  /*12ba0*/  LDGSTS.E [R26+0x25800], desc[UR40][R22.64], !P5 ;  /* 0x25800000161a7fae */ /* 0x000fe2000e9a1028 */
[----:B------:R-:W-:Y:S01]  /*12bb0*/  ISETP.GE.U32.AND P4, PT, R15, 0x7fffff21, PT ;  /* 0x7fffff210f00780c */ /* 0x000fe20003f86070 */
[----:B------:R-:W4:Y:S01]  /*12bc0*/  LDC R10, c[0x0][0x3a0] ;  /* 0x0000e800ff0a7b82 */ /* 0x000f220000000800 */
[----:B------:R-:W-:Y:S01]  /*12bd0*/  ISETP.GE.U32.AND P5, PT, R3, 0x7fffff1d, PT ;  /* 0x7fffff1d0300780c */ /* 0x000fe20003fa6070 */
[----:B------:R-:W4:Y:S04]  /*12be0*/  LDL.64 R24, [R1+0x78] ;  /* 0x0000780001187983 */ /* 0x000f280000100a00 */
[----:B------:R-:W-:Y:S02]  /*12bf0*/  LDGSTS.E [R26+0x27800], desc[UR40][R4.64], !P3 ;  /* 0x27800000041a7fae */ /* 0x000fe4000d9a1028 */
[----:B------:R-:W1:Y:S02]  /*12c00*/  LDC R7, c[0x0][0x3a0] ;  /* 0x0000e800ff077b82 */ /* 0x000e640000000800 */
[----:B------:R-:W-:Y:S04]  /*12c10*/  LDGSTS.E [R26+0x29800], desc[UR40][R28.64], !P1 ;  /* 0x298000001c1a7fae */ /* 0x000fe8000c9a1028 */
[----:B------:R-:W4:Y:S02]  /*12c20*/  LDL.64 R22, [R1+0x58] ;  /* 0x0000580001167983 */ /* 0x000f240000100a00 */
[----:B------:R-:W1:Y:S02]  /*12c30*/  LDC R6, c[0x0][0x3a0] ;  /* 0x0000e800ff067b82 */ /* 0x000e640000000800 */
[----:B------:R-:W4:Y:S04]  /*12c40*/  LDL.LU.64 R4, [R1+0x1d38] ;  /* 0x001d380001047983 */ /* 0x000f280000300a00 */
[----:B------:R-:W4:Y:S02]  /*12c50*/  LDL.64 R28, [R1+0x38] ;  /* 0x00003800011c7983 */ /* 0x000f240000100a00 */
[----:B------:R-:W1:Y:S02]  /*12c60*/  LDC R15, c[0x0][0x3a0] ;  /* 0x0000e800ff0f7b82 */ /* 0x000e640000000800 */
[----:B---3--:R-:W-:Y:S04]  /*12c70*/  LDGSTS.E [R26+0x2b800], desc[UR40][R16.64], !P0 ;  /* 0x2b800000101a7fae */ /* 0x008fe8000c1a1028 */
[----:B--2---:R-:W-:Y:S04]  /*12c80*/  LDGSTS.E [R26+0x2d800], desc[UR40][R12.64], !P6 ;  /* 0x2d8000000c1a7fae */ /* 0x004fe8000f1a1028 */
[----:B------:R-:W2:Y:S04]  /*12c90*/  LDL.64 R16, [R1+0x18] ;  /* 0x0000180001107983 */ /* 0x000ea80000100a00 */
[----:B------:R3:W-:Y:S04]  /*12ca0*/  LDGSTS.E [R26+0x2f800], desc[UR40][R8.64], !P4 ;  /* 0x2f800000081a7fae */ /* 0x0007e8000e1a1028 */
[----:B------:R-:W2:Y:S01]  /*12cb0*/  LDL.LU.64 R12, [R1+0x1d30] ;  /* 0x001d3000010c7983 */ /* 0x000ea20000300a00 */
[----:B-1----:R-:W-:-:S02]  /*12cc0*/  VIADD R3, R11, 0xffffff98 ;  /* 0xffffff980b037836 */ /* 0x002fc40000000000 */
[----:B------:R-:W1:Y:S01]  /*12cd0*/  LDC R11, c[0x0][0x3a0] ;  /* 0x0000e800ff0b7b82 */ /* 0x000e620000000800 */
[----:B------:R-:W-:Y:S01]  /*12ce0*/  IADD3 R6, PT, PT, R6, -0x6c, RZ ;  /* 0xffffff9406067810 */ /* 0x000fe20007ffe0ff */
[----:B------:R-:W-:-:S06]  /*12cf0*/  VIADD R15, R15, 0xffffff88 ;  /* 0xffffff880f0f7836 */ /* 0x000fcc0000000000 */
[----:B---3--:R-:W3:Y:S01]  /*12d00*/  LDC R8, c[0x0][0x3a0] ;  /* 0x0000e800ff087b82 */ /* 0x008ee20000000800 */
[----:B------:R-:W-:Y:S07]  /*12d10*/  LDGSTS.E [R26+0x31800], desc[UR40][R20.64], !P5 ;  /* 0x31800000141a7fae */ /* 0x000fee000e9a1028 */
[----:B------:R-:W2:Y:S01]  /*12d20*/  LDC R9, c[0x0][0x3a0] ;  /* 0x0000e800ff097b82 */ /* 0x000ea20000000800 */
[----:B------:R-:W3:Y:S01]  /*12d30*/  LDL.LU.64 R20, [R1+0x1d28] ;  /* 0x001d280001147983 */ /* 0x000ee20000300a00 */
[----:B------:R-:W-:Y:S01]  /*12d40*/  ISETP.GE.U32.AND P3, PT, R3, 0x7fffff19, PT ;  /* 0x7fffff190300780c */ /* 0x000fe20003f66070 */
[----:B------:R-:W-:Y:S01]  /*12d50*/  VIADD R3, R14, 0xffffff90 ;  /* 0xffffff900e037836 */ /* 0x000fe20000000000 */
[----:B------:R-:W-:Y:S01]  /*12d60*/  ISETP.GE.U32.AND P1, PT, R6, 0x7fffff15, PT ;  /* 0x7fffff150600780c */ /* 0x000fe20003f26070 */
[----:B-1----:R-:W-:Y:S01]  /*12d70*/  VIADD R11, R11, 0xffffff84 ;  /* 0xffffff840b0b7836 */ /* 0x002fe20000000000 */
[----:B------:R-:W-:-:S02]  /*12d80*/  ISETP.GT.AND P5, PT, R18, 0xff, PT ;  /* 0x000000ff1200780c */ /* 0x000fc40003fa4270 */
[----:B------:R-:W1:Y:S01]  /*12d90*/  LDC R6, c[0x0][0x3a0] ;  /* 0x0000e800ff067b82 */ /* 0x000e620000000800 */
[----:B------:R-:W-:Y:S01]  /*12da0*/  ISETP.GE.U32.AND P0, PT, R3, 0x7fffff11, PT ;  /* 0x7fffff110300780c */ /* 0x000fe20003f06070 */
[----:B----4-:R-:W-:Y:S02]  /*12db0*/  VIADD R3, R10, 0xffffff8c ;  /* 0xffffff8c0a037836 */ /* 0x010fe40000000000 */
[----:B------:R-:W-:-:S03]  /*12dc0*/  VIADD R10, R7, 0xffffff80 ;  /* 0xffffff80070a7836 */ /* 0x000fc60000000000 */
[----:B------:R-:W-:Y:S01]  /*12dd0*/  ISETP.GE.U32.AND P6, PT, R3, 0x7fffff0d, PT ;  /* 0x7fffff0d0300780c */ /* 0x000fe20003fc6070 */
[----:B------:R-:W-:Y:S01]  /*12de0*/  LDGSTS.E [R26+0x33800], desc[UR40][R24.64], !P3 ;  /* 0x33800000181a7fae */ /* 0x000fe2000d9a1028 */
[----:B------:R-:W-:Y:S01]  /*12df0*/  ISETP.GE.AND P4, PT, R19, R10, PT ;  /* 0x0000000a1300720c */ /* 0x000fe20003f86270 */
[----:B------:R-:W4:Y:S01]  /*12e00*/  LDC R14, c[0x0][0x3a0] ;  /* 0x0000e800ff0e7b82 */ /* 0x000f220000000800 */
[----:B------:R-:W-:Y:S01]  /*12e10*/  ISETP.GE.U32.AND P3, PT, R15, 0x7fffff09, PT ;  /* 0x7fffff090f00780c */ /* 0x000fe20003f66070 */
[----:B------:R-:W4:Y:S01]  /*12e20*/  LDL.64 R18, [R1+0x798] ;  /* 0x0007980001127983 */ /* 0x000f220000100a00 */
[----:B------:R-:W-:Y:S02]  /*12e30*/  SEL R3, RZ, 0x4, P4 ;  /* 0x00000004ff037807 */ /* 0x000fe40002000000 */
[----:B------:R-:W-:Y:S02]  /*12e40*/  ISETP.GE.U32.AND P4, PT, R11, 0x7fffff05, PT ;  /* 0x7fffff050b00780c */ /* 0x000fe40003f86070 */
[----:B------:R-:W-:Y:S01]  /*12e50*/  SEL R3, R3, RZ, P5 ;  /* 0x000000ff03037207 */ /* 0x000fe20002800000 */
[----:B------:R-:W1:Y:S01]  /*12e60*/  LDC R7, c[0x0][0x3a0] ;  /* 0x0000e800ff077b82 */ /* 0x000e620000000800 */
[----:B------:R-:W-:Y:S01]  /*12e70*/  ISETP.GE.U32.AND P5, PT, R10, 0x7fffff01, PT ;  /* 0x7fffff010a00780c */ /* 0x000fe20003fa6070 */
[----:B------:R-:W-:Y:S04]  /*12e80*/  LDGSTS.E [R26+0x35800], desc[UR40][R22.64], !P1 ;  /* 0x35800000161a7fae */ /* 0x000fe8000c9a1028 */
[----:B------:R-:W4:Y:S04]  /*12e90*/  LDL.64 R10, [R1+0x7a8] ;  /* 0x0007a800010a7983 */ /* 0x000f280000100a00 */
[----:B------:R-:W4:Y:S04]  /*12ea0*/  LDL.64 R24, [R1+0x788] ;  /* 0x0007880001187983 */ /* 0x000f280000100a00 */
[----:B------:R-:W4:Y:S04]  /*12eb0*/  LDL.64 R22, [R1+0x770] ;  /* 0x0007700001167983 */ /* 0x000f280000100a00 */
[----:B------:R-:W-:Y:S04]  /*12ec0*/  LDGSTS.E [R26+0x37800], desc[UR40][R28.64], !P0 ;  /* 0x378000001c1a7fae */ /* 0x000fe8000c1a1028 */
[----:B--2---:R-:W-:Y:S04]  /*12ed0*/  LDGSTS.E [R26+0x39800], desc[UR40][R16.64], !P6 ;  /* 0x39800000101a7fae */ /* 0x004fe8000f1a1028 */
[----:B---3--:R-:W-:Y:S04]  /*12ee0*/  STL.64 [R1+0x1ad8], R20 ;  /* 0x001ad81401007387 */ /* 0x008fe80000100a00 */
[----:B------:R-:W-:Y:S04]  /*12ef0*/  LDGSTS.E [R26+0x3b800], desc[UR40][R20.64], !P3 ;  /* 0x3b800000141a7fae */ /* 0x000fe8000d9a1028 */
[----:B------:R-:W-:Y:S04]  /*12f00*/  STL.64 [R1+0x1ae0], R12 ;  /* 0x001ae00c01007387 */ /* 0x000fe80000100a00 */
[----:B------:R-:W-:Y:S04]  /*12f10*/  LDGSTS.E [R26+0x3d800], desc[UR40][R12.64], !P4 ;  /* 0x3d8000000c1a7fae */ /* 0x000fe8000e1a1028 */
[----:B------:R-:W-:Y:S04]  /*12f20*/  STL.64 [R1+0x1af0], R26 ;  /* 0x001af01a01007387 */ /* 0x000fe80000100a00 */
[----:B------:R-:W-:Y:S04]  /*12f30*/  LDGSTS.E [R26+0x3f800], desc[UR40][R4.64], !P5 ;  /* 0x3f800000041a7fae */ /* 0x000fe8000e9a1028 */
[----:B------:R2:W-:Y:S01]  /*12f40*/  STL.64 [R1+0x1ae8], R4 ;  /* 0x001ae80401007387 */ /* 0x0005e20000100a00 */
[----:B------:R-:W-:Y:S01]  /*12f50*/  ISETP.NE.U32.AND P1, PT, R3, RZ, PT ;  /* 0x000000ff0300720c */ /* 0x000fe20003f25070 */
[----:B------:R-:W-:-:S02]  /*12f60*/  VIADD R9, R9, 0xffffff7e ;  /* 0xffffff7e09097836 */ /* 0x000fc40000000000 */
[----:B-1----:R-:W-:Y:S01]  /*12f70*/  VIADD R7, R7, 0xffffff7b ;  /* 0xffffff7b07077836 */ /* 0x002fe20000000000 */
[----:B------:R-:W0:Y:S04]  /*12f80*/  LDGDEPBAR ;  /* 0x00000000000079af */ /* 0x000e280000000000 */
[----:B--2---:R-:W2:Y:S01]  /*12f90*/  LDL.64 R4, [R1+0x640] ;  /* 0x0006400001047983 */ /* 0x004ea20000100a00 */
[----:B------:R-:W-:Y:S02]  /*12fa0*/  VIADD R3, R6, 0xffffff7f ;  /* 0xffffff7f06037836 */ /* 0x000fe40000000000 */
[----:B------:R-:W1:Y:S01]  /*12fb0*/  LDC R6, c[0x0][0x3a0] ;  /* 0x0000e800ff067b82 */ /* 0x000e620000000800 */
[----:B----4-:R-:W-:Y:S04]  /*12fc0*/  LDGSTS.E [R2+-0x80000], desc[UR40][R10.64], P2 ;  /* 0x800000000a027fae */ /* 0x010fe800091a1028 */
[----:B--2---:R2:W-:Y:S01]  /*12fd0*/  STL.64 [R1+0x1c98], R4 ;  /* 0x001c980401007387 */ /* 0x0045e20000100a00 */
[----:B------:R-:W-:-:S03]  /*12fe0*/  ISETP.GE.U32.AND P0, PT, R3, 0x7fffff00, PT ;  /* 0x7fffff000300780c */ /* 0x000fc60003f06070 */
[----:B------:R-:W-:Y:S04]  /*12ff0*/  LDGSTS.E [R2+-0x7f000], desc[UR40][R18.64], P2 ;  /* 0x8100000012027fae */ /* 0x000fe800091a1028 */
[----:B--2---:R-:W2:Y:S01]  /*13000*/  LDL.64 R4, [R1+0x650] ;  /* 0x0006500001047983 */ /* 0x004ea20000100a00 */
[----:B------:R-:W-:Y:S01]  /*13010*/  VIADD R3, R14, 0xffffff7d ;  /* 0xffffff7d0e037836 */ /* 0x000fe20000000000 */
[----:B------:R-:W-:Y:S02]  /*13020*/  ISETP.GE.U32.AND P6, PT, R9, 0x7ffffeff, PT ;  /* 0x7ffffeff0900780c */ /* 0x000fe40003fc6070 */
[----:B------:R-:W-:Y:S04]  /*13030*/  LDGSTS.E [R2+-0x7e000], desc[UR40][R24.64], P2 ;  /* 0x8200000018027fae */ /* 0x000fe800091a1028 */
[----:B--2---:R2:W-:Y:S01]  /*13040*/  STL.64 [R1+0x1ca0], R4 ;  /* 0x001ca00401007387 */ /* 0x0045e20000100a00 */
[----:B------:R-:W-:-:S02]  /*13050*/  ISETP.GE.U32.AND P3, PT, R3, 0x7ffffefe, PT ;  /* 0x7ffffefe0300780c */ /* 0x000fc40003f66070 */
[----:B------:R-:W-:Y:S01]  /*13060*/  ISETP.GE.U32.AND P4, PT, R7, 0x7ffffefc, PT ;  /* 0x7ffffefc0700780c */ /* 0x000fe20003f86070 */
[----:B------:R-:W-:Y:S04]  /*13070*/  LDGSTS.E [R2+-0x7d000], desc[UR40][R22.64], P2 ;  /* 0x8300000016027fae */ /* 0x000fe800091a1028 */
[----:B--2---:R-:W2:Y:S04]  /*13080*/  LDL.64 R4, [R1+0x660] ;  /* 0x0006600001047983 */ /* 0x004ea80000100a00 */
[----:B--2---:R2:W-:Y:S04]  /*13090*/  STL.64 [R1+0x1ca8], R4 ;  /* 0x001ca80401007387 */ /* 0x0045e80000100a00 */
        /* <DEDUP_REMOVED lines=28> */
[----:B--2---:R-:W2:Y:S01]  /*13260*/  LDL.64 R4, [R1+0x750] ;  /* 0x0007500001047983 */ /* 0x004ea20000100a00 */
[----:B------:R-:W-:-:S03]  /*13270*/  VIADD R3, R8, 0xffffff77 ;  /* 0xffffff7708037836 */ /* 0x000fc60000000000 */
[----:B--2---:R2:W-:Y:S02]  /*13280*/  STL.64 [R1+0x1d20], R4 ;  /* 0x001d200401007387 */ /* 0x0045e40000100a00 */
[----:B------:R-:W-:Y:S02]  /*13290*/  ISETP.GE.U32.AND P5, PT, R3, 0x7ffffef8, PT ;  /* 0x7ffffef80300780c */ /* 0x000fe40003fa6070 */
[----:B------:R-:W3:Y:S04]  /*132a0*/  LDL.64 R26, [R1+0x630] ;  /* 0x00063000011a7983 */ /* 0x000ee80000100a00 */
[----:B------:R-:W4:Y:S04]  /*132b0*/  LDL.64 R12, [R1+0x620] ;  /* 0x00062000010c7983 */ /* 0x000f280000100a00 */
[----:B--2---:R-:W2:Y:S01]  /*132c0*/  LDL.64 R4, [R1+0x760] ;  /* 0x0007600001047983 */ /* 0x004ea20000100a00 */
[----:B-1----:R-:W-:-:S03]  /*132d0*/  IADD3 R3, PT, PT, R6, -0x8d, RZ ;  /* 0xffffff7306037810 */ /* 0x002fc60007ffe0ff */
[----:B------:R-:W3:Y:S04]  /*132e0*/  LDL.64 R20, [R1+0x610] ;  /* 0x0006100001147983 */ /* 0x000ee80000100a00 */
        /* <DEDUP_REMOVED lines=9> */
[----:B--2---:R-:W-:Y:S04]  /*13380*/  LDGSTS.E [R2+-0x7c000], desc[UR40][R4.64], P2 ;  /* 0x8400000004027fae */ /* 0x004fe800091a1028 */
[----:B------:R-:W2:Y:S04]  /*13390*/  LDL.LU.64 R4, [R1+0x1d20] ;  /* 0x001d200001047983 */ /* 0x000ea80000300a00 */
        /* <DEDUP_REMOVED lines=35> */
[----:B---3--:R-:W-:Y:S04]  /*135d0*/  LDGSTS.E [R2+-0x69000], desc[UR40][R26.64], P2 ;  /* 0x970000001a027fae */ /* 0x008fe800091a1028 */
[----:B----4-:R-:W-:Y:S04]  /*135e0*/  LDGSTS.E [R2+-0x68000], desc[UR40][R12.64], P2 ;  /* 0x980000000c027fae */ /* 0x010fe800091a1028 */
[----:B------:R-:W2:Y:S04]  /*135f0*/  LDL.64 R4, [R1+0x450] ;  /* 0x0004500001047983 */ /* 0x000ea80000100a00 */
[----:B------:R-:W-:Y:S04]  /*13600*/  LDGSTS.E [R2+-0x67000], desc[UR40][R20.64], P2 ;  /* 0x9900000014027fae */ /* 0x000fe800091a1028 */
        /* <DEDUP_REMOVED lines=9> */
[----:B------:R-:W3:Y:S04]  /*136a0*/  LDL.64 R22, [R1+0x570] ;  /* 0x0005700001167983 */ /* 0x000ee80000100a00 */
[----:B--2---:R1:W-:Y:S04]  /*136b0*/  STL.64 [R1+0x1c10], R4 ;  /* 0x001c100401007387 */ /* 0x0043e80000100a00 */
[----:B-1----:R-:W2:Y:S04]  /*136c0*/  LDL.64 R4, [R1+0x460] ;  /* 0x0004600001047983 */ /* 0x002ea80000100a00 */
[----:B---3--:R-:W-:Y:S04]  /*136d0*/  LDGSTS.E [R2+-0x5d000], desc[UR40][R22.64], P2 ;  /* 0xa300000016027fae */ /* 0x008fe800091a1028 */
[----:B--2---:R1:W-:Y:S04]  /*136e0*/  STL.64 [R1+0x1c18], R4 ;  /* 0x001c180401007387 */ /* 0x0043e80000100a00 */
[----:B-1----:R-:W2:Y:S04]  /*136f0*/  LDL.64 R4, [R1+0x470] ;  /* 0x0004700001047983 */ /* 0x002ea80000100a00 */
        /* <DEDUP_REMOVED lines=29> */
[----:B------:R-:W2:Y:S04]  /*138d0*/  LDL.64 R26, [R1+0x440] ;  /* 0x00044000011a7983 */ /* 0x000ea80000100a00 */
[----:B------:R-:W3:Y:S04]  /*138e0*/  LDL.64 R12, [R1+0x430] ;  /* 0x00043000010c7983 */ /* 0x000ee80000100a00 */
[----:B-1----:R-:W4:Y:S04]  /*138f0*/  LDL.64 R4, [R1+0x560] ;  /* 0x0005600001047983 */ /* 0x002f280000100a00 */
[----:B------:R-:W2:Y:S04]  /*13900*/  LDL.64 R20, [R1+0x420] ;  /* 0x0004200001147983 */ /* 0x000ea80000100a00 */
        /* <DEDUP_REMOVED lines=9> */
[----:B----4-:R-:W-:Y:S04]  /*139a0*/  LDGSTS.E [R2+-0x5c000], desc[UR40][R4.64], P2 ;  /* 0xa400000004027fae */ /* 0x010fe800091a1028 */
[----:B------:R-:W4:Y:S04]  /*139b0*/  LDL.LU.64 R4, [R1+0x1c90] ;  /* 0x001c900001047983 */ /* 0x000f280000300a00 */
        /* <DEDUP_REMOVED lines=32> */
[----:B------:R1:W-:Y:S04]  /*13bc0*/  STL.64 [R1+0x1af8], R2 ;  /* 0x001af80201007387 */ /* 0x0003e80000100a00 */
[----:B----4-:R-:W-:Y:S04]  /*13bd0*/  LDGSTS.E [R2+-0x4b000], desc[UR40][R4.64], P2 ;  /* 0xb500000004027fae */ /* 0x010fe800091a1028 */
[----:B--2---:R-:W-:Y:S04]  /*13be0*/  LDGSTS.E [R2+-0x4a000], desc[UR40][R26.64], P2 ;  /* 0xb60000001a027fae */ /* 0x004fe800091a1028 */
[----:B---3--:R-:W-:Y:S04]  /*13bf0*/  LDGSTS.E [R2+-0x49000], desc[UR40][R12.64], P2 ;  /* 0xb70000000c027fae */ /* 0x008fe800091a1028 */
        /* <DEDUP_REMOVED lines=93> */
[----:B--2---:R-:W-:Y:S04]  /*141d0*/  LDGSTS.E [R0+-0x6b800], desc[UR40][R4.64], P2 ;  /* 0x9480000004007fae */ /* 0x004fe800091a1028 */
[----:B---3--:R-:W-:Y:S04]  /*141e0*/  LDGSTS.E [R0+-0x6a800], desc[UR40][R26.64], P2 ;  /* 0x958000001a007fae */ /* 0x008fe800091a1028 */
        /* <DEDUP_REMOVED lines=47> */
[----:B------:R-:W4:Y:S04]  /*144e0*/  LDL.64 R12, [R1+0x448] ;  /* 0x00044800010c7983 */ /* 0x000f280000100a00 */
[----:B------:R-:W2:Y:S04]  /*144f0*/  LDL.64 R20, [R1+0x438] ;  /* 0x0004380001147983 */ /* 0x000ea80000100a00 */
[----:B------:R-:W2:Y:S04]  /*14500*/  LDL.64 R6, [R1+0x428] ;  /* 0x0004280001067983 */ /* 0x000ea80000100a00 */
[----:B------:R-:W2:Y:S04]  /*14510*/  LDL.64 R14, [R1+0x418] ;  /* 0x00041800010e7983 */ /* 0x000ea80000100a00 */
[----:B------:R-:W2:Y:S04]  /*14520*/  LDL.64 R28, [R1+0x408] ;  /* 0x00040800011c7983 */ /* 0x000ea80000100a00 */
[----:B------:R-:W2:Y:S04]  /*14530*/  LDL.64 R8, [R1+0x3f8] ;  /* 0x0003f80001087983 */ /* 0x000ea80000100a00 */
[----:B------:R-:W2:Y:S04]  /*14540*/  LDL.64 R16, [R1+0x3e8] ;  /* 0x0003e80001107983 */ /* 0x000ea80000100a00 */
[----:B-1----:R-:W2:Y:S04]  /*14550*/  LDL.64 R2, [R1+0x588] ;  /* 0x0005880001027983 */ /* 0x002ea80000100a00 */
        /* <DEDUP_REMOVED lines=38> */
[----:B--2---:R1:W-:Y:S04]  /*147c0*/  LDGSTS.E [R0+-0x4d800], desc[UR40][R2.64], P2 ;  /* 0xb280000002007fae */ /* 0x0043e800091a1028 */
[----:B------:R-:W-:Y:S04]  /*147d0*/  LDGSTS.E [R0+-0x4c800], desc[UR40][R26.64], P2 ;  /* 0xb38000001a007fae */ /* 0x000fe800091a1028 */
[----:B---3--:R-:W-:Y:S04]  /*147e0*/  LDGSTS.E [R0+-0x4b800], desc[UR40][R4.64], P2 ;  /* 0xb480000004007fae */ /* 0x008fe800091a1028 */
[----:B----4-:R-:W-:Y:S04]  /*147f0*/  LDGSTS.E [R0+-0x4a800], desc[UR40][R12.64], P2 ;  /* 0xb58000000c007fae */ /* 0x010fe800091a1028 */
        /* <DEDUP_REMOVED lines=8> */
[----:B------:R-:W2:Y:S04]  /*14880*/  LDL.LU.64 R2, [R1+0x1af8] ;  /* 0x001af80001027983 */ /* 0x000ea80000300a00 */
[----:B------:R-:W3:Y:S04]  /*14890*/  LDL.LU.64 R26, [R1+0x1af0] ;  /* 0x001af000011a7983 */ /* 0x000ee80000300a00 */
[----:B------:R-:W4:Y:S04]  /*148a0*/  LDL.LU.64 R4, [R1+0x1ae8] ;  /* 0x001ae80001047983 */ /* 0x000f280000300a00 */
[----:B------:R-:W3:Y:S04]  /*148b0*/  LDL.LU.64 R12, [R1+0x1ae0] ;  /* 0x001ae000010c7983 */ /* 0x000ee80000300a00 */
        /* <DEDUP_REMOVED lines=8> */
[----:B------:R-:W-:Y:S04]  /*14940*/  LDGSTS.E [R0+-0x41800], desc[UR40][R24.64], P2 ;  /* 0xbe80000018007fae */ /* 0x000fe800091a1028 */
[----:B------:R1:W-:Y:S04]  /*14950*/  LDGSTS.E [R0+-0x40800], desc[UR40][R22.64], P2 ;  /* 0xbf80000016007fae */ /* 0x0003e800091a1028 */
[----:B------:R-:W0:Y:S04]  /*14960*/  LDGDEPBAR ;  /* 0x00000000000079af */ /* 0x000e280000000000 */
[----:B------:R-:W3:Y:S04]  /*14970*/  LDL.LU.64 R24, [R1+0x1a98] ;  /* 0x001a980001187983 */ /* 0x000ee80000300a00 */
[----:B------:R-:W1:Y:S01]  /*14980*/  LDL.LU.64 R22, [R1+0x1a90] ;  /* 0x001a900001167983 */ /* 0x000e620000300a00 */
[----:B--2---:R-:W-:Y:S01]  /*14990*/  ISETP.GE.U32.AND P2, PT, R3, 0x7ffffef4, PT ;  /* 0x7ffffef40300780c */ /* 0x004fe20003f46070 */
[----:B-1----:R-:W-:-:S02]  /*149a0*/  IMAD.SHL.U32 R3, R22, 0x80, RZ ;  /* 0x0000008016037824 */ /* 0x002fc400078e00ff */
[----:B------:R-:W1:Y:S02]  /*149b0*/  LDC R22, c[0x0][0x3a0] ;  /* 0x0000e800ff167b82 */ /* 0x000e640000000800 */
[----:B---3--:R-:W-:-:S05]  /*149c0*/  IMAD.WIDE R24, R3, 0x4, R24 ;  /* 0x0000000403187825 */ /* 0x008fca00078e0218 */
[----:B------:R2:W-:Y:S04]  /*149d0*/  STL.64 [R1+0xd18], R24 ;  /* 0x000d181801007387 */ /* 0x0005e80000100a00 */
[----:B--2---:R-:W2:Y:S01]  /*149e0*/  LDL.LU.64 R24, [R1+0x390] ;  /* 0x0003900001187983 */ /* 0x004ea20000300a00 */
[----:B-1----:R-:W-:Y:S02]  /*149f0*/  VIADD R22, R22, 0xffffff6b ;  /* 0xffffff6b16167836 */ /* 0x002fe40000000000 */
[----:B--2---:R-:W-:-:S05]  /*14a00*/  IMAD.WIDE R24, R3, 0x4, R24 ;  /* 0x0000000403187825 */ /* 0x004fca00078e0218 */
[----:B------:R-:W-:Y:S04]  /*14a10*/  STL.64 [R1+0xd10], R24 ;  /* 0x000d101801007387 */ /* 0x000fe80000100a00 */
[----:B------:R1:W-:Y:S04]  /*14a20*/  STL.64 [R1+0x1f70], R18 ;  /* 0x001f701201007387 */ /* 0x0003e80000100a00 */
[----:B-1----:R-:W2:Y:S04]  /*14a30*/  LDL.LU.64 R18, [R1+0x330] ;  /* 0x0003300001127983 */ /* 0x002ea80000300a00 */
[----:B------:R1:W-:Y:S04]  /*14a40*/  STL.64 [R1+0x1f68], R10 ;  /* 0x001f680a01007387 */ /* 0x0003e80000100a00 */
[----:B-1----:R-:W3:Y:S04]  /*14a50*/  LDL.LU.64 R10, [R1+0x350] ;  /* 0x00035000010a7983 */ /* 0x002ee80000300a00 */
[----:B------:R1:W-:Y:S04]  /*14a60*/  STL.64 [R1+0x1f60], R16 ;  /* 0x001f601001007387 */ /* 0x0003e80000100a00 */
[----:B-1----:R-:W2:Y:S04]  /*14a70*/  LDL.LU.64 R16, [R1+0x370] ;  /* 0x0003700001107983 */ /* 0x002ea80000300a00 */
[----:B------:R1:W-:Y:S04]  /*14a80*/  STL.64 [R1+0x1f58], R8 ;  /* 0x001f580801007387 */ /* 0x0003e80000100a00 */
[----:B-1----:R-:W2:Y:S04]  /*14a90*/  LDL.LU.64 R8, [R1+0x2f0] ;  /* 0x0002f00001087983 */ /* 0x002ea80000300a00 */
[----:B------:R1:W-:Y:S04]  /*14aa0*/  STL.64 [R1+0x1f50], R26 ;  /* 0x001f501a01007387 */ /* 0x0003e80000100a00 */
[----:B------:R4:W-:Y:S01]  /*14ab0*/  STL.64 [R1+0x1f48], R14 ;  /* 0x001f480e01007387 */ /* 0x0009e20000100a00 */
[----:B-1----:R-:W1:Y:S03]  /*14ac0*/  LDC R27, c[0x0][0x3a0] ;  /* 0x0000e800ff1b7b82 */ /* 0x002e660000000800 */
[----:B----4-:R-:W4:Y:S04]  /*14ad0*/  LDL.LU.64 R14, [R1+0x310] ;  /* 0x00031000010e7983 */ /* 0x010f280000300a00 */
[----:B------:R1:W-:Y:S04]  /*14ae0*/  STL.64 [R1+0x1f40], R6 ;  /* 0x001f400601007387 */ /* 0x0003e80000100a00 */
[----:B-1----:R-:W4:Y:S01]  /*14af0*/  LDL.64 R6, [R1+0xd18] ;  /* 0x000d180001067983 */ /* 0x002f220000100a00 */
[----:B------:R-:W-:Y:S01]  /*14b00*/  BAR.SYNC.DEFER_BLOCKING 0x0 ;  /* 0x0000000000007b1d */ /* 0x000fe20000010000 */
[----:B------:R-:W-:-:S05]  /*14b10*/  VIADD R27, R27, 0xffffff6f ;  /* 0xffffff6f1b1b7836 */ /* 0x000fca0000000000 */
[----:B------:R1:W-:Y:S04]  /*14b20*/  STL.64 [R1+0x1f30], R20 ;  /* 0x001f301401007387 */ /* 0x0003e80000100a00 */
[----:B------:R-:W-:Y:S04]  /*14b30*/  STL.64 [R1+0x1f28], R12 ;  /* 0x001f280c01007387 */ /* 0x000fe80000100a00 */
[----:B------:R1:W-:Y:S02]  /*14b40*/  STL.64 [R1+0x1f20], R4 ;  /* 0x001f200401007387 */ /* 0x0003e40000100a00 */
[----:B-1----:R-:W1:Y:S08]  /*14b50*/  LDC R21, c[0x0][0x3a0] ;  /* 0x0000e800ff157b82 */ /* 0x002e700000000800 */
[----:B------:R-:W1:Y:S08]  /*14b60*/  LDC R4, c[0x0][0x3a0] ;  /* 0x0000e800ff047b82 */ /* 0x000e700000000800 */
[----:B------:R-:W1:Y:S01]  /*14b70*/  LDC R5, c[0x0][0x3a0] ;  /* 0x0000e800ff057b82 */ /* 0x000e620000000800 */
[----:B---3--:R-:W-:-:S04]  /*14b80*/  IMAD.WIDE R10, R3, 0x4, R10 ;  /* 0x00000004030a7825 */ /* 0x008fc800078e020a */
[----:B--2---:R-:W-:Y:S01]  /*14b90*/  IMAD.WIDE R12, R3, 0x4, R16 ;  /* 0x00000004030c7825 */ /* 0x004fe200078e0210 */
[----:B------:R-:W-:Y:S01]  /*14ba0*/  @!PT LDS RZ, [RZ] ;  /* 0x00000000fffff984 */ /* 0x000fe20000000800 */
[----:B------:R-:W-:Y:S01]  /*14bb0*/  @!PT LDS RZ, [RZ] ;  /* 0x00000000fffff984 */ /* 0x000fe20000000800 */
[----:B------:R-:W-:Y:S01]  /*14bc0*/  @!PT LDS RZ, [RZ] ;  /* 0x00000000fffff984 */ /* 0x000fe20000000800 */
[----:B----4-:R2:W-:Y:S01]  /*14bd0*/  LDGSTS.E [R29+0x40000], desc[UR40][R6.64], !P0 ;  /* 0x40000000061d7fae */ /* 0x0105e2000c1a1028 */
[----:B------:R-:W-:-:S03]  /*14be0*/  ISETP.GE.U32.AND P0, PT, R27, 0x7ffffef0, PT ;  /* 0x7ffffef01b00780c */ /* 0x000fc60003f06070 */
[----:B------:R-:W3:Y:S04]  /*14bf0*/  LDL.LU.64 R26, [R1+0x2d0] ;  /* 0x0002d000011a7983 */ /* 0x000ee80000300a00 */
[----:B------:R-:W4:Y:S01]  /*14c00*/  LDL.LU.64 R16, [R1+0x2b0] ;  /* 0x0002b00001107983 */ /* 0x000f220000300a00 */
[----:B--2---:R-:W-:-:S03]  /*14c10*/  IMAD.WIDE R6, R3, 0x4, R18 ;  /* 0x0000000403067825 */ /* 0x004fc600078e0212 */
[----:B------:R-:W-:Y:S04]  /*14c20*/  STL.64 [R1+0xd08], R12 ;  /* 0x000d080c01007387 */ /* 0x000fe80000100a00 */
[----:B------:R2:W-:Y:S04]  /*14c30*/  LDGSTS.E [R29+0x42000], desc[UR40][R24.64], !P4 ;  /* 0x42000000181d7fae */ /* 0x0005e8000e1a1028 */
[----:B------:R1:W-:Y:S04]  /*14c40*/  STL.64 [R1+0xd00], R10 ;  /* 0x000d000a01007387 */ /* 0x0003e80000100a00 */
[----:B------:R1:W-:Y:S04]  /*14c50*/  LDGSTS.E [R29+0x44000], desc[UR40][R12.64], !P5 ;  /* 0x440000000c1d7fae */ /* 0x0003e8000e9a1028 */
[----:B------:R1:W-:Y:S01]  /*14c60*/  STL.64 [R1+0xcf8], R6 ;  /* 0x000cf80601007387 */ /* 0x0003e20000100a00 */
[----:B--2---:R-:W2:Y:S03]  /*14c70*/  LDC R24, c[0x0][0x3a0] ;  /* 0x0000e800ff187b82 */ /* 0x004ea60000000800 */
[----:B------:R-:W-:Y:S04]  /*14c80*/  LDGSTS.E [R29+0x46000], desc[UR40][R10.64], !P2 ;  /* 0x460000000a1d7fae */ /* 0x000fe8000d1a1028 */
[----:B------:R-:W4:Y:S01]  /*14c90*/  LDL.LU.64 R18, [R1+0x290] ;  /* 0x0002900001127983 */ /* 0x000f220000300a00 */
[----:B------:R-:W2:Y:S03]  /*14ca0*/  LDC R25, c[0x0][0x3a0] ;  /* 0x0000e800ff197b82 */ /* 0x000ea60000000800 */
[----:B------:R-:W-:Y:S04]  /*14cb0*/  LDGSTS.E [R29+0x48000], desc[UR40][R6.64], !P0 ;  /* 0x48000000061d7fae */ /* 0x000fe8000c1a1028 */
[----:B-1----:R-:W4:Y:S01]  /*14cc0*/  LDL.LU.64 R10, [R1+0x270] ;  /* 0x00027000010a7983 */ /* 0x002f220000300a00 */
[----:B------:R-:W-:Y:S01]  /*14cd0*/  ISETP.GE.U32.AND P4, PT, R22, 0x7ffffeec, PT ;  /* 0x7ffffeec1600780c */ /* 0x000fe20003f86070 */
[----:B------:R-:W-:Y:S01]  /*14ce0*/  IMAD.WIDE R14, R3, 0x4, R14 ;  /* 0x00000004030e7825 */ /* 0x000fe200078e020e */
[----:B------:R-:W1:Y:S01]  /*14cf0*/  LDC R13, c[0x0][0x3a0] ;  /* 0x0000e800ff0d7b82 */ /* 0x000e620000000800 */
[----:B------:R-:W4:Y:S02]  /*14d00*/  LDL.LU.64 R6, [R1+0x250] ;  /* 0x0002500001067983 */ /* 0x000f240000300a00 */
[----:B--2---:R-:W-:-:S02]  /*14d10*/  VIADD R22, R24, 0xffffff67 ;  /* 0xffffff6718167836 */ /* 0x004fc40000000000 */
[----:B------:R-:W-:-:S03]  /*14d20*/  IMAD.WIDE R8, R3, 0x4, R8 ;  /* 0x0000000403087825 */ /* 0x000fc600078e0208 */
[----:B------:R-:W2:Y:S03]  /*14d30*/  LDC R12, c[0x0][0x3a0] ;  /* 0x0000e800ff0c7b82 */ /* 0x000ea60000000800 */
[----:B------:R-:W-:Y:S01]  /*14d40*/  LDGSTS.E [R29+0x4a000], desc[UR40][R14.64], !P4 ;  /* 0x4a0000000e1d7fae */ /* 0x000fe2000e1a1028 */
[----:B------:R-:W-:-:S04]  /*14d50*/  VIADD R24, R25, 0xffffff63 ;  /* 0xffffff6319187836 */ /* 0x000fc80000000000 */
[----:B------:R-:W1:Y:S01]  /*14d60*/  LDC R25, c[0x0][0x3a0] ;  /* 0x0000e800ff197b82 */ /* 0x000e620000000800 */
[----:B------:R-:W-:Y:S01]  /*14d70*/  ISETP.GE.U32.AND P2, PT, R24, 0x7ffffee4, PT ;  /* 0x7ffffee41800780c */ /* 0x000fe20003f46070 */
[----:B------:R-:W-:-:S06]  /*14d80*/  VIADD R24, R21, 0xffffff5b ;  /* 0xffffff5b15187836 */ /* 0x000fcc0000000000 */
[----:B------:R-:W2:Y:S01]  /*14d90*/  LDC R21, c[0x0][0x3a0] ;  /* 0x0000e800ff157b82 */ /* 0x000ea20000000800 */
[----:B------:R-:W-:Y:S01]  /*14da0*/  ISETP.GE.U32.AND P5, PT, R22, 0x7ffffee8, PT ;  /* 0x7ffffee81600780c */ /* 0x000fe20003fa6070 */
[----:B------:R1:W-:Y:S01]  /*14db0*/  STL.64 [R1+0xcf0], R14 ;  /* 0x000cf00e01007387 */ /* 0x0003e20000100a00 */
[----:B------:R-:W-:Y:S01]  /*14dc0*/  ISETP.GE.U32.AND P4, PT, R24, 0x7ffffedc, PT ;  /* 0x7ffffedc1800780c */ /* 0x000fe20003f86070 */
[----:B------:R-:W-:Y:S02]  /*14dd0*/  VIADD R24, R4, 0xffffff53 ;  /* 0xffffff5304187836 */ /* 0x000fe40000000000 */
[----:B-1----:R-:W-:Y:S01]  /*14de0*/  VIADD R22, R25, 0xffffff5f ;  /* 0xffffff5f19167836 */ /* 0x002fe20000000000 */
[----:B------:R1:W-:Y:S01]  /*14df0*/  STL.64 [R1+0x7d8], R8 ;  /* 0x0007d80801007387 */ /* 0x0003e20000100a00 */
[----:B------:R-:W1:Y:S03]  /*14e00*/  LDC R25, c[0x0][0x3a0] ;  /* 0x0000e800ff197b82 */ /* 0x000e660000000800 */
[----:B------:R-:W-:-:S03]  /*14e10*/  ISETP.GE.U32.AND P0, PT, R22, 0x7ffffee0, PT ;  /* 0x7ffffee01600780c */ /* 0x000fc60003f06070 */
[----:B------:R1:W-:Y:S01]  /*14e20*/  LDGSTS.E [R29+0x4c000], desc[UR40][R8.64], !P5 ;  /* 0x4c000000081d7fae */ /* 0x0003e2000e9a1028 */
[----:B--2---:R-:W-:-:S03]  /*14e30*/  VIADD R22, R21, 0xffffff57 ;  /* 0xffffff5715167836 */ /* 0x004fc60000000000 */
[----:B------:R-:W2:Y:S01]  /*14e40*/  LDL.LU.64 R20, [R1+0x230] ;  /* 0x0002300001147983 */ /* 0x000ea20000300a00 */
[----:B------:R-:W1:Y:S03]  /*14e50*/  LDC R4, c[0x0][0x3a0] ;  /* 0x0000e800ff047b82 */ /* 0x000e660000000800 */
[----:B------:R-:W2:Y:S01]  /*14e60*/  LDL.LU.64 R14, [R1+0x210] ;  /* 0x00021000010e7983 */ /* 0x000ea20000300a00 */
[----:B------:R-:W-:Y:S01]  /*14e70*/  ISETP.GE.U32.AND P5, PT, R22, 0x7ffffed8, PT ;  /* 0x7ffffed81600780c */ /* 0x000fe20003fa6070 */
[----:B---3--:R-:W-:-:S03]  /*14e80*/  IMAD.WIDE R26, R3, 0x4, R26 ;  /* 0x00000004031a7825 */ /* 0x008fc600078e021a */
[----:B-1----:R-:W1:Y:S01]  /*14e90*/  LDC R9, c[0x0][0x3a0] ;  /* 0x0000e800ff097b82 */ /* 0x002e620000000800 */
[----:B----4-:R-:W-:Y:S01]  /*14ea0*/  IMAD.WIDE R16, R3, 0x4, R16 ;  /* 0x0000000403107825 */ /* 0x010fe200078e0210 */
[----:B------:R3:W-:Y:S01]  /*14eb0*/  LDGSTS.E [R29+0x4e000], desc[UR40][R26.64], !P2 ;  /* 0x4e0000001a1d7fae */ /* 0x0007e2000d1a1028 */
[----:B------:R-:W-:-:S03]  /*14ec0*/  ISETP.GE.U32.AND P2, PT, R24, 0x7ffffed4, PT ;  /* 0x7ffffed41800780c */ /* 0x000fc60003f46070 */
[----:B------:R4:W-:Y:S02]  /*14ed0*/  STL.64 [R1+0x7d0], R26 ;  /* 0x0007d01a01007387 */ /* 0x0009e40000100a00 */
[----:B------:R-:W1:Y:S02]  /*14ee0*/  LDC R8, c[0x0][0x3a0] ;  /* 0x0000e800ff087b82 */ /* 0x000e640000000800 */
[----:B------:R3:W-:Y:S04]  /*14ef0*/  STL.64 [R1+0xd20], R16 ;  /* 0x000d201001007387 */ /* 0x0007e80000100a00 */
[----:B------:R1:W-:Y:S04]  /*14f00*/  LDGSTS.E [R29+0x50000], desc[UR40][R16.64], !P0 ;  /* 0x50000000101d7fae */ /* 0x0003e8000c1a1028 */
[----:B----4-:R-:W4:Y:S04]  /*14f10*/  LDL.LU.64 R26, [R1+0x1f0] ;  /* 0x0001f000011a7983 */ /* 0x010f280000300a00 */
[----:B---3--:R-:W3:Y:S01]  /*14f20*/  LDL.LU.64 R16, [R1+0x1d0] ;  /* 0x0001d00001107983 */ /* 0x008ee20000300a00 */
[----:B------:R-:W-:-:S04]  /*14f30*/  IMAD.WIDE R18, R3, 0x4, R18 ;  /* 0x0000000403127825 */ /* 0x000fc800078e0212 */
[C---:B------:R-:W-:Y:S01]  /*14f40*/  IMAD.WIDE R10, R3.reuse, 0x4, R10 ;  /* 0x00000004030a7825 */ /* 0x040fe200078e020a */
[----:B------:R1:W-:Y:S03]  /*14f50*/  STL.64 [R1+0xd28], R18 ;  /* 0x000d281201007387 */ /* 0x0003e60000100a00 */
[----:B------:R-:W-:Y:S01]  /*14f60*/  IMAD.WIDE R6, R3, 0x4, R6 ;  /* 0x0000000403067825 */ /* 0x000fe200078e0206 */
[----:B------:R1:W-:Y:S04]  /*14f70*/  STL.64 [R1+0xd30], R10 ;  /* 0x000d300a01007387 */ /* 0x0003e80000100a00 */
[----:B------:R1:W-:Y:S04]  /*14f80*/  LDGSTS.E [R29+0x52000], desc[UR40][R18.64], !P4 ;  /* 0x52000000121d7fae */ /* 0x0003e8000e1a1028 */
[----:B------:R1:W-:Y:S04]  /*14f90*/  STL.64 [R1+0xd38], R6 ;  /* 0x000d380601007387 */ /* 0x0003e80000100a00 */
[----:B------:R2:W-:Y:S04]  /*14fa0*/  LDGSTS.E [R29+0x54000], desc[UR40][R10.64], !P5 ;  /* 0x540000000a1d7fae */ /* 0x0005e8000e9a1028 */
[----:B-1----:R-:W3:Y:S04]  /*14fb0*/  LDL.LU.64 R18, [R1+0x1b0] ;  /* 0x0001b00001127983 */ /* 0x002ee80000300a00 */
[----:B------:R1:W-:Y:S04]  /*14fc0*/  LDGSTS.E [R29+0x56000], desc[UR40][R6.64], !P2 ;  /* 0x56000000061d7fae */ /* 0x0003e8000d1a1028 */
[----:B------:R-:W3:Y:S04]  /*14fd0*/  LDL.LU.64 R10, [R1+0x190] ;  /* 0x00019000010a7983 */ /* 0x000ee80000300a00 */
[----:B------:R-:W1:Y:S01]  /*14fe0*/  LDL.LU.64 R6, [R1+0x170] ;  /* 0x0001700001067983 */ /* 0x000e620000300a00 */
[----:B------:R-:W-:-:S02]  /*14ff0*/  VIADD R22, R5, 0xffffff4f ;  /* 0xffffff4f05167836 */ /* 0x000fc40000000000 */
[----:B------:R-:W-:Y:S01]  /*15000*/  VIADD R24, R13, 0xffffff47 ;  /* 0xffffff470d187836 */ /* 0x000fe20000000000 */
[----:B------:R-:W1:Y:S02]  /*15010*/  LDC R5, c[0x0][0x3a0] ;  /* 0x0000e800ff057b82 */ /* 0x000e640000000800 */
[----:B------:R-:W-:Y:S02]  /*15020*/  ISETP.GE.U32.AND P0, PT, R22, 0x7ffffed0, PT ;  /* 0x7ffffed01600780c */ /* 0x000fe40003f06070 */
[----:B------:R-:W-:-:S04]  /*15030*/  IADD3 R22, PT, PT, R25, -0xb5, RZ ;  /* 0xffffff4b19167810 */ /* 0x000fc80007ffe0ff */
[----:B------:R-:W-:Y:S01]  /*15040*/  ISETP.GE.U32.AND P4, PT, R22, 0x7ffffecc, PT ;  /* 0x7ffffecc1600780c */ /* 0x000fe20003f86070 */
[----:B------:R-:W-:Y:S01]  /*15050*/  VIADD R22, R12, 0xffffff43 ;  /* 0xffffff430c167836 */ /* 0x000fe20000000000 */
[----:B------:R-:W-:Y:S01]  /*15060*/  ISETP.GE.U32.AND P5, PT, R24, 0x7ffffec8, PT ;  /* 0x7ffffec81800780c */ /* 0x000fe20003fa6070 */
[C---:B--2---:R-:W-:Y:S01]  /*15070*/  IMAD.WIDE R20, R3.reuse, 0x4, R20 ;  /* 0x0000000403147825 */ /* 0x044fe200078e0214 */
[----:B------:R-:W2:Y:S02]  /*15080*/  LDC R25, c[0x0][0x3a0] ;  /* 0x0000e800ff197b82 */ /* 0x000ea40000000800 */
[----:B------:R-:W-:Y:S01]  /*15090*/  ISETP.GE.U32.AND P2, PT, R22, 0x7ffffec4, PT ;  /* 0x7ffffec41600780c */ /* 0x000fe20003f46070 */
[----:B------:R-:W-:Y:S01]  /*150a0*/  IMAD.WIDE R14, R3, 0x4, R14 ;  /* 0x00000004030e7825 */ /* 0x000fe200078e020e */
[----:B------:R2:W-:Y:S03]  /*150b0*/  STL.64 [R1+0xd40], R20 ;  /* 0x000d401401007387 */ /* 0x0005e60000100a00 */
[----:B------:R-:W-:Y:S01]  /*150c0*/  VIADD R24, R9, 0xffffff3f ;  /* 0xffffff3f09187836 */ /* 0x000fe20000000000 */
[----:B------:R1:W-:Y:S01]  /*150d0*/  LDGSTS.E [R29+0x58000], desc[UR40][R20.64], !P0 ;  /* 0x58000000141d7fae */ /* 0x0003e2000c1a1028 */
[----:B------:R-:W-:Y:S01]  /*150e0*/  VIADD R22, R4, 0xffffff3b ;  /* 0xffffff3b04167836 */ /* 0x000fe20000000000 */
[----:B------:R-:W1:Y:S02]  /*150f0*/  LDC R13, c[0x0][0x3a0] ;  /* 0x0000e800ff0d7b82 */ /* 0x000e640000000800 */
[----:B------:R2:W-:Y:S01]  /*15100*/  STL.64 [R1+0xd48], R14 ;  /* 0x000d480e01007387 */ /* 0x0005e20000100a00 */
[----:B------:R-:W-:-:S03]  /*15110*/  ISETP.GE.U32.AND P0, PT, R24, 0x7ffffec0, PT ;  /* 0x7ffffec01800780c */ /* 0x000fc60003f06070 */
[----:B------:R1:W-:Y:S02]  /*15120*/  LDGSTS.E [R29+0x5a000], desc[UR40][R14.64], !P4 ;  /* 0x5a0000000e1d7fae */ /* 0x0003e4000e1a1028 */
[----:B------:R-:W1:Y:S02]  /*15130*/  LDC R12, c[0x0][0x3a0] ;  /* 0x0000e800ff0c7b82 */ /* 0x000e640000000800 */
[----:B--2---:R-:W2:Y:S06]  /*15140*/  LDL.LU.64 R20, [R1+0x150] ;  /* 0x0001500001147983 */ /* 0x004eac0000300a00 */
[----:B------:R-:W1:Y:S01]  /*15150*/  LDC R4, c[0x0][0x3a0] ;  /* 0x0000e800ff047b82 */ /* 0x000e620000000800 */
[----:B------:R-:W2:Y:S01]  /*15160*/  LDL.LU.64 R14, [R1+0x130] ;  /* 0x00013000010e7983 */ /* 0x000ea20000300a00 */
[----:B------:R-:W-:Y:S01]  /*15170*/  VIADD R24, R8, 0xffffff37 ;  /* 0xffffff3708187836 */ /* 0x000fe20000000000 */
[----:B------:R-:W-:Y:S01]  /*15180*/  ISETP.GE.U32.AND P4, PT, R22, 0x7ffffebc, PT ;  /* 0x7ffffebc1600780c */ /* 0x000fe20003f86070 */
[----:B----4-:R-:W-:-:S04]  /*15190*/  IMAD.WIDE R26, R3, 0x4, R26 ;  /* 0x00000004031a7825 */ /* 0x010fc800078e021a */
[----:B------:R-:W4:Y:S01]  /*151a0*/  LDC R9, c[0x0][0x3a0] ;  /* 0x0000e800ff097b82 */ /* 0x000f220000000800 */
[C---:B---3--:R-:W-:Y:S01]  /*151b0*/  IMAD.WIDE R16, R3.reuse, 0x4, R16 ;  /* 0x0000000403107825 */ /* 0x048fe200078e0210 */
[----:B------:R3:W-:Y:S06]  /*151c0*/  STL.64 [R1+0xd50], R26 ;  /* 0x000d501a01007387 */ /* 0x0007ec0000100a00 */
[----:B------:R-:W1:Y:S01]  /*151d0*/  LDC R8, c[0x0][0x3a0] ;  /* 0x0000e800ff087b82 */ /* 0x000e620000000800 */
[----:B------:R1:W-:Y:S04]  /*151e0*/  LDGSTS.E [R29+0x5c000], desc[UR40][R26.64], !P5 ;  /* 0x5c0000001a1d7fae */ /* 0x0003e8000e9a1028 */
[----:B------:R3:W-:Y:S04]  /*151f0*/  STL.64 [R1+0xd58], R16 ;  /* 0x000d581001007387 */ /* 0x0007e80000100a00 */
[----:B------:R1:W-:Y:S04]  /*15200*/  LDGSTS.E [R29+0x5e000], desc[UR40][R16.64], !P2 ;  /* 0x5e000000101d7fae */ /* 0x0003e8000d1a1028 */
[----:B---3--:R-:W3:Y:S04]  /*15210*/  LDL.LU.64 R26, [R1+0x110] ;  /* 0x00011000011a7983 */ /* 0x008ee80000300a00 */
[----:B------:R-:W3:Y:S01]  /*15220*/  LDL.LU.64 R16, [R1+0xf0] ;  /* 0x0000f00001107983 */ /* 0x000ee20000300a00 */
[----:B------:R-:W-:Y:S01]  /*15230*/  ISETP.GE.U32.AND P5, PT, R24, 0x7ffffeb8, PT ;  /* 0x7ffffeb81800780c */ /* 0x000fe20003fa6070 */
[----:B------:R-:W-:-:S04]  /*15240*/  IMAD.WIDE R18, R3, 0x4, R18 ;  /* 0x0000000403127825 */ /* 0x000fc800078e0212 */
[C---:B------:R-:W-:Y:S01]  /*15250*/  IMAD.WIDE R10, R3.reuse, 0x4, R10 ;  /* 0x00000004030a7825 */ /* 0x040fe200078e020a */
[----:B------:R4:W-:Y:S03]  /*15260*/  STL.64 [R1+0xd60], R18 ;  /* 0x000d601201007387 */ /* 0x0009e60000100a00 */
[----:B-1----:R-:W-:Y:S01]  /*15270*/  IMAD.WIDE R6, R3, 0x4, R6 ;  /* 0x0000000403067825 */ /* 0x002fe200078e0206 */
[----:B------:R1:W-:Y:S04]  /*15280*/  STL.64 [R1+0xd68], R10 ;  /* 0x000d680a01007387 */ /* 0x0003e80000100a00 */
[----:B------:R1:W-:Y:S04]  /*15290*/  LDGSTS.E [R29+0x60000], desc[UR40][R18.64], !P0 ;  /* 0x60000000121d7fae */ /* 0x0003e8000c1a1028 */
[----:B------:R1:W-:Y:S04]  /*152a0*/  STL.64 [R1+0xd70], R6 ;  /* 0x000d700601007387 */ /* 0x0003e80000100a00 */
[----:B------:R1:W-:Y:S04]  /*152b0*/  LDGSTS.E [R29+0x62000], desc[UR40][R10.64], !P4 ;  /* 0x620000000a1d7fae */ /* 0x0003e8000e1a1028 */
[----:B----4-:R-:W4:Y:S04]  /*152c0*/  LDL.LU.64 R18, [R1+0xd0] ;  /* 0x0000d00001127983 */ /* 0x010f280000300a00 */
[----:B------:R2:W-:Y:S04]  /*152d0*/  LDGSTS.E [R29+0x64000], desc[UR40][R6.64], !P5 ;  /* 0x64000000061d7fae */ /* 0x0005e8000e9a1028 */
[----:B-1----:R-:W4:Y:S04]  /*152e0*/  LDL.LU.64 R10, [R1+0xb0] ;  /* 0x0000b000010a7983 */ /* 0x002f280000300a00 */
[----:B------:R-:W4:Y:S01]  /*152f0*/  LDL.LU.64 R6, [R1+0x90] ;  /* 0x0000900001067983 */ /* 0x000f220000300a00 */
[----:B------:R-:W-:-:S02]  /*15300*/  VIADD R22, R5, 0xffffff33 ;  /* 0xffffff3305167836 */ /* 0x000fc40000000000 */
[----:B------:R-:W-:Y:S01]  /*15310*/  VIADD R24, R13, 0xffffff2b ;  /* 0xffffff2b0d187836 */ /* 0x000fe20000000000 */
[----:B------:R-:W1:Y:S02]  /*15320*/  LDC R5, c[0x0][0x3a0] ;  /* 0x0000e800ff057b82 */ /* 0x000e640000000800 */
[----:B------:R-:W-:Y:S01]  /*15330*/  ISETP.GE.U32.AND P2, PT, R22, 0x7ffffeb4, PT ;  /* 0x7ffffeb41600780c */ /* 0x000fe20003f46070 */
[----:B------:R-:W-:-:S05]  /*15340*/  VIADD R22, R25, 0xffffff2f ;  /* 0xffffff2f19167836 */ /* 0x000fca0000000000 */
[----:B------:R-:W-:Y:S01]  /*15350*/  ISETP.GE.U32.AND P0, PT, R22, 0x7ffffeb0, PT ;  /* 0x7ffffeb01600780c */ /* 0x000fe20003f06070 */
[----:B------:R-:W-:Y:S01]  /*15360*/  VIADD R22, R12, 0xffffff27 ;  /* 0xffffff270c167836 */ /* 0x000fe20000000000 */
[----:B------:R-:W-:Y:S01]  /*15370*/  ISETP.GE.U32.AND P4, PT, R24, 0x7ffffeac, PT ;  /* 0x7ffffeac1800780c */ /* 0x000fe20003f86070 */
[C---:B--2---:R-:W-:Y:S01]  /*15380*/  IMAD.WIDE R20, R3.reuse, 0x4, R20 ;  /* 0x0000000403147825 */ /* 0x044fe200078e0214 */
[----:B------:R-:W2:Y:S03]  /*15390*/  LDC R25, c[0x0][0x3a0] ;  /* 0x0000e800ff197b82 */ /* 0x000ea60000000800 */
[----:B------:R-:W-:Y:S01]  /*153a0*/  IMAD.WIDE R14, R3, 0x4, R14 ;  /* 0x00000004030e7825 */ /* 0x000fe200078e020e */
[----:B------:R-:W-:Y:S01]  /*153b0*/  ISETP.GE.U32.AND P5, PT, R22, 0x7ffffea8, PT ;  /* 0x7ffffea81600780c */ /* 0x000fe20003fa6070 */
[----:B------:R-:W-:Y:S02]  /*153c0*/  STL.64 [R1+0xd78], R20 ;  /* 0x000d781401007387 */ /* 0x000fe40000100a00 */
[----:B------:R-:W-:Y:S01]  /*153d0*/  VIADD R24, R4, 0xffffff23 ;  /* 0xffffff2304187836 */ /* 0x000fe20000000000 */
[----:B------:R-:W1:Y:S01]  /*153e0*/  LDC R13, c[0x0][0x3a0] ;  /* 0x0000e800ff0d7b82 */ /* 0x000e620000000800 */
[----:B------:R-:W-:Y:S04]  /*153f0*/  LDGSTS.E [R29+0x66000], desc[UR40][R20.64], !P2 ;  /* 0x66000000141d7fae */ /* 0x000fe8000d1a1028 */
[----:B------:R2:W-:Y:S01]  /*15400*/  STL.64 [R1+0xd88], R14 ;  /* 0x000d880e01007387 */ /* 0x0005e20000100a00 */
[----:B------:R-:W-:-:S02]  /*15410*/  ISETP.GE.U32.AND P2, PT, R24, 0x7ffffea4, PT ;  /* 0x7ffffea41800780c */ /* 0x000fc40003f46070 */
[----:B------:R-:W-:Y:S01]  /*15420*/  IADD3 R22, PT, PT, R9, -0xe1, RZ ;  /* 0xffffff1f09167810 */ /* 0x000fe20007ffe0ff */
[----:B------:R1:W-:Y:S01]  /*15430*/  LDGSTS.E [R29+0x68000], desc[UR40][R14.64], !P0 ;  /* 0x680000000e1d7fae */ /* 0x0003e2000c1a1028 */
[----:B------:R-:W-:Y:S01]  /*15440*/  VIADD R24, R8, 0xffffff1b ;  /* 0xffffff1b08187836 */ /* 0x000fe20000000000 */
[----:B------:R-:W1:Y:S08]  /*15450*/  LDC R4, c[0x0][0x3a0] ;  /* 0x0000e800ff047b82 */ /* 0x000e700000000800 */
[----:B------:R-:W1:Y:S01]  /*15460*/  LDC R12, c[0x0][0x3a0] ;  /* 0x0000e800ff0c7b82 */ /* 0x000e620000000800 */
[----:B--2---:R-:W2:Y:S04]  /*15470*/  LDL.LU.64 R14, [R1+0x70] ;  /* 0x00007000010e7983 */ /* 0x004ea80000300a00 */
[----:B------:R-:W2:Y:S01]  /*15480*/  LDL.LU.64 R20, [R1+0x50] ;  /* 0x0000500001147983 */ /* 0x000ea20000300a00 */
[----:B------:R-:W-:Y:S01]  /*15490*/  ISETP.GE.U32.AND P0, PT, R22, 0x7ffffea0, PT ;  /* 0x7ffffea01600780c */ /* 0x000fe20003f06070 */
[C---:B---3--:R-:W-:Y:S01]  /*154a0*/  IMAD.WIDE R26, R3.reuse, 0x4, R26 ;  /* 0x00000004031a7825 */ /* 0x048fe200078e021a */
[----:B------:R-:W3:Y:S03]  /*154b0*/  LDC R9, c[0x0][0x3a0] ;  /* 0x0000e800ff097b82 */ /* 0x000ee60000000800 */
[C---:B------:R-:W-:Y:S01]  /*154c0*/  IMAD.WIDE R16, R3.reuse, 0x4, R16 ;  /* 0x0000000403107825 */ /* 0x040fe200078e0210 */
[----:B------:R1:W-:Y:S04]  /*154d0*/  STL.64 [R1+0xdb8], R26 ;  /* 0x000db81a01007387 */ /* 0x0003e80000100a00 */
[----:B------:R-:W2:Y:S01]  /*154e0*/  LDC R8, c[0x0][0x3a0] ;  /* 0x0000e800ff087b82 */ /* 0x000ea20000000800 */
[----:B------:R-:W-:Y:S04]  /*154f0*/  LDGSTS.E [R29+0x6a000], desc[UR40][R26.64], !P4 ;  /* 0x6a0000001a1d7fae */ /* 0x000fe8000e1a1028 */
[----:B------:R1:W-:Y:S04]  /*15500*/  STL.64 [R1+0xde0], R16 ;  /* 0x000de01001007387 */ /* 0x0003e80000100a00 */
[----:B------:R-:W-:Y:S04]  /*15510*/  LDGSTS.E [R29+0x6c000], desc[UR40][R16.64], !P5 ;  /* 0x6c000000101d7fae */ /* 0x000fe8000e9a1028 */
[----:B-1----:R-:W3:Y:S04]  /*15520*/  LDL.LU.64 R26, [R1+0x30] ;  /* 0x00003000011a7983 */ /* 0x002ee80000300a00 */
[----:B------:R-:W3:Y:S01]  /*15530*/  LDL.LU.64 R16, [R1+0x10] ;  /* 0x0000100001107983 */ /* 0x000ee20000300a00 */
[----:B------:R-:W-:Y:S01]  /*15540*/  ISETP.GE.U32.AND P4, PT, R24, 0x7ffffe9c, PT ;  /* 0x7ffffe9c1800780c */ /* 0x000fe20003f86070 */
[----:B----4-:R-:W-:-:S05]  /*15550*/  IMAD.WIDE R18, R3, 0x4, R18 ;  /* 0x0000000403127825 */ /* 0x010fca00078e0212 */
[----:B------:R1:W-:Y:S04]  /*15560*/  STL.64 [R1+0xe00], R18 ;  /* 0x000e001201007387 */ /* 0x0003e80000100a00 */
[----:B------:R-:W-:Y:S01]  /*15570*/  LDGSTS.E [R29+0x6e000], desc[UR40][R18.64], !P2 ;  /* 0x6e000000121d7fae */ /* 0x000fe2000d1a1028 */
[----:B------:R-:W-:-:S05]  /*15580*/  IMAD.WIDE R10, R3, 0x4, R10 ;  /* 0x00000004030a7825 */ /* 0x000fca00078e020a */
[----:B------:R-:W-:Y:S04]  /*15590*/  LDGSTS.E [R29+0x70000], desc[UR40][R10.64], !P0 ;  /* 0x700000000a1d7fae */ /* 0x000fe8000c1a1028 */
[----:B-1----:R-:W4:Y:S01]  /*155a0*/  LDL.LU.64 R18, [R1+0x1f70] ;  /* 0x001f700001127983 */ /* 0x002f220000300a00 */
[----:B------:R-:W-:-:S03]  /*155b0*/  IMAD.WIDE R6, R3, 0x4, R6 ;  /* 0x0000000403067825 */ /* 0x000fc600078e0206 */
[----:B------:R1:W-:Y:S04]  /*155c0*/  STL.64 [R1+0xe20], R10 ;  /* 0x000e200a01007387 */ /* 0x0003e80000100a00 */
[----:B------:R1:W-:Y:S04]  /*155d0*/  STL.64 [R1+0xe40], R6 ;  /* 0x000e400601007387 */ /* 0x0003e80000100a00 */
[----:B------:R-:W-:Y:S04]  /*155e0*/  LDGSTS.E [R29+0x72000], desc[UR40][R6.64], !P4 ;  /* 0x72000000061d7fae */ /* 0x000fe8000e1a1028 */
[----:B-1----:R-:W4:Y:S04]  /*155f0*/  LDL.LU.64 R10, [R1+0x1f68] ;  /* 0x001f6800010a7983 */ /* 0x002f280000300a00 */
[----:B------:R-:W4:Y:S01]  /*15600*/  LDL.LU.64 R6, [R1+0x3a8] ;  /* 0x0003a80001067983 */ /* 0x000f220000300a00 */
[----:B------:R-:W-:-:S02]  /*15610*/  VIADD R22, R5, 0xffffff17 ;  /* 0xffffff1705167836 */ /* 0x000fc40000000000 */
[----:B------:R-:W1:Y:S03]  /*15620*/  LDC R5, c[0x0][0x3a0] ;  /* 0x0000e800ff057b82 */ /* 0x000e660000000800 */
[----:B------:R-:W-:Y:S01]  /*15630*/  ISETP.GE.U32.AND P5, PT, R22, 0x7ffffe98, PT ;  /* 0x7ffffe981600780c */ /* 0x000fe20003fa6070 */
[----:B------:R-:W-:Y:S02]  /*15640*/  VIADD R22, R25, 0xffffff13 ;  /* 0xffffff1319167836 */ /* 0x000fe40000000000 */
[----:B------:R-:W-:Y:S02]  /*15650*/  VIADD R24, R13, 0xffffff0f ;  /* 0xffffff0f0d187836 */ /* 0x000fe40000000000 */
[----:B------:R-:W1:Y:S01]  /*15660*/  LDC R25, c[0x0][0x3a0] ;  /* 0x0000e800ff197b82 */ /* 0x000e620000000800 */
[----:B------:R-:W-:Y:S01]  /*15670*/  ISETP.GE.U32.AND P2, PT, R22, 0x7ffffe94, PT ;  /* 0x7ffffe941600780c */ /* 0x000fe20003f46070 */
[----:B------:R-:W-:-:S06]  /*15680*/  VIADD R22, R4, 0xffffff0b ;  /* 0xffffff0b04167836 */ /* 0x000fcc0000000000 */
[----:B------:R-:W1:Y:S01]  /*15690*/  LDC R4, c[0x0][0x3a0] ;  /* 0x0000e800ff047b82 */ /* 0x000e620000000800 */
[C---:B--2---:R-:W-:Y:S01]  /*156a0*/  IMAD.WIDE R14, R3.reuse, 0x4, R14 ;  /* 0x00000004030e7825 */ /* 0x044fe200078e020e */
[----:B------:R-:W-:Y:S02]  /*156b0*/  ISETP.GE.U32.AND P0, PT, R24, 0x7ffffe90, PT ;  /* 0x7ffffe901800780c */ /* 0x000fe40003f06070 */
[----:B------:R-:W-:Y:S01]  /*156c0*/  ISETP.GE.U32.AND P4, PT, R22, 0x7ffffe8c, PT ;  /* 0x7ffffe8c1600780c */ /* 0x000fe20003f86070 */
[----:B------:R-:W-:Y:S01]  /*156d0*/  VIADD R24, R12, 0xffffff7c ;  /* 0xffffff7c0c187836 */ /* 0x000fe20000000000 */
[----:B------:R2:W-:Y:S01]  /*156e0*/  STL.64 [R1+0xe58], R14 ;  /* 0x000e580e01007387 */ /* 0x0005e20000100a00 */
[----:B------:R-:W-:Y:S02]  /*156f0*/  IMAD.WIDE R12, R3, 0x4, R20 ;  /* 0x00000004030c7825 */ /* 0x000fe400078e0214 */
[----:B------:R-:W2:Y:S01]  /*15700*/  LDC R20, c[0x0][0x3a0] ;  /* 0x0000e800ff147b82 */ /* 0x000ea20000000800 */
[----:B------:R2:W-:Y:S01]  /*15710*/  LDGSTS.E [R29+0x74000], desc[UR40][R14.64], !P5 ;  /* 0x740000000e1d7fae */ /* 0x0005e2000e9a1028 */
[----:B------:R-:W-:Y:S01]  /*15720*/  ISETP.GE.U32.AND P5, PT, R24, 0x7ffffefd, PT ;  /* 0x7ffffefd1800780c */ /* 0x000fe20003fa6070 */
[----:B---3--:R-:W-:-:S02]  /*15730*/  VIADD R22, R9, 0xffffff07 ;  /* 0xffffff0709167836 */ /* 0x008fc40000000000 */
[----:B------:R3:W-:Y:S01]  /*15740*/  STL.64 [R1+0xe78], R12 ;  /* 0x000e780c01007387 */ /* 0x0007e20000100a00 */
[----:B------:R-:W-:-:S03]  /*15750*/  VIADD R24, R8, 0xffffff03 ;  /* 0xffffff0308187836 */ /* 0x000fc60000000000 */
[----:B------:R-:W-:Y:S01]  /*15760*/  LDGSTS.E [R29+0x76000], desc[UR40][R12.64], !P2 ;  /* 0x760000000c1d7fae */ /* 0x000fe2000d1a1028 */
[----:B------:R-:W-:Y:S01]  /*15770*/  ISETP.GE.U32.AND P2, PT, R22, 0x7ffffe88, PT ;  /* 0x7ffffe881600780c */ /* 0x000fe20003f46070 */
[----:B-1----:R-:W-:Y:S02]  /*15780*/  VIADD R22, R5, 0xffffff7a ;  /* 0xffffff7a05167836 */ /* 0x002fe40000000000 */
[C---:B--2---:R-:W-:Y:S02]  /*15790*/  IMAD.WIDE R14, R3.reuse, 0x4, R26 ;  /* 0x00000004030e7825 */ /* 0x044fe400078e021a */
[----:B------:R-:W2:Y:S04]  /*157a0*/  LDL.LU.64 R26, [R1+0x388] ;  /* 0x00038800011a7983 */ /* 0x000ea80000300a00 */
[----:B------:R-:W-:Y:S01]  /*157b0*/  STL.64 [R1+0xe88], R14 ;  /* 0x000e880e01007387 */ /* 0x000fe20000100a00 */
[----:B------:R-:W-:-:S03]  /*157c0*/  IMAD.WIDE R8, R3, 0x4, R16 ;  /* 0x0000000403087825 */ /* 0x000fc600078e0210 */
[----:B---3--:R-:W3:Y:S04]  /*157d0*/  LDL.LU.64 R12, [R1+0x368] ;  /* 0x00036800010c7983 */ /* 0x008ee80000300a00 */
[----:B------:R1:W-:Y:S04]  /*157e0*/  LDGSTS.E [R29+0x78000], desc[UR40][R14.64], !P0 ;  /* 0x780000000e1d7fae */ /* 0x0003e8000c1a1028 */
[----:B------:R1:W-:Y:S04]  /*157f0*/  STL.64 [R1+0xe98], R8 ;  /* 0x000e980801007387 */ /* 0x0003e80000100a00 */
[----:B------:R-:W-:Y:S01]  /*15800*/  LDGSTS.E [R29+0x7a000], desc[UR40][R8.64], !P4 ;  /* 0x7a000000081d7fae */ /* 0x000fe2000e1a1028 */
[----:B------:R-:W-:-:S03]  /*15810*/  ISETP.GE.U32.AND P0, PT, R24, 0x7ffffe84, PT ;  /* 0x7ffffe841800780c */ /* 0x000fc60003f06070 */
[----:B-1----:R-:W3:Y:S01]  /*15820*/  LDL.LU.64 R8, [R1+0x348] ;  /* 0x0003480001087983 */ /* 0x002ee20000300a00 */
[C---:B----4-:R-:W-:Y:S01]  /*15830*/  IMAD.WIDE R16, R3.reuse, 0x4, R18 ;  /* 0x0000000403107825 */ /* 0x050fe200078e0212 */
[----:B------:R-:W-:Y:S01]  /*15840*/  IADD3 R19, PT, PT, R4, -0x8e, RZ ;  /* 0xffffff7204137810 */ /* 0x000fe20007ffe0ff */
[----:B------:R-:W1:Y:S01]  /*15850*/  LDC R24, c[0x0][0x3a0] ;  /* 0x0000e800ff187b82 */ /* 0x000e620000000800 */
[----:B------:R-:W4:Y:S04]  /*15860*/  LDL.LU.64 R4, [R1+0x328] ;  /* 0x0003280001047983 */ /* 0x000f280000300a00 */
[----:B------:R1:W-:Y:S01]  /*15870*/  STL.64 [R1+0xec0], R16 ;  /* 0x000ec01001007387 */ /* 0x0003e20000100a00 */
[----:B------:R-:W-:-:S04]  /*15880*/  IMAD.WIDE R14, R3, 0x4, R10 ;  /* 0x00000004030e7825 */ /* 0x000fc800078e020a */
[----:B------:R-:W-:Y:S02]  /*15890*/  IMAD.MOV.U32 R10, RZ, RZ, R16 ;  /* 0x000000ffff0a7224 */ /* 0x000fe400078e0010 */
[----:B------:R-:W-:Y:S02]  /*158a0*/  IMAD.MOV.U32 R11, RZ, RZ, R17 ;  /* 0x000000ffff0b7224 */ /* 0x000fe400078e0011 */
[----:B------:R-:W-:Y:S01]  /*158b0*/  IMAD.WIDE R6, R3, 0x4, R6 ;  /* 0x0000000403067825 */ /* 0x000fe200078e0206 */
[----:B-1----:R-:W4:Y:S04]  /*158c0*/  LDL.LU.64 R16, [R1+0x1f60] ;  /* 0x001f600001107983 */ /* 0x002f280000300a00 */
[----:B------:R1:W-:Y:S04]  /*158d0*/  LDGSTS.E [R29+0x7c000], desc[UR40][R10.64], !P2 ;  /* 0x7c0000000a1d7fae */ /* 0x0003e8000d1a1028 */
[----:B------:R1:W-:Y:S04]  /*158e0*/  STL.64 [R1+0xff0], R14 ;  /* 0x000ff00e01007387 */ /* 0x0003e80000100a00 */
[----:B------:R1:W-:Y:S02]  /*158f0*/  STL.64 [R1+0x390], R6 ;  /* 0x0003900601007387 */ /* 0x0003e40000100a00 */
[----:B-1----:R-:W-:-:S02]  /*15900*/  VIADD R10, R20, 0xffffff6e ;  /* 0xffffff6e140a7836 */ /* 0x002fc40000000000 */
[----:B------:R1:W-:Y:S04]  /*15910*/  LDGSTS.E [R29+0x7e000], desc[UR40][R14.64], !P0 ;  /* 0x7e0000000e1d7fae */ /* 0x0003e8000c1a1028 */
[----:B------:R-:W4:Y:S04]  /*15920*/  LDL.LU.64 R20, [R1+0x308] ;  /* 0x0003080001147983 */ /* 0x000f280000300a00 */
[----:B------:R1:W-:Y:S04]  /*15930*/  LDGSTS.E [R28+0x40800], desc[UR40][R6.64], !P6 ;  /* 0x40800000061c7fae */ /* 0x0003e8000f1a1028 */
[----:B------:R-:W4:Y:S01]  /*15940*/  LDL.LU.64 R14, [R1+0x2e8] ;  /* 0x0002e800010e7983 */ /* 0x000f220000300a00 */
[----:B------:R-:W-:Y:S01]  /*15950*/  ISETP.GE.U32.AND P4, PT, R22, 0x7ffffefb, PT ;  /* 0x7ffffefb1600780c */ /* 0x000fe20003f86070 */
[----:B------:R-:W-:Y:S01]  /*15960*/  VIADD R18, R25, 0xffffff76 ;  /* 0xffffff7619127836 */ /* 0x000fe20000000000 */
[----:B------:R-:W1:Y:S01]  /*15970*/  LDC R22, c[0x0][0x3a0] ;  /* 0x0000e800ff167b82 */ /* 0x000e620000000800 */
[----:B------:R-:W4:Y:S03]  /*15980*/  LDL.LU.64 R6, [R1+0x2c8] ;  /* 0x0002c80001067983 */ /* 0x000f260000300a00 */
[----:B------:R-:W-:-:S04]  /*15990*/  ISETP.GE.U32.AND P2, PT, R18, 0x7ffffef7, PT ;  /* 0x7ffffef71200780c */ /* 0x000fc80003f46070 */
[----:B------:R-:W1:Y:S01]  /*159a0*/  LDC R25, c[0x0][0x3a0] ;  /* 0x0000e800ff197b82 */ /* 0x000e620000000800 */
[----:B------:R-:W-:Y:S02]  /*159b0*/  ISETP.GE.U32.AND P0, PT, R19, 0x7ffffef3, PT ;  /* 0x7ffffef31300780c */ /* 0x000fe40003f06070 */
[----:B------:R-:W-:-:S05]  /*159c0*/  ISETP.GE.U32.AND P6, PT, R10, 0x7ffffeef, PT ;  /* 0x7ffffeef0a00780c */ /* 0x000fca0003fc6070 */
[----:B-1----:R-:W1:Y:S01]  /*159d0*/  LDC R29, c[0x0][0x3a0] ;  /* 0x0000e800ff1d7b82 */ /* 0x002e620000000800 */
[----:B------:R-:W-:-:S07]  /*159e0*/  VIADD R11, R22, 0xffffff6a ;  /* 0xffffff6a160b7836 */ /* 0x000fce0000000000 */
[----:B------:R-:W1:Y:S01]  /*159f0*/  LDC R18, c[0x0][0x3a0] ;  /* 0x0000e800ff127b82 */ /* 0x000e620000000800 */
[----:B------:R-:W-:-:S07]  /*15a00*/  VIADD R10, R25, 0xffffff66 ;  /* 0xffffff66190a7836 */ /* 0x000fce0000000000 */
[----:B------:R-:W1:Y:S08]  /*15a10*/  LDC R19, c[0x0][0x3a0] ;  /* 0x0000e800ff137b82 */ /* 0x000e700000000800 */
[----:B------:R-:W1:Y:S08]  /*15a20*/  LDC R22, c[0x0][0x3a0] ;  /* 0x0000e800ff167b82 */ /* 0x000e700000000800 */
[----:B------:R-:W1:Y:S01]  /*15a30*/  LDC R25, c[0x0][0x3a0] ;  /* 0x0000e800ff197b82 */ /* 0x000e620000000800 */
[----:B--2---:R-:W-:-:S04]  /*15a40*/  IMAD.WIDE R26, R3, 0x4, R26 ;  /* 0x00000004031a7825 */ /* 0x004fc800078e021a */
[C---:B---3--:R-:W-:Y:S01]  /*15a50*/  IMAD.WIDE R12, R3.reuse, 0x4, R12 ;  /* 0x00000004030c7825 */ /* 0x048fe200078e020c */
[----:B------:R2:W-:Y:S04]  /*15a60*/  STL.64 [R1+0x370], R26 ;  /* 0x0003701a01007387 */ /* 0x0005e80000100a00 */
[----:B------:R3:W-:Y:S04]  /*15a70*/  LDGSTS.E [R28+0x42800], desc[UR40][R26.64], !P4 ;  /* 0x428000001a1c7fae */ /* 0x0007e8000e1a1028 */
[----:B------:R1:W-:Y:S04]  /*15a80*/  STL.64 [R1+0x350], R12 ;  /* 0x0003500c01007387 */ /* 0x0003e80000100a00 */
[----:B------:R1:W-:Y:S04]  /*15a90*/  LDGSTS.E [R28+0x44800], desc[UR40][R12.64], !P2 ;  /* 0x448000000c1c7fae */ /* 0x0003e8000d1a1028 */
[----:B--2---:R-:W3:Y:S01]  /*15aa0*/  LDL.LU.64 R26, [R1+0x2a8] ;  /* 0x0002a800011a7983 */ /* 0x004ee20000300a00 */
[----:B------:R-:W-:-:S03]  /*15ab0*/  IMAD.WIDE R8, R3, 0x4, R8 ;  /* 0x0000000403087825 */ /* 0x000fc600078e0208 */
[----:B-1----:R-:W2:Y:S04]  /*15ac0*/  LDL.LU.64 R12, [R1+0x288] ;  /* 0x00028800010c7983 */ /* 0x002ea80000300a00 */
[----:B------:R1:W-:Y:S04]  /*15ad0*/  STL.64 [R1+0x330], R8 ;  /* 0x0003300801007387 */ /* 0x0003e80000100a00 */
[----:B------:R1:W-:Y:S01]  /*15ae0*/  LDGSTS.E [R28+0x46800], desc[UR40][R8.64], !P0 ;  /* 0x46800000081c7fae */ /* 0x0003e2000c1a1028 */
[----:B----4-:R-:W-:-:S05]  /*15af0*/  IMAD.WIDE R4, R3, 0x4, R4 ;  /* 0x0000000403047825 */ /* 0x010fca00078e0204 */
[----:B------:R4:W-:Y:S04]  /*15b00*/  STL.64 [R1+0x2d0], R4 ;  /* 0x0002d00401007387 */ /* 0x0009e80000100a00 */
[----:B------:R2:W-:Y:S04]  /*15b10*/  LDGSTS.E [R28+0x48800], desc[UR40][R4.64], !P6 ;  /* 0x48800000041c7fae */ /* 0x0005e8000f1a1028 */
[----:B-1----:R-:W2:Y:S01]  /*15b20*/  LDL.LU.64 R8, [R1+0x268] ;  /* 0x0002680001087983 */ /* 0x002ea20000300a00 */
[----:B------:R-:W-:Y:S01]  /*15b30*/  ISETP.GE.U32.AND P4, PT, R11, 0x7ffffeeb, PT ;  /* 0x7ffffeeb0b00780c */ /* 0x000fe20003f86070 */
[----:B------:R-:W-:Y:S01]  /*15b40*/  VIADD R11, R24, 0xffffff62 ;  /* 0xffffff62180b7836 */ /* 0x000fe20000000000 */
[----:B------:R-:W-:Y:S01]  /*15b50*/  ISETP.GE.U32.AND P2, PT, R10, 0x7ffffee7, PT ;  /* 0x7ffffee70a00780c */ /* 0x000fe20003f46070 */
[----:B------:R-:W1:Y:S01]  /*15b60*/  LDC R24, c[0x0][0x3a0] ;  /* 0x0000e800ff187b82 */ /* 0x000e620000000800 */
[----:B----4-:R-:W4:Y:S02]  /*15b70*/  LDL.LU.64 R4, [R1+0x248] ;  /* 0x0002480001047983 */ /* 0x010f240000300a00 */
[----:B------:R-:W-:Y:S01]  /*15b80*/  ISETP.GE.U32.AND P0, PT, R11, 0x7ffffee3, PT ;  /* 0x7ffffee30b00780c */ /* 0x000fe20003f06070 */
        /* <DEDUP_REMOVED lines=8> */
[----:B-1----:R-:W4:Y:S04]  /*15c10*/  LDL.LU.64 R20, [R1+0x228] ;  /* 0x0002280001147983 */ /* 0x002f280000300a00 */
[----:B------:R1:W-:Y:S04]  /*15c20*/  LDGSTS.E [R28+0x4e800], desc[UR40][R6.64], !P0 ;  /* 0x4e800000061c7fae */ /* 0x0003e8000c1a1028 */
[----:B------:R-:W4:Y:S04]  /*15c30*/  LDL.LU.64 R14, [R1+0x208] ;  /* 0x00020800010e7983 */ /* 0x000f280000300a00 */
[----:B------:R-:W1:Y:S01]  /*15c40*/  LDL.LU.64 R6, [R1+0x1e8] ;  /* 0x0001e80001067983 */ /* 0x000e620000300a00 */
[----:B------:R-:W-:-:S02]  /*15c50*/  VIADD R10, R29, 0xffffff5e ;  /* 0xffffff5e1d0a7836 */ /* 0x000fc40000000000 */
[----:B------:R-:W-:Y:S01]  /*15c60*/  VIADD R11, R19, 0xffffff56 ;  /* 0xffffff56130b7836 */ /* 0x000fe20000000000 */
[----:B------:R-:W2:Y:S02]  /*15c70*/  LDC R29, c[0x0][0x3a0] ;  /* 0x0000e800ff1d7b82 */ /* 0x000ea40000000800 */
[----:B------:R-:W-:Y:S01]  /*15c80*/  ISETP.GE.U32.AND P6, PT, R10, 0x7ffffedf, PT ;  /* 0x7ffffedf0a00780c */ /* 0x000fe20003fc6070 */
[----:B------:R-:W-:-:S05]  /*15c90*/  VIADD R10, R18, 0xffffff5a ;  /* 0xffffff5a120a7836 */ /* 0x000fca0000000000 */
[----:B------:R-:W-:Y:S01]  /*15ca0*/  ISETP.GE.U32.AND P4, PT, R10, 0x7ffffedb, PT ;  /* 0x7ffffedb0a00780c */ /* 0x000fe20003f86070 */
[----:B------:R-:W-:Y:S01]  /*15cb0*/  VIADD R10, R22, 0xffffff52 ;  /* 0xffffff52160a7836 */ /* 0x000fe20000000000 */
[----:B------:R-:W-:Y:S01]  /*15cc0*/  ISETP.GE.U32.AND P2, PT, R11, 0x7ffffed7, PT ;  /* 0x7ffffed70b00780c */ /* 0x000fe20003f46070 */
[----:B------:R-:W1:Y:S03]  /*15cd0*/  LDC R18, c[0x0][0x3a0] ;  /* 0x0000e800ff127b82 */ /* 0x000e660000000800 */
[----:B------:R-:W-:Y:S02]  /*15ce0*/  ISETP.GE.U32.AND P0, PT, R10, 0x7ffffed3, PT ;  /* 0x7ffffed30a00780c */ /* 0x000fe40003f06070 */
[----:B------:R-:W-:Y:S01]  /*15cf0*/  IADD3 R11, PT, PT, R25, -0xb2, RZ ;  /* 0xffffff4e190b7810 */ /* 0x000fe20007ffe0ff */
[----:B------:R-:W-:Y:S02]  /*15d00*/  VIADD R10, R24, 0xffffff4a ;  /* 0xffffff4a180a7836 */ /* 0x000fe40000000000 */
[----:B------:R-:W1:Y:S08]  /*15d10*/  LDC R19, c[0x0][0x3a0] ;  /* 0x0000e800ff137b82 */ /* 0x000e700000000800 */
[----:B------:R-:W1:Y:S08]  /*15d20*/  LDC R22, c[0x0][0x3a0] ;  /* 0x0000e800ff167b82 */ /* 0x000e700000000800 */
[----:B------:R-:W1:Y:S08]  /*15d30*/  LDC R25, c[0x0][0x3a0] ;  /* 0x0000e800ff197b82 */ /* 0x000e700000000800 */
[----:B------:R-:W1:Y:S01]  /*15d40*/  LDC R24, c[0x0][0x3a0] ;  /* 0x0000e800ff187b82 */ /* 0x000e620000000800 */
[----:B---3--:R-:W-:-:S04]  /*15d50*/  IMAD.WIDE R26, R3, 0x4, R26 ;  /* 0x00000004031a7825 */ /* 0x008fc800078e021a */
[C---:B--2---:R-:W-:Y:S01]  /*15d60*/  IMAD.WIDE R12, R3.reuse, 0x4, R12 ;  /* 0x00000004030c7825 */ /* 0x044fe200078e020c */
[----:B------:R2:W-:Y:S04]  /*15d70*/  STL.64 [R1+0x250], R26 ;  /* 0x0002501a01007387 */ /* 0x0005e80000100a00 */
[----:B------:R3:W-:Y:S04]  /*15d80*/  LDGSTS.E [R28+0x50800], desc[UR40][R26.64], !P6 ;  /* 0x508000001a1c7fae */ /* 0x0007e8000f1a1028 */
[----:B------:R2:W-:Y:S04]  /*15d90*/  STL.64 [R1+0x230], R12 ;  /* 0x0002300c01007387 */ /* 0x0005e80000100a00 */
[----:B------:R1:W-:Y:S04]  /*15da0*/  LDGSTS.E [R28+0x52800], desc[UR40][R12.64], !P4 ;  /* 0x528000000c1c7fae */ /* 0x0003e8000e1a1028 */
[----:B--2---:R-:W3:Y:S04]  /*15db0*/  LDL.LU.64 R26, [R1+0x1c8] ;  /* 0x0001c800011a7983 */ /* 0x004ee80000300a00 */
[----:B------:R-:W2:Y:S01]  /*15dc0*/  LDL.LU.64 R12, [R1+0x1a8] ;  /* 0x0001a800010c7983 */ /* 0x000ea20000300a00 */
[----:B------:R-:W-:-:S04]  /*15dd0*/  IMAD.WIDE R8, R3, 0x4, R8 ;  /* 0x0000000403087825 */ /* 0x000fc800078e0208 */
[----:B----4-:R-:W-:Y:S01]  /*15de0*/  IMAD.WIDE R4, R3, 0x4, R4 ;  /* 0x0000000403047825 */ /* 0x010fe200078e0204 */
[----:B------:R4:W-:Y:S04]  /*15df0*/  STL.64 [R1+0x210], R8 ;  /* 0x0002100801007387 */ /* 0x0009e80000100a00 */
[----:B------:R-:W-:Y:S04]  /*15e00*/  LDGSTS.E [R28+0x54800], desc[UR40][R8.64], !P2 ;  /* 0x54800000081c7fae */ /* 0x000fe8000d1a1028 */
[----:B------:R4:W-:Y:S04]  /*15e10*/  STL.64 [R1+0x1f0], R4 ;  /* 0x0001f00401007387 */ /* 0x0009e80000100a00 */
[----:B------:R-:W-:Y:S04]  /*15e20*/  LDGSTS.E [R28+0x56800], desc[UR40][R4.64], !P0 ;  /* 0x56800000041c7fae */ /* 0x000fe8000c1a1028 */
[----:B----4-:R-:W4:Y:S01]  /*15e30*/  LDL.LU.64 R8, [R1+0x188] ;  /* 0x0001880001087983 */ /* 0x010f220000300a00 */
[----:B------:R-:W-:Y:S01]  /*15e40*/  ISETP.GE.U32.AND P6, PT, R11, 0x7ffffecf, PT ;  /* 0x7ffffecf0b00780c */ /* 0x000fe20003fc6070 */
[----:B------:R-:W-:Y:S01]  /*15e50*/  VIADD R11, R29, 0xffffff46 ;  /* 0xffffff461d0b7836 */ /* 0x000fe20000000000 */
[----:B------:R-:W-:Y:S01]  /*15e60*/  ISETP.GE.U32.AND P4, PT, R10, 0x7ffffecb, PT ;  /* 0x7ffffecb0a00780c */ /* 0x000fe20003f86070 */
[----:B------:R-:W1:Y:S01]  /*15e70*/  LDC R29, c[0x0][0x3a0] ;  /* 0x0000e800ff1d7b82 */ /* 0x000e620000000800 */
[----:B------:R-:W4:Y:S02]  /*15e80*/  LDL.LU.64 R4, [R1+0x168] ;  /* 0x0001680001047983 */ /* 0x000f240000300a00 */
[----:B------:R-:W-:-:S05]  /*15e90*/  ISETP.GE.U32.AND P2, PT, R11, 0x7ffffec7, PT ;  /* 0x7ffffec70b00780c */ /* 0x000fca0003f46070 */
[----:B------:R-:W1:Y:S01]  /*15ea0*/  LDC R10, c[0x0][0x3a0] ;  /* 0x0000e800ff0a7b82 */ /* 0x000e620000000800 */
[----:B------:R-:W-:-:S04]  /*15eb0*/  IMAD.WIDE R20, R3, 0x4, R20 ;  /* 0x0000000403147825 */ /* 0x000fc800078e0214 */
[C---:B------:R-:W-:Y:S01]  /*15ec0*/  IMAD.WIDE R14, R3.reuse, 0x4, R14 ;  /* 0x00000004030e7825 */ /* 0x040fe200078e020e */
[----:B------:R1:W-:Y:S03]  /*15ed0*/  STL.64 [R1+0x1d0], R20 ;  /* 0x0001d01401007387 */ /* 0x0003e60000100a00 */
[----:B-1----:R-:W-:Y:S01]  /*15ee0*/  IMAD.WIDE R6, R3, 0x4, R6 ;  /* 0x0000000403067825 */ /* 0x002fe200078e0206 */
[----:B------:R1:W-:Y:S04]  /*15ef0*/  STL.64 [R1+0x208], R14 ;  /* 0x0002080e01007387 */ /* 0x0003e80000100a00 */
[----:B------:R-:W-:Y:S04]  /*15f00*/  LDGSTS.E [R28+0x58800], desc[UR40][R20.64], !P6 ;  /* 0x58800000141c7fae */ /* 0x000fe8000f1a1028 */
[----:B------:R1:W-:Y:S04]  /*15f10*/  STL.64 [R1+0x1e8], R6 ;  /* 0x0001e80601007387 */ /* 0x0003e80000100a00 */
[----:B------:R-:W-:Y:S04]  /*15f20*/  LDGSTS.E [R28+0x5a800], desc[UR40][R14.64], !P4 ;  /* 0x5a8000000e1c7fae */ /* 0x000fe8000e1a1028 */
[----:B------:R-:W4:Y:S04]  /*15f30*/  LDL.LU.64 R20, [R1+0x148] ;  /* 0x0001480001147983 */ /* 0x000f280000300a00 */
[----:B------:R-:W-:Y:S04]  /*15f40*/  LDGSTS.E [R28+0x5c800], desc[UR40][R6.64], !P2 ;  /* 0x5c800000061c7fae */ /* 0x000fe8000d1a1028 */
[----:B-1----:R-:W4:Y:S04]  /*15f50*/  LDL.LU.64 R14, [R1+0x128] ;  /* 0x00012800010e7983 */ /* 0x002f280000300a00 */
[----:B------:R-:W4:Y:S01]  /*15f60*/  LDL.LU.64 R6, [R1+0x108] ;  /* 0x0001080001067983 */ /* 0x000f220000300a00 */
[----:B------:R-:W-:-:S05]  /*15f70*/  VIADD R10, R10, 0xffffff42 ;  /* 0xffffff420a0a7836 */ /* 0x000fca0000000000 */
[----:B------:R-:W-:Y:S01]  /*15f80*/  ISETP.GE.U32.AND P0, PT, R10, 0x7ffffec3, PT ;  /* 0x7ffffec30a00780c */ /* 0x000fe20003f06070 */
[----:B------:R-:W-:Y:S02]  /*15f90*/  VIADD R10, R18, 0xffffff3e ;  /* 0xffffff3e120a7836 */ /* 0x000fe40000000000 */
[----:B------:R-:W-:Y:S01]  /*15fa0*/  VIADD R11, R19, 0xffffff3a ;  /* 0xffffff3a130b7836 */ /* 0x000fe20000000000 */
[----:B------:R-:W1:Y:S02]  /*15fb0*/  LDC R18, c[0x0][0x3a0] ;  /* 0x0000e800ff127b82 */ /* 0x000e640000000800 */
[----:B------:R-:W-:Y:S01]  /*15fc0*/  ISETP.GE.U32.AND P6, PT, R10, 0x7ffffebf, PT ;  /* 0x7ffffebf0a00780c */ /* 0x000fe20003fc6070 */
[----:B------:R-:W-:Y:S01]  /*15fd0*/  VIADD R10, R22, 0xffffff36 ;  /* 0xffffff36160a7836 */ /* 0x000fe20000000000 */
[----:B------:R-:W-:-:S04]  /*15fe0*/  ISETP.GE.U32.AND P4, PT, R11, 0x7ffffebb, PT ;  /* 0x7ffffebb0b00780c */ /* 0x000fc80003f86070 */
[----:B------:R-:W-:Y:S01]  /*15ff0*/  ISETP.GE.U32.AND P2, PT, R10, 0x7ffffeb7, PT ;  /* 0x7ffffeb70a00780c */ /* 0x000fe20003f46070 */
[----:B------:R-:W-:Y:S01]  /*16000*/  VIADD R11, R25, 0xffffff32 ;  /* 0xffffff32190b7836 */ /* 0x000fe20000000000 */
[----:B------:R-:W1:Y:S01]  /*16010*/  LDC R19, c[0x0][0x3a0] ;  /* 0x0000e800ff137b82 */ /* 0x000e620000000800 */
[----:B------:R-:W-:-:S07]  /*16020*/  VIADD R10, R24, 0xffffff2e ;  /* 0xffffff2e180a7836 */ /* 0x000fce0000000000 */
[----:B------:R-:W1:Y:S08]  /*16030*/  LDC R22, c[0x0][0x3a0] ;  /* 0x0000e800ff167b82 */ /* 0x000e700000000800 */
[----:B------:R-:W1:Y:S08]  /*16040*/  LDC R25, c[0x0][0x3a0] ;  /* 0x0000e800ff197b82 */ /* 0x000e700000000800 */
[----:B------:R-:W1:Y:S01]  /*16050*/  LDC R24, c[0x0][0x3a0] ;  /* 0x0000e800ff187b82 */ /* 0x000e620000000800 */
[----:B---3--:R-:W-:-:S04]  /*16060*/  IMAD.WIDE R26, R3, 0x4, R26 ;  /* 0x00000004031a7825 */ /* 0x008fc800078e021a */
[----:B--2---:R-:W-:Y:S01]  /*16070*/  IMAD.WIDE R12, R3, 0x4, R12 ;  /* 0x00000004030c7825 */ /* 0x004fe200078e020c */
[----:B------:R4:W-:Y:S04]  /*16080*/  STL.64 [R1+0x1c8], R26 ;  /* 0x0001c81a01007387 */ /* 0x0009e80000100a00 */
[----:B------:R4:W-:Y:S04]  /*16090*/  LDGSTS.E [R28+0x5e800], desc[UR40][R26.64], !P0 ;  /* 0x5e8000001a1c7fae */ /* 0x0009e8000c1a1028 */
[----:B------:R2:W-:Y:S04]  /*160a0*/  STL.64 [R1+0x228], R12 ;  /* 0x0002280c01007387 */ /* 0x0005e80000100a00 */
[----:B------:R3:W-:Y:S01]  /*160b0*/  LDGSTS.E [R28+0x60800], desc[UR40][R12.64], !P6 ;  /* 0x608000000c1c7fae */ /* 0x0007e2000f1a1028 */
[----:B------:R-:W-:Y:S01]  /*160c0*/  ISETP.GE.U32.AND P0, PT, R11, 0x7ffffeb3, PT ;  /* 0x7ffffeb30b00780c */ /* 0x000fe20003f06070 */
[----:B----4-:R-:W-:-:S02]  /*160d0*/  IMAD.WIDE R26, R3, 0x4, R8 ;  /* 0x00000004031a7825 */ /* 0x010fc400078e0208 */
[----:B------:R-:W4:Y:S04]  /*160e0*/  LDL.LU.64 R8, [R1+0xe8] ;  /* 0x0000e80001087983 */ /* 0x000f280000300a00 */
[----:B--2---:R-:W3:Y:S01]  /*160f0*/  LDL.LU.64 R12, [R1+0xc8] ;  /* 0x0000c800010c7983 */ /* 0x004ee20000300a00 */
[----:B------:R-:W-:-:S03]  /*16100*/  IMAD.WIDE R4, R3, 0x4, R4 ;  /* 0x0000000403047825 */ /* 0x000fc600078e0204 */
[----:B------:R2:W-:Y:S04]  /*16110*/  STL.64 [R1+0x248], R26 ;  /* 0x0002481a01007387 */ /* 0x0005e80000100a00 */
[----:B------:R1:W-:Y:S04]  /*16120*/  LDGSTS.E [R28+0x62800], desc[UR40][R26.64], !P4 ;  /* 0x628000001a1c7fae */ /* 0x0003e8000e1a1028 */
[----:B------:R1:W-:Y:S04]  /*16130*/  STL.64 [R1+0x268], R4 ;  /* 0x0002680401007387 */ /* 0x0003e80000100a00 */
[----:B------:R1:W-:Y:S04]  /*16140*/  LDGSTS.E [R28+0x64800], desc[UR40][R4.64], !P2 ;  /* 0x64800000041c7fae */ /* 0x0003e8000d1a1028 */
[----:B--2---:R-:W2:Y:S01]  /*16150*/  LDL.LU.64 R26, [R1+0xa8] ;  /* 0x0000a800011a7983 */ /* 0x004ea20000300a00 */
[----:B------:R-:W-:Y:S01]  /*16160*/  VIADD R11, R29, 0xffffff2a ;  /* 0xffffff2a1d0b7836 */ /* 0x000fe20000000000 */
[----:B------:R-:W-:Y:S01]  /*16170*/  ISETP.GE.U32.AND P6, PT, R10, 0x7ffffeaf, PT ;  /* 0x7ffffeaf0a00780c */ /* 0x000fe20003fc6070 */
[----:B------:R-:W2:Y:S01]  /*16180*/  LDC R29, c[0x0][0x3a0] ;  /* 0x0000e800ff1d7b82 */ /* 0x000ea20000000800 */
[----:B-1----:R-:W2:Y:S02]  /*16190*/  LDL.LU.64 R4, [R1+0x88] ;  /* 0x0000880001047983 */ /* 0x002ea40000300a00 */
[----:B------:R-:W-:-:S05]  /*161a0*/  ISETP.GE.U32.AND P4, PT, R11, 0x7ffffeab, PT ;  /* 0x7ffffeab0b00780c */ /* 0x000fca0003f86070 */
[----:B------:R-:W1:Y:S01]  /*161b0*/  LDC R10, c[0x0][0x3a0] ;  /* 0x0000e800ff0a7b82 */ /* 0x000e620000000800 */
        /* <DEDUP_REMOVED lines=8> */
[----:B-1----:R-:W2:Y:S04]  /*16240*/  LDL.LU.64 R20, [R1+0x68] ;  /* 0x0000680001147983 */ /* 0x002ea80000300a00 */
[----:B------:R1:W-:Y:S04]  /*16250*/  LDGSTS.E [R28+0x6a800], desc[UR40][R6.64], !P4 ;  /* 0x6a800000061c7fae */ /* 0x0003e8000e1a1028 */
[----:B------:R-:W2:Y:S04]  /*16260*/  LDL.LU.64 R14, [R1+0x48] ;  /* 0x00004800010e7983 */ /* 0x000ea80000300a00 */
[----:B------:R-:W1:Y:S01]  /*16270*/  LDL.LU.64 R6, [R1+0x28] ;  /* 0x0000280001067983 */ /* 0x000e620000300a00 */
[----:B------:R-:W-:-:S02]  /*16280*/  VIADD R10, R10, 0xffffff26 ;  /* 0xffffff260a0a7836 */ /* 0x000fc40000000000 */
[----:B------:R-:W-:Y:S02]  /*16290*/  VIADD R11, R19, 0xffffff1e ;  /* 0xffffff1e130b7836 */ /* 0x000fe40000000000 */
[----:B------:R-:W1:Y:S01]  /*162a0*/  LDC R19, c[0x0][0x3a0] ;  /* 0x0000e800ff137b82 */ /* 0x000e620000000800 */
[----:B------:R-:W-:Y:S02]  /*162b0*/  ISETP.GE.U32.AND P2, PT, R10, 0x7ffffea7, PT ;  /* 0x7ffffea70a00780c */ /* 0x000fe40003f46070 */
[----:B------:R-:W-:-:S04]  /*162c0*/  IADD3 R10, PT, PT, R18, -0xde, RZ ;  /* 0xffffff22120a7810 */ /* 0x000fc80007ffe0ff */
[----:B------:R-:W-:Y:S01]  /*162d0*/  ISETP.GE.U32.AND P0, PT, R10, 0x7ffffea3, PT ;  /* 0x7ffffea30a00780c */ /* 0x000fe20003f06070 */
[----:B------:R-:W-:Y:S01]  /*162e0*/  VIADD R10, R22, 0xffffff1a ;  /* 0xffffff1a160a7836 */ /* 0x000fe20000000000 */
[----:B------:R-:W-:Y:S01]  /*162f0*/  ISETP.GE.U32.AND P6, PT, R11, 0x7ffffe9f, PT ;  /* 0x7ffffe9f0b00780c */ /* 0x000fe20003fc6070 */
[----:B------:R-:W-:Y:S01]  /*16300*/  VIADD R11, R25, 0xffffff79 ;  /* 0xffffff79190b7836 */ /* 0x000fe20000000000 */
[----:B------:R-:W1:Y:S02]  /*16310*/  LDC R18, c[0x0][0x3a0] ;  /* 0x0000e800ff127b82 */ /* 0x000e640000000800 */
[----:B------:R-:W-:-:S06]  /*16320*/  ISETP.GE.U32.AND P4, PT, R10, 0x7ffffe9b, PT ;  /* 0x7ffffe9b0a00780c */ /* 0x000fcc0003f86070 */
[----:B------:R-:W2:Y:S01]  /*16330*/  LDC R25, c[0x0][0x3a0] ;  /* 0x0000e800ff197b82 */ /* 0x000ea20000000800 */
[----:B------:R-:W-:-:S07]  /*16340*/  VIADD R10, R24, 0xffffff16 ;  /* 0xffffff16180a7836 */ /* 0x000fce0000000000 */
[----:B------:R-:W1:Y:S01]  /*16350*/  LDC R22, c[0x0][0x3a0] ;  /* 0x0000e800ff167b82 */ /* 0x000e620000000800 */
[----:B------:R-:W-:-:S07]  /*16360*/  IMAD.WIDE R16, R3, 0x4, R16 ;  /* 0x0000000403107825 */ /* 0x000fce00078e0210 */
[----:B------:R-:W1:Y:S01]  /*16370*/  LDC R24, c[0x0][0x3a0] ;  /* 0x0000e800ff187b82 */ /* 0x000e620000000800 */
[----:B----4-:R-:W-:-:S04]  /*16380*/  IMAD.WIDE R8, R3, 0x4, R8 ;  /* 0x0000000403087825 */ /* 0x010fc800078e0208 */
[C---:B---3--:R-:W-:Y:S01]  /*16390*/  IMAD.WIDE R12, R3.reuse, 0x4, R12 ;  /* 0x00000004030c7825 */ /* 0x048fe200078e020c */
[----:B------:R3:W-:Y:S04]  /*163a0*/  STL.64 [R1+0x348], R8 ;  /* 0x0003480801007387 */ /* 0x0007e80000100a00 */
[----:B------:R-:W-:Y:S04]  /*163b0*/  LDGSTS.E [R28+0x6c800], desc[UR40][R8.64], !P2 ;  /* 0x6c800000081c7fae */ /* 0x000fe8000d1a1028 */
[----:B------:R4:W-:Y:S04]  /*163c0*/  LDGSTS.E [R28+0x6e800], desc[UR40][R12.64], !P0 ;  /* 0x6e8000000c1c7fae */ /* 0x0009e8000c1a1028 */
[----:B---3--:R-:W3:Y:S01]  /*163d0*/  LDL.LU.64 R8, [R1+0x1f58] ;  /* 0x001f580001087983 */ /* 0x008ee20000300a00 */
[----:B--2---:R-:W-:-:S03]  /*163e0*/  IMAD.WIDE R26, R3, 0x4, R26 ;  /* 0x00000004031a7825 */ /* 0x004fc600078e021a */
[----:B------:R2:W-:Y:S04]  /*163f0*/  STL.64 [R1+0x388], R12 ;  /* 0x0003880c01007387 */ /* 0x0005e80000100a00 */
[----:B------:R-:W-:Y:S01]  /*16400*/  LDGSTS.E [R28+0x70800], desc[UR40][R26.64], !P6 ;  /* 0x708000001a1c7fae */ /* 0x000fe2000f1a1028 */
[----:B------:R-:W-:-:S03]  /*16410*/  IMAD.WIDE R4, R3, 0x4, R4 ;  /* 0x0000000403047825 */ /* 0x000fc600078e0204 */
[----:B--2---:R-:W4:Y:S04]  /*16420*/  LDL.LU.64 R12, [R1+0x8] ;  /* 0x00000800010c7983 */ /* 0x004f280000300a00 */
[----:B------:R2:W-:Y:S04]  /*16430*/  STL.64 [R1+0xd80], R26 ;  /* 0x000d801a01007387 */ /* 0x0005e80000100a00 */
[----:B------:R-:W-:Y:S01]  /*16440*/  LDGSTS.E [R28+0x72800], desc[UR40][R4.64], !P4 ;  /* 0x72800000041c7fae */ /* 0x000fe2000e1a1028 */
[----:B------:R-:W-:-:S03]  /*16450*/  ISETP.GE.U32.AND P2, PT, R11, 0x7ffffefa, PT ;  /* 0x7ffffefa0b00780c */ /* 0x000fc60003f46070 */
[----:B--2---:R-:W2:Y:S04]  /*16460*/  LDL.LU.64 R26, [R1+0x1f50] ;  /* 0x001f5000011a7983 */ /* 0x004ea80000300a00 */
[----:B------:R1:W-:Y:S01]  /*16470*/  STL.64 [R1+0xda8], R4 ;  /* 0x000da80401007387 */ /* 0x0003e20000100a00 */
[----:B------:R-:W-:Y:S01]  /*16480*/  VIADD R11, R29, 0xffffff12 ;  /* 0xffffff121d0b7836 */ /* 0x000fe20000000000 */
[----:B------:R-:W-:Y:S01]  /*16490*/  ISETP.GE.U32.AND P0, PT, R10, 0x7ffffe97, PT ;  /* 0x7ffffe970a00780c */ /* 0x000fe20003f06070 */
[----:B------:R-:W-:Y:S01]  /*164a0*/  VIADD R10, R25, 0xffffff0e ;  /* 0xffffff0e190a7836 */ /* 0x000fe20000000000 */
[----:B------:R-:W1:Y:S02]  /*164b0*/  LDC R29, c[0x0][0x3a0] ;  /* 0x0000e800ff1d7b82 */ /* 0x000e640000000800 */
[----:B-1----:R-:W2:Y:S01]  /*164c0*/  LDL.LU.64 R4, [R1+0x3a0] ;  /* 0x0003a00001047983 */ /* 0x002ea20000300a00 */
[----:B------:R-:W-:-:S05]  /*164d0*/  ISETP.GE.U32.AND P6, PT, R11, 0x7ffffe93, PT ;  /* 0x7ffffe930b00780c */ /* 0x000fca0003fc6070 */
[----:B------:R-:W1:Y:S01]  /*164e0*/  LDC R25, c[0x0][0x3a0] ;  /* 0x0000e800ff197b82 */ /* 0x000e620000000800 */
[----:B------:R-:W-:Y:S01]  /*164f0*/  ISETP.GE.U32.AND P4, PT, R10, 0x7ffffe8f, PT ;  /* 0x7ffffe8f0a00780c */ /* 0x000fe20003f86070 */
[----:B------:R-:W-:-:S04]  /*16500*/  IMAD.WIDE R20, R3, 0x4, R20 ;  /* 0x0000000403147825 */ /* 0x000fc800078e0214 */
[C---:B------:R-:W-:Y:S01]  /*16510*/  IMAD.WIDE R14, R3.reuse, 0x4, R14 ;  /* 0x00000004030e7825 */ /* 0x040fe200078e020e */
[----:B------:R-:W-:Y:S04]  /*16520*/  STL.64 [R1+0xdd0], R20 ;  /* 0x000dd01401007387 */ /* 0x000fe80000100a00 */
[----:B------:R-:W-:Y:S01]  /*16530*/  LDGSTS.E [R28+0x74800], desc[UR40][R20.64], !P0 ;  /* 0x74800000141c7fae */ /* 0x000fe2000c1a1028 */
[----:B------:R-:W-:-:S03]  /*16540*/  IMAD.WIDE R6, R3, 0x4, R6 ;  /* 0x0000000403067825 */ /* 0x000fc600078e0206 */
[----:B------:R1:W-:Y:S04]  /*16550*/  STL.64 [R1+0xdf0], R14 ;  /* 0x000df00e01007387 */ /* 0x0003e80000100a00 */
[----:B------:R1:W-:Y:S04]  /*16560*/  STL.64 [R1+0xe10], R6 ;  /* 0x000e100601007387 */ /* 0x0003e80000100a00 */
[----:B------:R-:W-:Y:S04]  /*16570*/  LDGSTS.E [R28+0x76800], desc[UR40][R14.64], !P6 ;  /* 0x768000000e1c7fae */ /* 0x000fe8000f1a1028 */
[----:B------:R-:W-:Y:S04]  /*16580*/  LDGSTS.E [R28+0x78800], desc[UR40][R6.64], !P4 ;  /* 0x78800000061c7fae */ /* 0x000fe8000e1a1028 */
[----:B-1----:R-:W2:Y:S04]  /*16590*/  LDL.LU.64 R14, [R1+0x380] ;  /* 0x00038000010e7983 */ /* 0x002ea80000300a00 */
[----:B------:R-:W2:Y:S04]  /*165a0*/  LDL.LU.64 R20, [R1+0x360] ;  /* 0x0003600001147983 */ /* 0x000ea80000300a00 */
[----:B------:R-:W2:Y:S01]  /*165b0*/  LDL.LU.64 R6, [R1+0x340] ;  /* 0x0003400001067983 */ /* 0x000ea20000300a00 */
[----:B------:R-:W-:-:S02]  /*165c0*/  VIADD R10, R18, 0xffffff0a ;  /* 0xffffff0a120a7836 */ /* 0x000fc40000000000 */
[----:B------:R-:W-:Y:S01]  /*165d0*/  VIADD R11, R19, 0xffffff06 ;  /* 0xffffff06130b7836 */ /* 0x000fe20000000000 */
[----:B------:R-:W1:Y:S02]  /*165e0*/  LDC R18, c[0x0][0x3a0] ;  /* 0x0000e800ff127b82 */ /* 0x000e640000000800 */
[----:B------:R-:W-:Y:S01]  /*165f0*/  ISETP.GE.U32.AND P0, PT, R10, 0x7ffffe8b, PT ;  /* 0x7ffffe8b0a00780c */ /* 0x000fe20003f06070 */
[----:B------:R-:W-:-:S05]  /*16600*/  VIADD R10, R22, 0xffffff02 ;  /* 0xffffff02160a7836 */ /* 0x000fca0000000000 */
[----:B------:R-:W1:Y:S01]  /*16610*/  LDC R19, c[0x0][0x3a0] ;  /* 0x0000e800ff137b82 */ /* 0x000e620000000800 */
[----:B------:R-:W-:Y:S02]  /*16620*/  ISETP.GE.U32.AND P6, PT, R11, 0x7ffffe87, PT ;  /* 0x7ffffe870b00780c */ /* 0x000fe40003fc6070 */
[----:B------:R-:W-:-:S05]  /*16630*/  ISETP.GE.U32.AND P4, PT, R10, 0x7ffffe83, PT ;  /* 0x7ffffe830a00780c */ /* 0x000fca0003f86070 */
[----:B------:R-:W1:Y:S01]  /*16640*/  LDC R11, c[0x0][0x3a0] ;  /* 0x0000e800ff0b7b82 */ /* 0x000e620000000800 */
[----:B------:R-:W-:-:S07]  /*16650*/  IADD3 R10, PT, PT, R24, -0x8b, RZ ;  /* 0xffffff75180a7810 */ /* 0x000fce0007ffe0ff */
[----:B------:R-:W2:Y:S08]  /*16660*/  LDC R22, c[0x0][0x3a0] ;  /* 0x0000e800ff167b82 */ /* 0x000eb00000000800 */
[----:B------:R-:W2:Y:S01]  /*16670*/  LDC R24, c[0x0][0x3a0] ;  /* 0x0000e800ff187b82 */ /* 0x000ea20000000800 */
[----:B-1----:R-:W-:Y:S02]  /*16680*/  VIADD R11, R11, 0xffffff78 ;  /* 0xffffff780b0b7836 */ /* 0x002fe40000000000 */
[----:B----4-:R-:W-:-:S05]  /*16690*/  IMAD.WIDE R12, R3, 0x4, R12 ;  /* 0x00000004030c7825 */ /* 0x010fca00078e020c */
[----:B------:R3:W-:Y:S04]  /*166a0*/  STL.64 [R1+0xe30], R12 ;  /* 0x000e300c01007387 */ /* 0x0007e80000100a00 */
[----:B------:R3:W-:Y:S04]  /*166b0*/  LDGSTS.E [R28+0x7a800], desc[UR40][R12.64], !P0 ;  /* 0x7a8000000c1c7fae */ /* 0x0007e8000c1a1028 */
[----:B------:R1:W-:Y:S04]  /*166c0*/  STL.64 [R1+0xe50], R16 ;  /* 0x000e501001007387 */ /* 0x0003e80000100a00 */
[----:B------:R1:W-:Y:S01]  /*166d0*/  LDGSTS.E [R28+0x7c800], desc[UR40][R16.64], !P6 ;  /* 0x7c800000101c7fae */ /* 0x0003e2000f1a1028 */
[----:B---3--:R-:W-:-:S04]  /*166e0*/  IMAD.WIDE R12, R3, 0x4, R8 ;  /* 0x00000004030c7825 */ /* 0x008fc800078e0208 */
[----:B------:R-:W-:Y:S02]  /*166f0*/  VIADD R9, R25, 0xffffff71 ;  /* 0xffffff7119097836 */ /* 0x000fe40000000000 */
[----:B------:R-:W-:Y:S01]  /*16700*/  VIADD R8, R29, 0xffffff6d ;  /* 0xffffff6d1d087836 */ /* 0x000fe20000000000 */
[----:B------:R3:W-:Y:S01]  /*16710*/  STL.64 [R1+0xe68], R12 ;  /* 0x000e680c01007387 */ /* 0x0007e20000100a00 */
[----:B--2---:R-:W-:-:S03]  /*16720*/  IMAD.WIDE R4, R3, 0x4, R4 ;  /* 0x0000000403047825 */ /* 0x004fc600078e0204 */
[----:B------:R-:W-:Y:S01]  /*16730*/  LDGSTS.E [R28+0x7e800], desc[UR40][R12.64], !P4 ;  /* 0x7e8000000c1c7fae */ /* 0x000fe2000e1a1028 */
[----:B------:R-:W-:Y:S01]  /*16740*/  ISETP.GE.U32.AND P4, PT, R9, 0x7ffffef2, PT ;  /* 0x7ffffef20900780c */ /* 0x000fe20003f86070 */
[----:B-1----:R-:W1:Y:S02]  /*16750*/  LDC R16, c[0x0][0x3a0] ;  /* 0x0000e800ff107b82 */ /* 0x002e640000000800 */
[----:B------:R-:W-:Y:S01]  /*16760*/  LDGSTS.E [R27+0x41000], desc[UR40][R4.64], !P3 ;  /* 0x41000000041b7fae */ /* 0x000fe2000d9a1028 */
[----:B------:R-:W-:Y:S01]  /*16770*/  ISETP.GE.U32.AND P3, PT, R8, 0x7ffffeee, PT ;  /* 0x7ffffeee0800780c */ /* 0x000fe20003f66070 */
[----:B------:R-:W-:Y:S02]  /*16780*/  VIADD R8, R18, 0xffffff69 ;  /* 0xffffff6912087836 */ /* 0x000fe40000000000 */
[----:B------:R-:W-:Y:S01]  /*16790*/  VIADD R9, R19, 0xffffff65 ;  /* 0xffffff6513097836 */ /* 0x000fe20000000000 */
[----:B------:R-:W-:Y:S01]  /*167a0*/  ISETP.GE.U32.AND P6, PT, R10, 0x7ffffef6, PT ;  /* 0x7ffffef60a00780c */ /* 0x000fe20003fc6070 */
[----:B------:R-:W2:Y:S01]  /*167b0*/  LDC R17, c[0x0][0x3a0] ;  /* 0x0000e800ff117b82 */ /* 0x000ea20000000800 */
[----:B------:R-:W4:Y:S04]  /*167c0*/  LDL.LU.64 R28, [R1+0x320] ;  /* 0x00032000011c7983 */ /* 0x000f280000300a00 */
[----:B------:R3:W-:Y:S01]  /*167d0*/  STL.64 [R1+0x1b0], R4 ;  /* 0x0001b00401007387 */ /* 0x0007e20000100a00 */
[----:B------:R-:W-:-:S02]  /*167e0*/  ISETP.GE.U32.AND P0, PT, R11, 0x7ffffef9, PT ;  /* 0x7ffffef90b00780c */ /* 0x000fc40003f06070 */
[----:B------:R-:W1:Y:S01]  /*167f0*/  LDC R25, c[0x0][0x3a0] ;  /* 0x0000e800ff197b82 */ /* 0x000e620000000800 */
[----:B---3--:R-:W3:Y:S04]  /*16800*/  LDL.LU.64 R12, [R1+0x2e0] ;  /* 0x0002e000010c7983 */ /* 0x008ee80000300a00 */
[----:B------:R-:W3:Y:S04]  /*16810*/  LDL.LU.64 R4, [R1+0x2c0] ;  /* 0x0002c00001047983 */ /* 0x000ee80000300a00 */
[----:B------:R-:W3:Y:S01]  /*16820*/  LDL.LU.64 R18, [R1+0x300] ;  /* 0x0003000001127983 */ /* 0x000ee20000300a00 */
[----:B------:R-:W-:-:S04]  /*16830*/  IMAD.WIDE R14, R3, 0x4, R14 ;  /* 0x00000004030e7825 */ /* 0x000fc800078e020e */
[C---:B------:R-:W-:Y:S01]  /*16840*/  IMAD.WIDE R10, R3.reuse, 0x4, R20 ;  /* 0x00000004030a7825 */ /* 0x040fe200078e0214 */
[----:B------:R1:W-:Y:S03]  /*16850*/  STL.64 [R1+0x1a8], R14 ;  /* 0x0001a80e01007387 */ /* 0x0003e60000100a00 */
[----:B------:R-:W-:Y:S01]  /*16860*/  IMAD.WIDE R6, R3, 0x4, R6 ;  /* 0x0000000403067825 */ /* 0x000fe200078e0206 */
[----:B------:R1:W-:Y:S04]  /*16870*/  STL.64 [R1+0x190], R10 ;  /* 0x0001900a01007387 */ /* 0x0003e80000100a00 */
[----:B------:R-:W-:Y:S04]  /*16880*/  LDGSTS.E [R27+0x43000], desc[UR40][R14.64], !P2 ;  /* 0x430000000e1b7fae */ /* 0x000fe8000d1a1028 */
[----:B------:R1:W-:Y:S04]  /*16890*/  STL.64 [R1+0x188], R6 ;  /* 0x0001880601007387 */ /* 0x0003e80000100a00 */
[----:B------:R1:W-:Y:S04]  /*168a0*/  LDGSTS.E [R27+0x45000], desc[UR40][R10.64], !P6 ;  /* 0x450000000a1b7fae */ /* 0x0003e8000f1a1028 */
[----:B------:R-:W3:Y:S04]  /*168b0*/  LDL.LU.64 R20, [R1+0x2a0] ;  /* 0x0002a00001147983 */ /* 0x000ee80000300a00 */
[----:B------:R-:W-:Y:S04]  /*168c0*/  LDGSTS.E [R27+0x47000], desc[UR40][R6.64], !P4 ;  /* 0x47000000061b7fae */ /* 0x000fe8000e1a1028 */
[----:B-1----:R-:W3:Y:S01]  /*168d0*/  LDL.LU.64 R14, [R1+0x280] ;  /* 0x00028000010e7983 */ /* 0x002ee20000300a00 */
[----:B------:R-:W-:Y:S01]  /*168e0*/  ISETP.GE.U32.AND P2, PT, R8, 0x7ffffeea, PT ;  /* 0x7ffffeea0800780c */ /* 0x000fe20003f46070 */
[----:B------:R-:W1:Y:S02]  /*168f0*/  LDC R10, c[0x0][0x3a0] ;  /* 0x0000e800ff0a7b82 */ /* 0x000e640000000800 */
[----:B------:R-:W3:Y:S01]  /*16900*/  LDL.LU.64 R6, [R1+0x260] ;  /* 0x0002600001067983 */ /* 0x000ee20000300a00 */
[----:B------:R-:W-:Y:S01]  /*16910*/  VIADD R8, R22, 0xffffff61 ;  /* 0xffffff6116087836 */ /* 0x000fe20000000000 */
[----:B------:R-:W-:Y:S01]  /*16920*/  ISETP.GE.U32.AND P6, PT, R9, 0x7ffffee6, PT ;  /* 0x7ffffee60900780c */ /* 0x000fe20003fc6070 */
[----:B------:R-:W-:-:S03]  /*16930*/  VIADD R9, R16, 0xffffff5d ;  /* 0xffffff5d10097836 */ /* 0x000fc60000000000 */
[----:B------:R-:W1:Y:S01]  /*16940*/  LDC R11, c[0x0][0x3a0] ;  /* 0x0000e800ff0b7b82 */ /* 0x000e620000000800 */
[----:B------:R-:W-:Y:S01]  /*16950*/  ISETP.GE.U32.AND P4, PT, R8, 0x7ffffee2, PT ;  /* 0x7ffffee20800780c */ /* 0x000fe20003f86070 */
[----:B--2---:R-:W-:-:S06]  /*16960*/  VIADD R8, R17, 0xffffff59 ;  /* 0xffffff5911087836 */ /* 0x004fcc0000000000 */
[----:B------:R-:W2:Y:S08]  /*16970*/  LDC R16, c[0x0][0x3a0] ;  /* 0x0000e800ff107b82 */ /* 0x000eb00000000800 */
[----:B------:R-:W1:Y:S08]  /*16980*/  LDC R17, c[0x0][0x3a0] ;  /* 0x0000e800ff117b82 */ /* 0x000e700000000800 */
[----:B------:R-:W1:Y:S01]  /*16990*/  LDC R22, c[0x0][0x3a0] ;  /* 0x0000e800ff167b82 */ /* 0x000e620000000800 */
[----:B----4-:R-:W-:-:S05]  /*169a0*/  IMAD.WIDE R28, R3, 0x4, R28 ;  /* 0x00000004031c7825 */ /* 0x010fca00078e021c */
[----:B------:R4:W-:Y:S01]  /*169b0*/  STL.64 [R1+0x150], R28 ;  /* 0x0001501c01007387 */ /* 0x0009e20000100a00 */
[----:B---3--:R-:W-:-:S03]  /*169c0*/  IMAD.WIDE R12, R3, 0x4, R12 ;  /* 0x00000004030c7825 */ /* 0x008fc600078e020c */
[----:B------:R-:W-:Y:S01]  /*169d0*/  LDGSTS.E [R27+0x49000], desc[UR40][R28.64], !P3 ;  /* 0x490000001c1b7fae */ /* 0x000fe2000d9a1028 */
[----:B------:R-:W-:Y:S01]  /*169e0*/  ISETP.GE.U32.AND P3, PT, R9, 0x7ffffede, PT ;  /* 0x7ffffede0900780c */ /* 0x000fe20003f66070 */
[----:B------:R-:W-:Y:S02]  /*169f0*/  VIADD R9, R24, 0xffffff55 ;  /* 0xffffff5518097836 */ /* 0x000fe40000000000 */
[----:B------:R-:W-:-:S05]  /*16a00*/  IMAD.WIDE R18, R3, 0x4, R18 ;  /* 0x0000000403127825 */ /* 0x000fca00078e0212 */
[----:B------:R3:W-:Y:S01]  /*16a10*/  STL.64 [R1+0x148], R18 ;  /* 0x0001481201007387 */ /* 0x0007e20000100a00 */
[----:B------:R-:W-:-:S03]  /*16a20*/  IMAD.WIDE R4, R3, 0x4, R4 ;  /* 0x0000000403047825 */ /* 0x000fc600078e0204 */
[----:B------:R3:W-:Y:S01]  /*16a30*/  LDGSTS.E [R27+0x4b000], desc[UR40][R18.64], !P2 ;  /* 0x4b000000121b7fae */ /* 0x0007e2000d1a1028 */
[----:B------:R-:W-:Y:S01]  /*16a40*/  ISETP.GE.U32.AND P2, PT, R8, 0x7ffffeda, PT ;  /* 0x7ffffeda0800780c */ /* 0x000fe20003f46070 */
[----:B------:R-:W-:Y:S02]  /*16a50*/  VIADD R8, R25, 0xffffff51 ;  /* 0xffffff5119087836 */ /* 0x000fe40000000000 */
[----:B----4-:R-:W4:Y:S04]  /*16a60*/  LDL.LU.64 R28, [R1+0x240] ;  /* 0x00024000011c7983 */ /* 0x010f280000300a00 */
[----:B------:R1:W-:Y:S04]  /*16a70*/  STL.64 [R1+0x130], R12 ;  /* 0x0001300c01007387 */ /* 0x0003e80000100a00 */
[----:B------:R-:W4:Y:S01]  /*16a80*/  LDL.LU.64 R24, [R1+0x220] ;  /* 0x0002200001187983 */ /* 0x000f220000300a00 */
[----:B---3--:R-:W3:Y:S03]  /*16a90*/  LDC R18, c[0x0][0x3a0] ;  /* 0x0000e800ff127b82 */ /* 0x008ee60000000800 */
[----:B------:R1:W-:Y:S04]  /*16aa0*/  STL.64 [R1+0x128], R4 ;  /* 0x0001280401007387 */ /* 0x0003e80000100a00 */
[----:B------:R1:W-:Y:S01]  /*16ab0*/  LDGSTS.E [R27+0x4d000], desc[UR40][R12.64], !P6 ;  /* 0x4d0000000c1b7fae */ /* 0x0003e2000f1a1028 */
[----:B------:R-:W2:Y:S03]  /*16ac0*/  LDC R19, c[0x0][0x3a0] ;  /* 0x0000e800ff137b82 */ /* 0x000ea60000000800 */
[----:B------:R2:W-:Y:S04]  /*16ad0*/  LDGSTS.E [R27+0x4f000], desc[UR40][R4.64], !P4 ;  /* 0x4f000000041b7fae */ /* 0x0005e8000e1a1028 */
[----:B-1----:R-:W4:Y:S04]  /*16ae0*/  LDL.LU.64 R12, [R1+0x200] ;  /* 0x00020000010c7983 */ /* 0x002f280000300a00 */
[----:B------:R-:W4:Y:S01]  /*16af0*/  LDL.LU.64 R4, [R1+0x1e0] ;  /* 0x0001e00001047983 */ /* 0x000f220000300a00 */
        /* <DEDUP_REMOVED lines=8> */
[----:B------:R1:W-:Y:S04]  /*16b80*/  LDGSTS.E [R27+0x53000], desc[UR40][R14.64], !P2 ;  /* 0x530000000e1b7fae */ /* 0x0003e8000d1a1028 */
[----:B------:R2:W-:Y:S04]  /*16b90*/  LDGSTS.E [R27+0x55000], desc[UR40][R6.64], !P6 ;  /* 0x55000000061b7fae */ /* 0x0005e8000f1a1028 */
[----:B-1----:R-:W4:Y:S04]  /*16ba0*/  LDL.LU.64 R14, [R1+0x1c0] ;  /* 0x0001c000010e7983 */ /* 0x002f280000300a00 */
[----:B------:R-:W4:Y:S04]  /*16bb0*/  LDL.LU.64 R20, [R1+0x1a0] ;  /* 0x0001a00001147983 */ /* 0x000f280000300a00 */
[----:B------:R-:W4:Y:S01]  /*16bc0*/  LDL.LU.64 R6, [R1+0x180] ;  /* 0x0001800001067983 */ /* 0x000f220000300a00 */
[----:B------:R-:W-:Y:S01]  /*16bd0*/  ISETP.GE.U32.AND P4, PT, R8, 0x7ffffed2, PT ;  /* 0x7ffffed20800780c */ /* 0x000fe20003f86070 */
[----:B------:R-:W-:Y:S01]  /*16be0*/  VIADD R8, R10, 0xffffff4d ;  /* 0xffffff4d0a087836 */ /* 0x000fe20000000000 */
[----:B------:R-:W-:Y:S01]  /*16bf0*/  IADD3 R9, PT, PT, R11, -0xb7, RZ ;  /* 0xffffff490b097810 */ /* 0x000fe20007ffe0ff */
[----:B------:R-:W1:Y:S03]  /*16c00*/  LDC R10, c[0x0][0x3a0] ;  /* 0x0000e800ff0a7b82 */ /* 0x000e660000000800 */
[----:B------:R-:W-:Y:S01]  /*16c10*/  ISETP.GE.U32.AND P3, PT, R8, 0x7ffffece, PT ;  /* 0x7ffffece0800780c */ /* 0x000fe20003f66070 */
[----:B--2---:R-:W-:Y:S01]  /*16c20*/  VIADD R8, R16, 0xffffff45 ;  /* 0xffffff4510087836 */ /* 0x004fe20000000000 */
[----:B------:R-:W-:-:S03]  /*16c30*/  ISETP.GE.U32.AND P2, PT, R9, 0x7ffffeca, PT ;  /* 0x7ffffeca0900780c */ /* 0x000fc60003f46070 */
[----:B------:R-:W2:Y:S01]  /*16c40*/  LDC R11, c[0x0][0x3a0] ;  /* 0x0000e800ff0b7b82 */ /* 0x000ea20000000800 */
[----:B------:R-:W-:Y:S01]  /*16c50*/  ISETP.GE.U32.AND P6, PT, R8, 0x7ffffec6, PT ;  /* 0x7ffffec60800780c */ /* 0x000fe20003fc6070 */
[----:B---3--:R-:W-:Y:S02]  /*16c60*/  VIADD R9, R18, 0xffffff41 ;  /* 0xffffff4112097836 */ /* 0x008fe40000000000 */
[----:B------:R-:W-:-:S04]  /*16c70*/  VIADD R8, R17, 0xffffff3d ;  /* 0xffffff3d11087836 */ /* 0x000fc80000000000 */
[----:B------:R-:W3:Y:S08]  /*16c80*/  LDC R16, c[0x0][0x3a0] ;  /* 0x0000e800ff107b82 */ /* 0x000ef00000000800 */
[----:B------:R-:W1:Y:S08]  /*16c90*/  LDC R17, c[0x0][0x3a0] ;  /* 0x0000e800ff117b82 */ /* 0x000e700000000800 */
[----:B------:R-:W1:Y:S01]  /*16ca0*/  LDC R18, c[0x0][0x3a0] ;  /* 0x0000e800ff127b82 */ /* 0x000e620000000800 */
[----:B----4-:R-:W-:-:S04]  /*16cb0*/  IMAD.WIDE R28, R3, 0x4, R28 ;  /* 0x00000004031c7825 */ /* 0x010fc800078e021c */
[C---:B------:R-:W-:Y:S01]  /*16cc0*/  IMAD.WIDE R24, R3.reuse, 0x4, R24 ;  /* 0x0000000403187825 */ /* 0x040fe200078e0218 */
[----:B------:R4:W-:Y:S04]  /*16cd0*/  STL.64 [R1+0xe8], R28 ;  /* 0x0000e81c01007387 */ /* 0x0009e80000100a00 */
[----:B------:R-:W-:Y:S04]  /*16ce0*/  LDGSTS.E [R27+0x57000], desc[UR40][R28.64], !P4 ;  /* 0x570000001c1b7fae */ /* 0x000fe8000e1a1028 */
[----:B------:R1:W-:Y:S04]  /*16cf0*/  STL.64 [R1+0xd0], R24 ;  /* 0x0000d01801007387 */ /* 0x0003e80000100a00 */
[----:B------:R-:W-:Y:S04]  /*16d00*/  LDGSTS.E [R27+0x59000], desc[UR40][R24.64], !P3 ;  /* 0x59000000181b7fae */ /* 0x000fe8000d9a1028 */
[----:B----4-:R-:W4:Y:S01]  /*16d10*/  LDL.LU.64 R28, [R1+0x160] ;  /* 0x00016000011c7983 */ /* 0x010f220000300a00 */
[----:B------:R-:W-:-:S04]  /*16d20*/  IMAD.WIDE R12, R3, 0x4, R12 ;  /* 0x00000004030c7825 */ /* 0x000fc800078e020c */
[----:B------:R-:W-:Y:S01]  /*16d30*/  IMAD.WIDE R4, R3, 0x4, R4 ;  /* 0x0000000403047825 */ /* 0x000fe200078e0204 */
[----:B-1----:R-:W4:Y:S04]  /*16d40*/  LDL.LU.64 R24, [R1+0x140] ;  /* 0x0001400001187983 */ /* 0x002f280000300a00 */
[----:B------:R1:W-:Y:S04]  /*16d50*/  STL.64 [R1+0xc8], R12 ;  /* 0x0000c80c01007387 */ /* 0x0003e80000100a00 */
[----:B------:R-:W-:Y:S04]  /*16d60*/  LDGSTS.E [R27+0x5b000], desc[UR40][R12.64], !P2 ;  /* 0x5b0000000c1b7fae */ /* 0x000fe8000d1a1028 */
[----:B------:R2:W-:Y:S04]  /*16d70*/  STL.64 [R1+0xb0], R4 ;  /* 0x0000b00401007387 */ /* 0x0005e80000100a00 */
[----:B------:R-:W-:Y:S04]  /*16d80*/  LDGSTS.E [R27+0x5d000], desc[UR40][R4.64], !P6 ;  /* 0x5d000000041b7fae */ /* 0x000fe8000f1a1028 */
[----:B-1----:R-:W4:Y:S01]  /*16d90*/  LDL.LU.64 R12, [R1+0x120] ;  /* 0x00012000010c7983 */ /* 0x002f220000300a00 */
[----:B------:R-:W-:-:S03]  /*16da0*/  ISETP.GE.U32.AND P4, PT, R9, 0x7ffffec2, PT ;  /* 0x7ffffec20900780c */ /* 0x000fc60003f86070 */
[----:B--2---:R-:W2:Y:S01]  /*16db0*/  LDL.LU.64 R4, [R1+0x100] ;  /* 0x0001000001047983 */ /* 0x004ea20000300a00 */
[----:B------:R-:W-:Y:S01]  /*16dc0*/  ISETP.GE.U32.AND P3, PT, R8, 0x7ffffebe, PT ;  /* 0x7ffffebe0800780c */ /* 0x000fe20003f66070 */
[----:B------:R-:W-:Y:S02]  /*16dd0*/  VIADD R9, R19, 0xffffff39 ;  /* 0xffffff3913097836 */ /* 0x000fe40000000000 */
[----:B------:R-:W-:Y:S01]  /*16de0*/  VIADD R8, R22, 0xffffff35 ;  /* 0xffffff3516087836 */ /* 0x000fe20000000000 */
[----:B------:R-:W1:Y:S02]  /*16df0*/  LDC R19, c[0x0][0x3a0] ;  /* 0x0000e800ff137b82 */ /* 0x000e640000000800 */
[----:B------:R-:W-:Y:S01]  /*16e00*/  ISETP.GE.U32.AND P2, PT, R9, 0x7ffffeba, PT ;  /* 0x7ffffeba0900780c */ /* 0x000fe20003f46070 */
[----:B------:R-:W-:Y:S01]  /*16e10*/  VIADD R9, R11, 0xffffff2d ;  /* 0xffffff2d0b097836 */ /* 0x000fe20000000000 */
[----:B------:R-:W-:Y:S01]  /*16e20*/  ISETP.GE.U32.AND P6, PT, R8, 0x7ffffeb6, PT ;  /* 0x7ffffeb60800780c */ /* 0x000fe20003fc6070 */
[----:B------:R-:W-:-:S03]  /*16e30*/  VIADD R8, R10, 0xffffff31 ;  /* 0xffffff310a087836 */ /* 0x000fc60000000000 */
[----:B------:R-:W1:Y:S01]  /*16e40*/  LDC R22, c[0x0][0x3a0] ;  /* 0x0000e800ff167b82 */ /* 0x000e620000000800 */
[----:B------:R-:W-:-:S04]  /*16e50*/  IMAD.WIDE R14, R3, 0x4, R14 ;  /* 0x00000004030e7825 */ /* 0x000fc800078e020e */
[----:B------:R-:W-:Y:S02]  /*16e60*/  IMAD.MOV.U32 R10, RZ, RZ, R14 ;  /* 0x000000ffff0a7224 */ /* 0x000fe400078e000e */
[----:B------:R-:W-:Y:S02]  /*16e70*/  IMAD.MOV.U32 R11, RZ, RZ, R15 ;  /* 0x000000ffff0b7224 */ /* 0x000fe400078e000f */
[C---:B------:R-:W-:Y:S01]  /*16e80*/  IMAD.WIDE R20, R3.reuse, 0x4, R20 ;  /* 0x0000000403147825 */ /* 0x040fe200078e0214 */
[----:B------:R3:W-:Y:S03]  /*16e90*/  STL.64 [R1+0xa8], R14 ;  /* 0x0000a80e01007387 */ /* 0x0007e60000100a00 */
[----:B------:R-:W-:Y:S01]  /*16ea0*/  IMAD.WIDE R6, R3, 0x4, R6 ;  /* 0x0000000403067825 */ /* 0x000fe200078e0206 */
[----:B------:R3:W-:Y:S04]  /*16eb0*/  LDGSTS.E [R27+0x5f000], desc[UR40][R10.64], !P4 ;  /* 0x5f0000000a1b7fae */ /* 0x0007e8000e1a1028 */
[----:B------:R1:W-:Y:S04]  /*16ec0*/  LDGSTS.E [R27+0x61000], desc[UR40][R20.64], !P3 ;  /* 0x61000000141b7fae */ /* 0x0003e8000d9a1028 */
[----:B---3--:R-:W3:Y:S04]  /*16ed0*/  LDL.LU.64 R14, [R1+0x1f48] ;  /* 0x001f4800010e7983 */ /* 0x008ee80000300a00 */
[----:B------:R1:W-:Y:S01]  /*16ee0*/  STL.64 [R1+0x90], R20 ;  /* 0x0000901401007387 */ /* 0x0003e20000100a00 */
[----:B------:R-:W2:Y:S03]  /*16ef0*/  LDC R10, c[0x0][0x3a0] ;  /* 0x0000e800ff0a7b82 */ /* 0x000ea60000000800 */
[----:B------:R1:W-:Y:S01]  /*16f00*/  STL.64 [R1+0x180], R6 ;  /* 0x0001800601007387 */ /* 0x0003e20000100a00 */
[----:B------:R-:W-:-:S04]  /*16f10*/  ISETP.GE.U32.AND P4, PT, R8, 0x7ffffeb2, PT ;  /* 0x7ffffeb20800780c */ /* 0x000fc80003f86070 */
[----:B------:R-:W2:Y:S01]  /*16f20*/  LDC R11, c[0x0][0x3a0] ;  /* 0x0000e800ff0b7b82 */ /* 0x000ea20000000800 */
[----:B------:R-:W-:Y:S01]  /*16f30*/  ISETP.GE.U32.AND P3, PT, R9, 0x7ffffeae, PT ;  /* 0x7ffffeae0900780c */ /* 0x000fe20003f66070 */
[----:B------:R2:W-:Y:S04]  /*16f40*/  LDGSTS.E [R27+0x63000], desc[UR40][R6.64], !P2 ;  /* 0x63000000061b7fae */ /* 0x0005e8000d1a1028 */
[----:B-1----:R-:W3:Y:S01]  /*16f50*/  LDL.LU.64 R20, [R1+0xe0] ;  /* 0x0000e00001147983 */ /* 0x002ee20000300a00 */
[----:B------:R-:W-:Y:S01]  /*16f60*/  VIADD R8, R16, 0xffffff29 ;  /* 0xffffff2910087836 */ /* 0x000fe20000000000 */
[----:B------:R-:W-:Y:S01]  /*16f70*/  IADD3 R9, PT, PT, R18, -0xdb, RZ ;  /* 0xffffff2512097810 */ /* 0x000fe20007ffe0ff */
[----:B------:R-:W1:Y:S03]  /*16f80*/  LDC R16, c[0x0][0x3a0] ;  /* 0x0000e800ff107b82 */ /* 0x000e660000000800 */
[----:B------:R-:W-:Y:S01]  /*16f90*/  ISETP.GE.U32.AND P2, PT, R8, 0x7ffffeaa, PT ;  /* 0x7ffffeaa0800780c */ /* 0x000fe20003f46070 */
[----:B------:R-:W-:Y:S01]  /*16fa0*/  VIADD R8, R17, 0xffffff21 ;  /* 0xffffff2111087836 */ /* 0x000fe20000000000 */
[----:B------:R-:W3:Y:S03]  /*16fb0*/  LDL.LU.64 R6, [R1+0xc0] ;  /* 0x0000c00001067983 */ /* 0x000ee60000300a00 */
[----:B------:R-:W1:Y:S08]  /*16fc0*/  LDC R18, c[0x0][0x3a0] ;  /* 0x0000e800ff127b82 */ /* 0x000e700000000800 */
[----:B------:R-:W1:Y:S01]  /*16fd0*/  LDC R17, c[0x0][0x3a0] ;  /* 0x0000e800ff117b82 */ /* 0x000e620000000800 */
[----:B----4-:R-:W-:-:S05]  /*16fe0*/  IMAD.WIDE R28, R3, 0x4, R28 ;  /* 0x00000004031c7825 */ /* 0x010fca00078e021c */
[----:B------:R4:W-:Y:S01]  /*16ff0*/  LDGSTS.E [R27+0x65000], desc[UR40][R28.64], !P6 ;  /* 0x650000001c1b7fae */ /* 0x0009e2000f1a1028 */
[----:B------:R-:W-:-:S03]  /*17000*/  IMAD.WIDE R24, R3, 0x4, R24 ;  /* 0x0000000403187825 */ /* 0x000fc600078e0218 */
[----:B------:R1:W-:Y:S01]  /*17010*/  STL.64 [R1+0x1a0], R28 ;  /* 0x0001a01c01007387 */ /* 0x0003e20000100a00 */
[----:B------:R-:W-:-:S03]  /*17020*/  ISETP.GE.U32.AND P6, PT, R9, 0x7ffffea6, PT ;  /* 0x7ffffea60900780c */ /* 0x000fc60003fc6070 */
[----:B------:R2:W-:Y:S01]  /*17030*/  LDGSTS.E [R27+0x67000], desc[UR40][R24.64], !P4 ;  /* 0x67000000181b7fae */ /* 0x0005e2000e1a1028 */
[----:B------:R-:W-:Y:S01]  /*17040*/  ISETP.GE.U32.AND P4, PT, R8, 0x7ffffea2, PT ;  /* 0x7ffffea20800780c */ /* 0x000fe20003f86070 */
[----:B------:R-:W-:Y:S02]  /*17050*/  VIADD R9, R19, 0xffffff1d ;  /* 0xffffff1d13097836 */ /* 0x000fe40000000000 */
[----:B------:R4:W-:Y:S01]  /*17060*/  STL.64 [R1+0x140], R24 ;  /* 0x0001401801007387 */ /* 0x0009e20000100a00 */
[----:B------:R-:W-:Y:S01]  /*17070*/  VIADD R8, R22, 0xffffff19 ;  /* 0xffffff1916087836 */ /* 0x000fe20000000000 */
[----:B------:R-:W3:Y:S02]  /*17080*/  LDC R19, c[0x0][0x3a0] ;  /* 0x0000e800ff137b82 */ /* 0x000ee40000000800 */
[----:B-1----:R-:W3:Y:S06]  /*17090*/  LDL.LU.64 R28, [R1+0x80] ;  /* 0x00008000011c7983 */ /* 0x002eec0000300a00 */
[----:B------:R-:W1:Y:S01]  /*170a0*/  LDC R22, c[0x0][0x3a0] ;  /* 0x0000e800ff167b82 */ /* 0x000e620000000800 */
[C---:B------:R-:W-:Y:S01]  /*170b0*/  IMAD.WIDE R12, R3.reuse, 0x4, R12 ;  /* 0x00000004030c7825 */ /* 0x040fe200078e020c */
[----:B----4-:R-:W4:Y:S03]  /*170c0*/  LDL.LU.64 R24, [R1+0x60] ;  /* 0x0000600001187983 */ /* 0x010f260000300a00 */
[----:B--2---:R-:W-:Y:S01]  /*170d0*/  IMAD.WIDE R4, R3, 0x4, R4 ;  /* 0x0000000403047825 */ /* 0x004fe200078e0204 */
[----:B------:R2:W-:Y:S04]  /*170e0*/  STL.64 [R1+0x120], R12 ;  /* 0x0001200c01007387 */ /* 0x0005e80000100a00 */
[----:B------:R1:W-:Y:S01]  /*170f0*/  LDGSTS.E [R27+0x69000], desc[UR40][R12.64], !P3 ;  /* 0x690000000c1b7fae */ /* 0x0003e2000d9a1028 */
[----:B------:R-:W-:Y:S01]  /*17100*/  ISETP.GE.U32.AND P3, PT, R9, 0x7ffffe9e, PT ;  /* 0x7ffffe9e0900780c */ /* 0x000fe20003f66070 */
[----:B------:R-:W-:-:S02]  /*17110*/  VIADD R9, R11, 0xffffff11 ;  /* 0xffffff110b097836 */ /* 0x000fc40000000000 */
[----:B------:R2:W-:Y:S04]  /*17120*/  STL.64 [R1+0x100], R4 ;  /* 0x0001000401007387 */ /* 0x0005e80000100a00 */
[----:B------:R1:W-:Y:S01]  /*17130*/  LDGSTS.E [R27+0x6b000], desc[UR40][R4.64], !P2 ;  /* 0x6b000000041b7fae */ /* 0x0003e2000d1a1028 */
[----:B------:R-:W-:Y:S01]  /*17140*/  ISETP.GE.U32.AND P2, PT, R8, 0x7ffffe9a, PT ;  /* 0x7ffffe9a0800780c */ /* 0x000fe20003f46070 */
[----:B------:R-:W-:Y:S02]  /*17150*/  VIADD R8, R10, 0xffffff15 ;  /* 0xffffff150a087836 */ /* 0x000fe40000000000 */
[----:B--2---:R-:W1:Y:S04]  /*17160*/  LDL.LU.64 R12, [R1+0x40] ;  /* 0x00004000010c7983 */ /* 0x004e680000300a00 */
[----:B------:R-:W2:Y:S04]  /*17170*/  LDL.LU.64 R4, [R1+0x20] ;  /* 0x0000200001047983 */ /* 0x000ea80000300a00 */
[----:B------:R-:W2:Y:S01]  /*17180*/  LDL.LU.64 R10, [R1+0xa0] ;  /* 0x0000a000010a7983 */ /* 0x000ea20000300a00 */
[----:B---3--:R-:W-:-:S05]  /*17190*/  IMAD.WIDE R20, R3, 0x4, R20 ;  /* 0x0000000403147825 */ /* 0x008fca00078e0214 */
[----:B------:R3:W-:Y:S04]  /*171a0*/  STL.64 [R1+0x1c0], R20 ;  /* 0x0001c01401007387 */ /* 0x0007e80000100a00 */
[----:B------:R-:W-:Y:S04]  /*171b0*/  LDGSTS.E [R27+0x6d000], desc[UR40][R20.64], !P6 ;  /* 0x6d000000141b7fae */ /* 0x000fe8000f1a1028 */
[----:B---3--:R-:W3:Y:S01]  /*171c0*/  LDL.LU.64 R20, [R1] ;  /* 0x0000000001147983 */ /* 0x008ee20000300a00 */
[----:B------:R-:W-:Y:S01]  /*171d0*/  IMAD.WIDE R6, R3, 0x4, R6 ;  /* 0x0000000403067825 */ /* 0x000fe200078e0206 */
[----:B------:R-:W-:-:S03]  /*171e0*/  ISETP.GE.U32.AND P6, PT, R8, 0x7ffffe96, PT ;  /* 0x7ffffe960800780c */ /* 0x000fc60003fc6070 */
[----:B------:R-:W-:Y:S01]  /*171f0*/  VIADD R8, R16, 0xffffff0d ;  /* 0xffffff0d10087836 */ /* 0x000fe20000000000 */
[----:B------:R-:W-:Y:S01]  /*17200*/  LDGSTS.E [R27+0x6f000], desc[UR40][R6.64], !P4 ;  /* 0x6f000000061b7fae */ /* 0x000fe2000e1a1028 */
[----:B------:R-:W-:Y:S01]  /*17210*/  ISETP.GE.U32.AND P4, PT, R9, 0x7ffffe92, PT ;  /* 0x7ffffe920900780c */ /* 0x000fe20003f86070 */
[----:B------:R-:W1:Y:S02]  /*17220*/  LDC R16, c[0x0][0x3a0] ;  /* 0x0000e800ff107b82 */ /* 0x000e640000000800 */
[----:B------:R1:W-:Y:S01]  /*17230*/  STL.64 [R1+0x1e0], R6 ;  /* 0x0001e00601007387 */ /* 0x0003e20000100a00 */
[----:B------:R-:W-:-:S04]  /*17240*/  IMAD.WIDE R28, R3, 0x4, R28 ;  /* 0x00000004031c7825 */ /* 0x000fc800078e021c */
[----:B----4-:R-:W-:-:S04]  /*17250*/  IMAD.WIDE R24, R3, 0x4, R24 ;  /* 0x0000000403187825 */ /* 0x010fc800078e0218 */
[----:B-1----:R-:W-:-:S04]  /*17260*/  IMAD.WIDE R12, R3, 0x4, R12 ;  /* 0x00000004030c7825 */ /* 0x002fc800078e020c */
[----:B--2---:R-:W-:-:S05]  /*17270*/  IMAD.WIDE R10, R3, 0x4, R10 ;  /* 0x00000004030a7825 */ /* 0x004fca00078e020a */
[----:B------:R1:W-:Y:S01]  /*17280*/  LDGSTS.E [R27+0x71000], desc[UR40][R10.64], !P3 ;  /* 0x710000000a1b7fae */ /* 0x0003e2000d9a1028 */
[----:B------:R-:W-:-:S03]  /*17290*/  ISETP.GE.U32.AND P3, PT, R8, 0x7ffffe8e, PT ;  /* 0x7ffffe8e0800780c */ /* 0x000fc60003f66070 */
[----:B------:R1:W-:Y:S01]  /*172a0*/  STL.64 [R1+0x220], R10 ;  /* 0x0002200a01007387 */ /* 0x0003e20000100a00 */
[----:B------:R-:W-:-:S03]  /*172b0*/  IMAD.WIDE R4, R3, 0x4, R4 ;  /* 0x0000000403047825 */ /* 0x000fc600078e0204 */
[----:B------:R-:W2:Y:S04]  /*172c0*/  LDL.LU.64 R6, [R1+0x1f40] ;  /* 0x001f400001067983 */ /* 0x000ea80000300a00 */
[----:B------:R-:W-:Y:S04]  /*172d0*/  STL.64 [R1+0x260], R28 ;  /* 0x0002601c01007387 */ /* 0x000fe80000100a00 */
[----:B------:R-:W-:Y:S01]  /*172e0*/  LDGSTS.E [R27+0x73000], desc[UR40][R28.64], !P2 ;  /* 0x730000001c1b7fae */ /* 0x000fe2000d1a1028 */
[----:B-1----:R-:W1:Y:S03]  /*172f0*/  LDC R10, c[0x0][0x3a0] ;  /* 0x0000e800ff0a7b82 */ /* 0x002e660000000800 */
[----:B------:R4:W-:Y:S04]  /*17300*/  STL.64 [R1+0x2a0], R24 ;  /* 0x0002a01801007387 */ /* 0x0009e80000100a00 */
[----:B------:R-:W-:Y:S01]  /*17310*/  LDGSTS.E [R27+0x75000], desc[UR40][R24.64], !P6 ;  /* 0x75000000181b7fae */ /* 0x000fe2000f1a1028 */
[----:B------:R-:W1:Y:S03]  /*17320*/  LDC R11, c[0x0][0x3a0] ;  /* 0x0000e800ff0b7b82 */ /* 0x000e660000000800 */
[----:B------:R-:W-:Y:S04]  /*17330*/  LDGSTS.E [R27+0x77000], desc[UR40][R12.64], !P4 ;  /* 0x770000000c1b7fae */ /* 0x000fe8000e1a1028 */
[----:B------:R3:W-:Y:S04]  /*17340*/  LDGSTS.E [R27+0x79000], desc[UR40][R4.64], !P3 ;  /* 0x79000000041b7fae */ /* 0x0007e8000d9a1028 */
[----:B----4-:R-:W4:Y:S04]  /*17350*/  LDL.LU.64 R24, [R1+0x398] ;  /* 0x0003980001187983 */ /* 0x010f280000300a00 */
[----:B------:R-:W4:Y:S04]  /*17360*/  LDL.LU.64 R28, [R1+0x378] ;  /* 0x00037800011c7983 */ /* 0x000f280000300a00 */
[----:B------:R3:W-:Y:S04]  /*17370*/  STL.64 [R1+0x360], R12 ;  /* 0x0003600c01007387 */ /* 0x0007e80000100a00 */
[----:B------:R3:W-:Y:S04]  /*17380*/  STL.64 [R1+0x3a0], R4 ;  /* 0x0003a00401007387 */ /* 0x0007e80000100a00 */
[----:B---3--:R-:W3:Y:S01]  /*17390*/  LDL.LU.64 R12, [R1+0x358] ;  /* 0x00035800010c7983 */ /* 0x008ee20000300a00 */
[----:B------:R-:W-:-:S03]  /*173a0*/  IMAD.WIDE R4, R3, 0x4, R20 ;  /* 0x0000000403047825 */ /* 0x000fc600078e0214 */
[----:B------:R-:W3:Y:S01]  /*173b0*/  LDL.LU.64 R20, [R1+0x338] ;  /* 0x0003380001147983 */ /* 0x000ee20000300a00 */
[----:B------:R-:W-:Y:S02]  /*173c0*/  VIADD R9, R18, 0xffffff74 ;  /* 0xffffff7412097836 */ /* 0x000fe40000000000 */
[----:B------:R-:W-:Y:S01]  /*173d0*/  VIADD R8, R17, 0xffffff09 ;  /* 0xffffff0911087836 */ /* 0x000fe20000000000 */
[----:B------:R-:W2:Y:S02]  /*173e0*/  LDC R18, c[0x0][0x3a0] ;  /* 0x0000e800ff127b82 */ /* 0x000ea40000000800 */
[----:B------:R-:W-:Y:S01]  /*173f0*/  ISETP.GE.U32.AND P2, PT, R9, 0x7ffffef5, PT ;  /* 0x7ffffef50900780c */ /* 0x000fe20003f46070 */
[----:B------:R-:W-:Y:S01]  /*17400*/  VIADD R9, R19, 0xffffff05 ;  /* 0xffffff0513097836 */ /* 0x000fe20000000000 */
[----:B------:R-:W-:-:S04]  /*17410*/  ISETP.GE.U32.AND P6, PT, R8, 0x7ffffe8a, PT ;  /* 0x7ffffe8a0800780c */ /* 0x000fc80003fc6070 */
[----:B------:R-:W2:Y:S01]  /*17420*/  LDC R17, c[0x0][0x3a0] ;  /* 0x0000e800ff117b82 */ /* 0x000ea20000000800 */
[----:B------:R-:W-:Y:S01]  /*17430*/  VIADD R8, R22, 0xffffff01 ;  /* 0xffffff0116087836 */ /* 0x000fe20000000000 */
[----:B------:R-:W-:-:S06]  /*17440*/  ISETP.GE.U32.AND P4, PT, R9, 0x7ffffe86, PT ;  /* 0x7ffffe860900780c */ /* 0x000fcc0003f86070 */
[----:B------:R-:W2:Y:S01]  /*17450*/  LDC R19, c[0x0][0x3a0] ;  /* 0x0000e800ff137b82 */ /* 0x000ea20000000800 */
[----:B------:R-:W-:Y:S01]  /*17460*/  ISETP.GE.U32.AND P3, PT, R8, 0x7ffffe82, PT ;  /* 0x7ffffe820800780c */ /* 0x000fe20003f66070 */
[----:B-1----:R-:W-:Y:S01]  /*17470*/  VIADD R9, R11, 0xffffff6c ;  /* 0xffffff6c0b097836 */ /* 0x002fe20000000000 */
[----:B------:R-:W-:-:S05]  /*17480*/  IADD3 R8, PT, PT, R10, -0x90, RZ ;  /* 0xffffff700a087810 */ /* 0x000fca0007ffe0ff */
[----:B------:R-:W1:Y:S01]  /*17490*/  LDC R22, c[0x0][0x3a0] ;  /* 0x0000e800ff167b82 */ /* 0x000e620000000800 */
[----:B------:R-:W-:Y:S02]  /*174a0*/  IMAD.MOV.U32 R10, RZ, RZ, R4 ;  /* 0x000000ffff0a7224 */ /* 0x000fe400078e0004 */
[----:B------:R-:W-:Y:S01]  /*174b0*/  IMAD.MOV.U32 R11, RZ, RZ, R5 ;  /* 0x000000ffff0b7224 */ /* 0x000fe200078e0005 */
[----:B------:R2:W-:Y:S01]  /*174c0*/  STL.64 [R1+0xd98], R4 ;  /* 0x000d980401007387 */ /* 0x0005e20000100a00 */
[----:B------:R-:W-:-:S03]  /*174d0*/  IMAD.WIDE R14, R3, 0x4, R14 ;  /* 0x00000004030e7825 */ /* 0x000fc600078e020e */
[----:B------:R1:W-:Y:S04]  /*174e0*/  LDGSTS.E [R27+0x7b000], desc[UR40][R10.64], !P6 ;  /* 0x7b0000000a1b7fae */ /* 0x0003e8000f1a1028 */
[----:B------:R-:W-:Y:S04]  /*174f0*/  STL.64 [R1+0xdc0], R14 ;  /* 0x000dc00e01007387 */ /* 0x000fe80000100a00 */
[----:B------:R1:W-:Y:S01]  /*17500*/  LDGSTS.E [R27+0x7d000], desc[UR40][R14.64], !P4 ;  /* 0x7d0000000e1b7fae */ /* 0x0003e2000e1a1028 */
[----:B------:R-:W-:Y:S02]  /*17510*/  ISETP.GE.U32.AND P6, PT, R8, 0x7ffffef1, PT ;  /* 0x7ffffef10800780c */ /* 0x000fe40003fc6070 */
[----:B------:R-:W2:Y:S08]  /*17520*/  LDC R8, c[0x0][0x3a0] ;  /* 0x0000e800ff087b82 */ /* 0x000eb00000000800 */
[----:B-1----:R-:W1:Y:S08]  /*17530*/  LDC R10, c[0x0][0x3a0] ;  /* 0x0000e800ff0a7b82 */ /* 0x002e700000000800 */
[----:B------:R-:W1:Y:S01]  /*17540*/  LDC R11, c[0x0][0x3a0] ;  /* 0x0000e800ff0b7b82 */ /* 0x000e620000000800 */
[----:B--2---:R-:W-:-:S04]  /*17550*/  IMAD.WIDE R4, R3, 0x4, R6 ;  /* 0x0000000403047825 */ /* 0x004fc800078e0206 */
[----:B------:R-:W-:Y:S01]  /*17560*/  VIADD R6, R16, 0xffffff68 ;  /* 0xffffff6810067836 */ /* 0x000fe20000000000 */
[----:B------:R2:W-:Y:S01]  /*17570*/  LDGSTS.E [R27+0x7f000], desc[UR40][R4.64], !P3 ;  /* 0x7f000000041b7fae */ /* 0x0005e2000d9a1028 */
[----:B------:R-:W-:-:S03]  /*17580*/  VIADD R7, R18, 0xffffff64 ;  /* 0xffffff6412077836 */ /* 0x000fc60000000000 */
[----:B------:R1:W-:Y:S01]  /*17590*/  STL.64 [R1+0xde8], R4 ;  /* 0x000de80401007387 */ /* 0x0003e20000100a00 */
[----:B------:R-:W-:Y:S01]  /*175a0*/  ISETP.GE.U32.AND P3, PT, R6, 0x7ffffee9, PT ;  /* 0x7ffffee90600780c */ /* 0x000fe20003f66070 */
[----:B------:R-:W-:Y:S02]  /*175b0*/  VIADD R6, R17, 0xffffff60 ;  /* 0xffffff6011067836 */ /* 0x000fe40000000000 */
[C---:B----4-:R-:W-:Y:S01]  /*175c0*/  IMAD.WIDE R24, R3.reuse, 0x4, R24 ;  /* 0x0000000403187825 */ /* 0x050fe200078e0218 */
[----:B-1----:R-:W4:Y:S03]  /*175d0*/  LDL.LU.64 R4, [R1+0x2f8] ;  /* 0x0002f80001047983 */ /* 0x002f260000300a00 */
[----:B------:R-:W-:Y:S01]  /*175e0*/  IMAD.WIDE R14, R3, 0x4, R28 ;  /* 0x00000004030e7825 */ /* 0x000fe200078e021c */
[----:B------:R1:W-:Y:S01]  /*175f0*/  STL.64 [R1+0x88], R24 ;  /* 0x0000881801007387 */ /* 0x0003e20000100a00 */
[----:B------:R-:W-:Y:S01]  /*17600*/  ISETP.GE.U32.AND P4, PT, R9, 0x7ffffeed, PT ;  /* 0x7ffffeed0900780c */ /* 0x000fe20003f86070 */
[----:B--2---:R-:W2:Y:S02]  /*17610*/  LDC R27, c[0x0][0x3a0] ;  /* 0x0000e800ff1b7b82 */ /* 0x004ea40000000800 */
[----:B------:R-:W-:Y:S01]  /*17620*/  LDGSTS.E [R26+0x41800], desc[UR40][R24.64], !P5 ;  /* 0x41800000181a7fae */ /* 0x000fe2000e9a1028 */
[----:B------:R-:W-:Y:S01]  /*17630*/  ISETP.GE.U32.AND P5, PT, R7, 0x7ffffee5, PT ;  /* 0x7ffffee50700780c */ /* 0x000fe20003fa6070 */
[----:B------:R-:W-:-:S02]  /*17640*/  VIADD R7, R19, 0xffffff5c ;  /* 0xffffff5c13077836 */ /* 0x000fc40000000000 */
[----:B------:R3:W-:Y:S02]  /*17650*/  STL.64 [R1+0x80], R14 ;  /* 0x0000800e01007387 */ /* 0x0007e40000100a00 */
[----:B------:R-:W2:Y:S02]  /*17660*/  LDC R9, c[0x0][0x3a0] ;  /* 0x0000e800ff097b82 */ /* 0x000ea40000000800 */
[----:B------:R3:W-:Y:S02]  /*17670*/  LDGSTS.E [R26+0x43800], desc[UR40][R14.64], !P0 ;  /* 0x438000000e1a7fae */ /* 0x0007e4000c1a1028 */
[----:B---3--:R-:W-:Y:S02]  /*17680*/  IMAD.WIDE R16, R3, 0x4, R12 ;  /* 0x0000000403107825 */ /* 0x008fe400078e020c */
[----:B-1----:R-:W3:Y:S01]  /*17690*/  LDL.LU.64 R24, [R1+0x2b8] ;  /* 0x0002b80001187983 */ /* 0x002ee20000300a00 */
[----:B------:R-:W-:-:S03]  /*176a0*/  ISETP.GE.U32.AND P0, PT, R6, 0x7ffffee1, PT ;  /* 0x7ffffee10600780c */ /* 0x000fc60003f06070 */
[----:B------:R-:W3:Y:S01]  /*176b0*/  LDL.LU.64 R28, [R1+0x298] ;  /* 0x00029800011c7983 */ /* 0x000ee20000300a00 */
[----:B------:R-:W-:-:S03]  /*176c0*/  IMAD.WIDE R12, R3, 0x4, R20 ;  /* 0x00000004030c7825 */ /* 0x000fc600078e0214 */
[----:B------:R-:W3:Y:S01]  /*176d0*/  LDL.LU.64 R18, [R1+0x318] ;  /* 0x0003180001127983 */ /* 0x000ee20000300a00 */
[----:B------:R-:W-:Y:S01]  /*176e0*/  VIADD R6, R22, 0xffffff58 ;  /* 0xffffff5816067836 */ /* 0x000fe20000000000 */
[----:B------:R-:W1:Y:S02]  /*176f0*/  LDC R15, c[0x0][0x3a0] ;  /* 0x0000e800ff0f7b82 */ /* 0x000e640000000800 */
[----:B------:R-:W-:Y:S04]  /*17700*/  STL.64 [R1+0x70], R16 ;  /* 0x0000701001007387 */ /* 0x000fe80000100a00 */
[----:B------:R2:W-:Y:S02]  /*17710*/  STL [R1+0x1f38], R23 ;  /* 0x001f381701007387 */ /* 0x0005e40000100800 */
[----:B------:R-:W1:Y:S02]  /*17720*/  LDC R14, c[0x0][0x3a0] ;  /* 0x0000e800ff0e7b82 */ /* 0x000e640000000800 */
[----:B------:R2:W-:Y:S04]  /*17730*/  STL.64 [R1+0x68], R12 ;  /* 0x0000680c01007387 */ /* 0x0005e80000100a00 */
[----:B------:R2:W-:Y:S04]  /*17740*/  LDGSTS.E [R26+0x45800], desc[UR40][R16.64], !P2 ;  /* 0x45800000101a7fae */ /* 0x0005e8000d1a1028 */
[----:B--2---:R-:W2:Y:S04]  /*17750*/  LDL.LU.64 R22, [R1+0x2d8] ;  /* 0x0002d80001167983 */ /* 0x004ea80000300a00 */
[----:B------:R-:W-:Y:S01]  /*17760*/  LDGSTS.E [R26+0x47800], desc[UR40][R12.64], !P6 ;  /* 0x478000000c1a7fae */ /* 0x000fe2000f1a1028 */
[----:B------:R-:W1:Y:S03]  /*17770*/  LDC R16, c[0x0][0x3a0] ;  /* 0x0000e800ff107b82 */ /* 0x000e660000000800 */
[----:B------:R-:W2:Y:S05]  /*17780*/  LDL.LU.64 R12, [R1+0x278] ;  /* 0x00027800010c7983 */ /* 0x000eaa0000300a00 */
[----:B------:R-:W1:Y:S01]  /*17790*/  LDC R17, c[0x0][0x3a0] ;  /* 0x0000e800ff117b82 */ /* 0x000e620000000800 */
[----:B------:R-:W2:Y:S01]  /*177a0*/  LDL.LU.64 R20, [R1+0x258] ;  /* 0x0002580001147983 */ /* 0x000ea20000300a00 */
[----:B------:R-:W-:Y:S01]  /*177b0*/  ISETP.GE.U32.AND P6, PT, R6, 0x7ffffed9, PT ;  /* 0x7ffffed90600780c */ /* 0x000fe20003fc6070 */
[----:B------:R-:W-:Y:S01]  /*177c0*/  VIADD R6, R8, 0xffffff54 ;  /* 0xffffff5408067836 */ /* 0x000fe20000000000 */
[----:B------:R-:W-:Y:S01]  /*177d0*/  ISETP.GE.U32.AND P2, PT, R7, 0x7ffffedd, PT ;  /* 0x7ffffedd0700780c */ /* 0x000fe20003f46070 */
[----:B------:R-:W-:-:S02]  /*177e0*/  VIADD R7, R9, 0xffffff50 ;  /* 0xffffff5009077836 */ /* 0x000fc40000000000 */
[----:B----4-:R-:W-:-:S04]  /*177f0*/  IMAD.WIDE R4, R3, 0x4, R4 ;  /* 0x0000000403047825 */ /* 0x010fc800078e0204 */
[----:B---3--:R-:W-:-:S05]  /*17800*/  IMAD.WIDE R18, R3, 0x4, R18 ;  /* 0x0000000403127825 */ /* 0x008fca00078e0212 */
[----:B------:R-:W-:Y:S01]  /*17810*/  LDGSTS.E [R26+0x49800], desc[UR40][R18.64], !P4 ;  /* 0x49800000121a7fae */ /* 0x000fe2000e1a1028 */
[----:B------:R-:W-:Y:S02]  /*17820*/  ISETP.GE.U32.AND P4, PT, R6, 0x7ffffed5, PT ;  /* 0x7ffffed50600780c */ /* 0x000fe40003f86070 */
[----:B------:R-:W-:Y:S01]  /*17830*/  IADD3 R6, PT, PT, R10, -0xb4, RZ ;  /* 0xffffff4c0a067810 */ /* 0x000fe20007ffe0ff */
[----:B------:R-:W-:Y:S01]  /*17840*/  STL.64 [R1+0x60], R18 ;  /* 0x0000601201007387 */ /* 0x000fe20000100a00 */
[C---:B------:R-:W-:Y:S01]  /*17850*/  IMAD.WIDE R24, R3.reuse, 0x4, R24 ;  /* 0x0000000403187825 */ /* 0x040fe200078e0218 */
[----:B------:R-:W3:Y:S02]  /*17860*/  LDC R10, c[0x0][0x3a0] ;  /* 0x0000e800ff0a7b82 */ /* 0x000ee40000000800 */
[----:B------:R4:W-:Y:S04]  /*17870*/  STL.64 [R1+0x50], R4 ;  /* 0x0000500401007387 */ /* 0x0009e80000100a00 */
[----:B------:R-:W-:Y:S01]  /*17880*/  LDGSTS.E [R26+0x4b800], desc[UR40][R4.64], !P3 ;  /* 0x4b800000041a7fae */ /* 0x000fe2000d9a1028 */
[----:B--2---:R-:W-:Y:S01]  /*17890*/  IMAD.WIDE R8, R3, 0x4, R22 ;  /* 0x0000000403087825 */ /* 0x004fe200078e0216 */
[----:B------:R-:W-:-:S04]  /*178a0*/  ISETP.GE.U32.AND P3, PT, R7, 0x7ffffed1, PT ;  /* 0x7ffffed10700780c */ /* 0x000fc80003f66070 */
[----:B------:R2:W-:Y:S01]  /*178b0*/  STL.64 [R1+0x48], R8 ;  /* 0x0000480801007387 */ /* 0x0005e20000100a00 */
[----:B------:R-:W-:-:S03]  /*178c0*/  IMAD.WIDE R22, R3, 0x4, R28 ;  /* 0x0000000403167825 */ /* 0x000fc600078e021c */
[----:B----4-:R-:W4:Y:S01]  /*178d0*/  LDL.LU.64 R4, [R1+0x238] ;  /* 0x0002380001047983 */ /* 0x010f220000300a00 */
[----:B-1----:R-:W-:-:S03]  /*178e0*/  VIADD R7, R15, 0xffffff48 ;  /* 0xffffff480f077836 */ /* 0x002fc60000000000 */
[----:B------:R2:W-:Y:S01]  /*178f0*/  LDGSTS.E [R26+0x4d800], desc[UR40][R8.64], !P5 ;  /* 0x4d800000081a7fae */ /* 0x0005e2000e9a1028 */
[----:B------:R-:W-:Y:S01]  /*17900*/  ISETP.GE.U32.AND P5, PT, R6, 0x7ffffecd, PT ;  /* 0x7ffffecd0600780c */ /* 0x000fe20003fa6070 */
[----:B------:R-:W-:Y:S02]  /*17910*/  VIADD R6, R14, 0xffffff44 ;  /* 0xffffff440e067836 */ /* 0x000fe40000000000 */
[----:B------:R-:W3:Y:S01]  /*17920*/  LDL.LU.64 R18, [R1+0x218] ;  /* 0x0002180001127983 */ /* 0x000ee20000300a00 */
[----:B------:R-:W-:-:S03]  /*17930*/  IMAD.WIDE R14, R3, 0x4, R12 ;  /* 0x00000004030e7825 */ /* 0x000fc600078e020c */
[----:B------:R1:W-:Y:S04]  /*17940*/  STL.64 [R1+0x40], R24 ;  /* 0x0000401801007387 */ /* 0x0003e80000100a00 */
[----:B------:R-:W-:Y:S01]  /*17950*/  LDGSTS.E [R26+0x4f800], desc[UR40][R24.64], !P0 ;  /* 0x4f800000181a7fae */ /* 0x000fe2000c1a1028 */
[----:B------:R-:W-:Y:S01]  /*17960*/  ISETP.GE.U32.AND P0, PT, R7, 0x7ffffec9, PT ;  /* 0x7ffffec90700780c */ /* 0x000fe20003f06070 */
[----:B--2---:R-:W2:Y:S02]  /*17970*/  LDC R8, c[0x0][0x3a0] ;  /* 0x0000e800ff087b82 */ /* 0x004ea40000000800 */
[----:B------:R-:W3:Y:S01]  /*17980*/  LDL.LU.64 R28, [R1+0x1d8] ;  /* 0x0001d800011c7983 */ /* 0x000ee20000300a00 */
[----:B------:R-:W-:-:S03]  /*17990*/  VIADD R7, R16, 0xffffff40 ;  /* 0xffffff4010077836 */ /* 0x000fc60000000000 */
[----:B------:R-:W-:Y:S02]  /*179a0*/  STL.64 [R1+0x30], R22 ;  /* 0x0000301601007387 */ /* 0x000fe40000100a00 */
[----:B------:R-:W2:Y:S02]  /*179b0*/  LDC R9, c[0x0][0x3a0] ;  /* 0x0000e800ff097b82 */ /* 0x000ea40000000800 */
[----:B------:R-:W-:Y:S01]  /*179c0*/  LDGSTS.E [R26+0x51800], desc[UR40][R22.64], !P2 ;  /* 0x51800000161a7fae */ /* 0x000fe2000d1a1028 */
[----:B------:R-:W-:Y:S01]  /*179d0*/  ISETP.GE.U32.AND P2, PT, R6, 0x7ffffec5, PT ;  /* 0x7ffffec50600780c */ /* 0x000fe20003f46070 */
[----:B------:R-:W-:Y:S02]  /*179e0*/  VIADD R6, R17, 0xffffff3c ;  /* 0xffffff3c11067836 */ /* 0x000fe40000000000 */
[----:B-1----:R-:W3:Y:S04]  /*179f0*/  LDL.LU.64 R24, [R1+0x1b8] ;  /* 0x0001b80001187983 */ /* 0x002ee80000300a00 */
[----:B------:R1:W-:Y:S04]  /*17a00*/  STL.64 [R1+0x28], R14 ;  /* 0x0000280e01007387 */ /* 0x0003e80000100a00 */
[----:B------:R-:W3:Y:S01]  /*17a10*/  LDL.LU.64 R16, [R1+0x1f8] ;  /* 0x0001f80001107983 */ /* 0x000ee20000300a00 */
[----:B------:R-:W-:-:S03]  /*17a20*/  IMAD.WIDE R12, R3, 0x4, R20 ;  /* 0x00000004030c7825 */ /* 0x000fc600078e0214 */
[----:B------:R1:W-:Y:S04]  /*17a30*/  LDGSTS.E [R26+0x53800], desc[UR40][R14.64], !P6 ;  /* 0x538000000e1a7fae */ /* 0x0003e8000f1a1028 */
[----:B------:R1:W-:Y:S04]  /*17a40*/  STL.64 [R1+0x20], R12 ;  /* 0x0000200c01007387 */ /* 0x0003e80000100a00 */
[----:B------:R-:W-:Y:S01]  /*17a50*/  LDGSTS.E [R26+0x55800], desc[UR40][R12.64], !P4 ;  /* 0x558000000c1a7fae */ /* 0x000fe2000e1a1028 */
[----:B-1----:R-:W1:Y:S03]  /*17a60*/  LDC R14, c[0x0][0x3a0] ;  /* 0x0000e800ff0e7b82 */ /* 0x002e660000000800 */
[----:B------:R-:W3:Y:S05]  /*17a70*/  LDL.LU.64 R12, [R1+0x198] ;  /* 0x00019800010c7983 */ /* 0x000eea0000300a00 */
[----:B------:R-:W1:Y:S01]  /*17a80*/  LDC R15, c[0x0][0x3a0] ;  /* 0x0000e800ff0f7b82 */ /* 0x000e620000000800 */
[----:B------:R-:W3:Y:S01]  /*17a90*/  LDL.LU.64 R20, [R1+0x178] ;  /* 0x0001780001147983 */ /* 0x000ee20000300a00 */
[----:B------:R-:W-:Y:S01]  /*17aa0*/  ISETP.GE.U32.AND P4, PT, R6, 0x7ffffebd, PT ;  /* 0x7ffffebd0600780c */ /* 0x000fe20003f86070 */
[----:B------:R-:W-:Y:S01]  /*17ab0*/  VIADD R6, R11, 0xffffff34 ;  /* 0xffffff340b067836 */ /* 0x000fe20000000000 */
[----:B------:R-:W-:Y:S01]  /*17ac0*/  ISETP.GE.U32.AND P6, PT, R7, 0x7ffffec1, PT ;  /* 0x7ffffec10700780c */ /* 0x000fe20003fc6070 */
[----:B--2---:R-:W-:-:S03]  /*17ad0*/  VIADD R7, R8, 0xffffff38 ;  /* 0xffffff3808077836 */ /* 0x004fc60000000000 */
[----:B------:R-:W2:Y:S01]  /*17ae0*/  LDC R8, c[0x0][0x3a0] ;  /* 0x0000e800ff087b82 */ /* 0x000ea20000000800 */
[----:B----4-:R-:W-:-:S07]  /*17af0*/  IMAD.WIDE R22, R3, 0x4, R4 ;  /* 0x0000000403167825 */ /* 0x010fce00078e0204 */
[----:B------:R-:W4:Y:S01]  /*17b00*/  LDC R4, c[0x0][0x3a0] ;  /* 0x0000e800ff047b82 */ /* 0x000f220000000800 */
[----:B------:R1:W-:Y:S01]  /*17b10*/  LDGSTS.E [R26+0x57800], desc[UR40][R22.64], !P3 ;  /* 0x57800000161a7fae */ /* 0x0003e2000d9a1028 */
[----:B---3--:R-:W-:-:S05]  /*17b20*/  IMAD.WIDE R18, R3, 0x4, R18 ;  /* 0x0000000403127825 */ /* 0x008fca00078e0212 */
[----:B------:R3:W-:Y:S01]  /*17b30*/  LDGSTS.E [R26+0x59800], desc[UR40][R18.64], !P5 ;  /* 0x59800000121a7fae */ /* 0x0007e2000e9a1028 */
[----:B------:R-:W-:Y:S01]  /*17b40*/  ISETP.GE.U32.AND P5, PT, R6, 0x7ffffeb5, PT ;  /* 0x7ffffeb50600780c */ /* 0x000fe20003fa6070 */
[----:B------:R-:W-:Y:S02]  /*17b50*/  VIADD R6, R10, 0xffffff30 ;  /* 0xffffff300a067836 */ /* 0x000fe40000000000 */
[----:B------:R-:W2:Y:S01]  /*17b60*/  LDC R10, c[0x0][0x3a0] ;  /* 0x0000e800ff0a7b82 */ /* 0x000ea20000000800 */
[----:B------:R-:W-:Y:S01]  /*17b70*/  IMAD.WIDE R28, R3, 0x4, R28 ;  /* 0x00000004031c7825 */ /* 0x000fe200078e021c */
[----:B------:R-:W-:Y:S01]  /*17b80*/  ISETP.GE.U32.AND P3, PT, R7, 0x7ffffeb9, PT ;  /* 0x7ffffeb90700780c */ /* 0x000fe20003f66070 */
[----:B------:R1:W-:Y:S02]  /*17b90*/  STL.64 [R1+0x10], R22 ;  /* 0x0000101601007387 */ /* 0x0003e40000100a00 */
[----:B-1----:R-:W-:Y:S02]  /*17ba0*/  VIADD R7, R15, 0xffffff24 ;  /* 0xffffff240f077836 */ /* 0x002fe40000000000 */
[C---:B------:R-:W-:Y:S01]  /*17bb0*/  IMAD.WIDE R24, R3.reuse, 0x4, R24 ;  /* 0x0000000403187825 */ /* 0x040fe200078e0218 */
[----:B------:R-:W2:Y:S01]  /*17bc0*/  LDL.LU R23, [R1+0x1f38] ;  /* 0x001f380001177983 */ /* 0x000ea20000300800 */
[----:B------:R-:W1:Y:S02]  /*17bd0*/  LDC R22, c[0x0][0x3a0] ;  /* 0x0000e800ff167b82 */ /* 0x000e640000000800 */
[----:B------:R-:W-:-:S05]  /*17be0*/  IMAD.WIDE R16, R3, 0x4, R16 ;  /* 0x0000000403107825 */ /* 0x000fca00078e0210 */
[----:B------:R3:W-:Y:S01]  /*17bf0*/  LDGSTS.E [R26+0x5b800], desc[UR40][R16.64], !P0 ;  /* 0x5b800000101a7fae */ /* 0x0007e2000c1a1028 */
[----:B------:R-:W-:Y:S01]  /*17c00*/  ISETP.GE.U32.AND P0, PT, R6, 0x7ffffeb1, PT ;  /* 0x7ffffeb10600780c */ /* 0x000fe20003f06070 */
[----:B------:R-:W-:Y:S02]  /*17c10*/  VIADD R6, R9, 0xffffff2c ;  /* 0xffffff2c09067836 */ /* 0x000fe40000000000 */
[----:B------:R3:W-:Y:S03]  /*17c20*/  LDGSTS.E [R26+0x5d800], desc[UR40][R28.64], !P2 ;  /* 0x5d8000001c1a7fae */ /* 0x0007e6000d1a1028 */
[----:B------:R-:W-:Y:S01]  /*17c30*/  ISETP.GE.U32.AND P2, PT, R6, 0x7ffffead, PT ;  /* 0x7ffffead0600780c */ /* 0x000fe20003f46070 */
[----:B------:R3:W-:Y:S01]  /*17c40*/  STL.64 [R1+0x8], R18 ;  /* 0x0000081201007387 */ /* 0x0007e20000100a00 */
[----:B------:R-:W-:-:S03]  /*17c50*/  VIADD R6, R14, 0xffffff28 ;  /* 0xffffff280e067836 */ /* 0x000fc60000000000 */
[----:B------:R3:W-:Y:S04]  /*17c60*/  STL.64 [R1], R16 ;  /* 0x0000001001007387 */ /* 0x0007e80000100a00 */
[----:B------:R4:W-:Y:S04]  /*17c70*/  STL.64 [R1+0x1a90], R28 ;  /* 0x001a901c01007387 */ /* 0x0009e80000100a00 */
[----:B------:R1:W-:Y:S01]  /*17c80*/  STL.64 [R1+0x1a98], R24 ;  /* 0x001a981801007387 */ /* 0x0003e20000100a00 */
[----:B---3--:R-:W-:-:S03]  /*17c90*/  IMAD.WIDE R18, R3, 0x4, R12 ;  /* 0x0000000403127825 */ /* 0x008fc600078e020c */
[----:B------:R1:W-:Y:S01]  /*17ca0*/  LDGSTS.E [R26+0x5f800], desc[UR40][R24.64], !P6 ;  /* 0x5f800000181a7fae */ /* 0x0003e2000f1a1028 */
[----:B------:R-:W-:Y:S01]  /*17cb0*/  IMAD.WIDE R16, R3, 0x4, R20 ;  /* 0x0000000403107825 */ /* 0x000fe200078e0214 */
[----:B------:R-:W-:Y:S02]  /*17cc0*/  ISETP.GE.U32.AND P6, PT, R6, 0x7ffffea9, PT ;  /* 0x7ffffea90600780c */ /* 0x000fe40003fc6070 */
[----:B------:R-:W3:Y:S01]  /*17cd0*/  LDL.LU.64 R14, [R1+0x158] ;  /* 0x00015800010e7983 */ /* 0x000ee20000300a00 */
[----:B----4-:R-:W-:Y:S01]  /*17ce0*/  IADD3 R6, PT, PT, R4, -0xe0, RZ ;  /* 0xffffff2004067810 */ /* 0x010fe20007ffe0ff */
[----:B------:R-:W4:Y:S02]  /*17cf0*/  LDC R28, c[0x0][0x3a0] ;  /* 0x0000e800ff1c7b82 */ /* 0x000f240000000800 */
[----:B------:R-:W4:Y:S04]  /*17d00*/  LDL.LU.64 R20, [R1+0xb8] ;  /* 0x0000b80001147983 */ /* 0x000f280000300a00 */
[----:B------:R-:W4:Y:S02]  /*17d10*/  LDL.LU.64 R12, [R1+0x98] ;  /* 0x00009800010c7983 */ /* 0x000f240000300a00 */
[----:B-1----:R-:W1:Y:S02]  /*17d20*/  LDC R25, c[0x0][0x3a0] ;  /* 0x0000e800ff197b82 */ /* 0x002e640000000800 */
[----:B------:R-:W4:Y:S04]  /*17d30*/  LDL.LU.64 R4, [R1+0x78] ;  /* 0x0000780001047983 */ /* 0x000f280000300a00 */
[----:B------:R-:W-:Y:S01]  /*17d40*/  LDGSTS.E [R26+0x61800], desc[UR40][R18.64], !P4 ;  /* 0x61800000121a7fae */ /* 0x000fe2000e1a1028 */
[----:B------:R-:W-:Y:S01]  /*17d50*/  ISETP.GE.U32.AND P4, PT, R7, 0x7ffffea5, PT ;  /* 0x7ffffea50700780c */ /* 0x000fe20003f86070 */
[----:B------:R-:W1:Y:S02]  /*17d60*/  LDC R24, c[0x0][0x3a0] ;  /* 0x0000e800ff187b82 */ /* 0x000e640000000800 */
[----:B------:R2:W-:Y:S02]  /*17d70*/  STL.64 [R1+0x1aa0], R18 ;  /* 0x001aa01201007387 */ /* 0x0005e40000100a00 */
[----:B--2---:R-:W-:-:S02]  /*17d80*/  VIADD R7, R10, 0xffffff1c ;  /* 0xffffff1c0a077836 */ /* 0x004fc40000000000 */
[----:B------:R-:W-:Y:S01]  /*17d90*/  LDGSTS.E [R26+0x63800], desc[UR40][R16.64], !P3 ;  /* 0x63800000101a7fae */ /* 0x000fe2000d9a1028 */
[----:B------:R-:W-:-:S03]  /*17da0*/  ISETP.GE.U32.AND P3, PT, R6, 0x7ffffea1, PT ;  /* 0x7ffffea10600780c */ /* 0x000fc60003f66070 */
[----:B------:R-:W2:Y:S04]  /*17db0*/  LDL.LU.64 R18, [R1+0xd8] ;  /* 0x0000d80001127983 */ /* 0x000ea80000300a00 */
[----:B------:R1:W-:Y:S01]  /*17dc0*/  STL.64 [R1+0x1aa8], R16 ;  /* 0x001aa81001007387 */ /* 0x0003e20000100a00 */
[----:B------:R-:W-:-:S03]  /*17dd0*/  VIADD R6, R8, 0xffffff18 ;  /* 0xffffff1808067836 */ /* 0x000fc60000000000 */
[----:B-1----:R-:W2:Y:S04]  /*17de0*/  LDL.LU.64 R16, [R1+0xf8] ;  /* 0x0000f80001107983 */ /* 0x002ea80000300a00 */
[----:B------:R-:W2:Y:S04]  /*17df0*/  LDL.LU.64 R10, [R1+0x138] ;  /* 0x00013800010a7983 */ /* 0x000ea80000300a00 */
[----:B------:R-:W2:Y:S01]  /*17e00*/  LDL.LU.64 R8, [R1+0x118] ;  /* 0x0001180001087983 */ /* 0x000ea20000300a00 */
[----:B---3--:R-:W-:-:S05]  /*17e10*/  IMAD.WIDE R14, R3, 0x4, R14 ;  /* 0x00000004030e7825 */ /* 0x008fca00078e020e */
[----:B------:R-:W-:Y:S01]  /*17e20*/  LDGSTS.E [R26+0x65800], desc[UR40][R14.64], !P5 ;  /* 0x658000000e1a7fae */ /* 0x000fe2000e9a1028 */
[----:B------:R-:W-:-:S03]  /*17e30*/  ISETP.GE.U32.AND P5, PT, R7, 0x7ffffe9d, PT ;  /* 0x7ffffe9d0700780c */ /* 0x000fc60003fa6070 */
[----:B------:R-:W-:Y:S01]  /*17e40*/  STL.64 [R1+0x1ab0], R14 ;  /* 0x001ab00e01007387 */ /* 0x000fe20000100a00 */
[----:B----4-:R-:W-:-:S04]  /*17e50*/  IMAD.WIDE R20, R3, 0x4, R20 ;  /* 0x0000000403147825 */ /* 0x010fc800078e0214 */
[----:B--2---:R-:W-:-:S04]  /*17e60*/  IMAD.WIDE R10, R3, 0x4, R10 ;  /* 0x00000004030a7825 */ /* 0x004fc800078e020a */
[----:B------:R-:W-:Y:S01]  /*17e70*/  IMAD.WIDE R8, R3, 0x4, R8 ;  /* 0x0000000403087825 */ /* 0x000fe200078e0208 */
[----:B------:R1:W-:Y:S01]  /*17e80*/  LDGSTS.E [R26+0x67800], desc[UR40][R10.64], !P0 ;  /* 0x678000000a1a7fae */ /* 0x0003e2000c1a1028 */
[----:B------:R-:W-:-:S03]  /*17e90*/  ISETP.GE.U32.AND P0, PT, R6, 0x7ffffe99, PT ;  /* 0x7ffffe990600780c */ /* 0x000fc60003f06070 */
[----:B------:R1:W-:Y:S01]  /*17ea0*/  STL.64 [R1+0x1ab8], R10 ;  /* 0x001ab80a01007387 */ /* 0x0003e20000100a00 */
[----:B------:R-:W-:-:S03]  /*17eb0*/  IMAD.WIDE R6, R3, 0x4, R16 ;  /* 0x0000000403067825 */ /* 0x000fc600078e0210 */
[----:B------:R-:W-:Y:S04]  /*17ec0*/  STL.64 [R1+0x1ac0], R8 ;  /* 0x001ac00801007387 */ /* 0x000fe80000100a00 */
[----:B------:R2:W-:Y:S01]  /*17ed0*/  LDGSTS.E [R26+0x69800], desc[UR40][R8.64], !P2 ;  /* 0x69800000081a7fae */ /* 0x0005e2000d1a1028 */
[----:B-1----:R-:W-:-:S03]  /*17ee0*/  IMAD.WIDE R10, R3, 0x4, R18 ;  /* 0x00000004030a7825 */ /* 0x002fc600078e0212 */
[----:B------:R1:W-:Y:S04]  /*17ef0*/  LDGSTS.E [R26+0x6b800], desc[UR40][R6.64], !P6 ;  /* 0x6b800000061a7fae */ /* 0x0003e8000f1a1028 */
[----:B------:R-:W-:Y:S04]  /*17f00*/  STL.64 [R1+0xa0], R10 ;  /* 0x0000a00a01007387 */ /* 0x000fe80000100a00 */
[----:B------:R3:W-:Y:S04]  /*17f10*/  STL.64 [R1+0x1ac8], R6 ;  /* 0x001ac80601007387 */ /* 0x0007e80000100a00 */
[----:B------:R-:W-:Y:S01]  /*17f20*/  STL.64 [R1+0xb8], R20 ;  /* 0x0000b81401007387 */ /* 0x000fe20000100a00 */
[----:B------:R-:W-:-:S03]  /*17f30*/  IMAD.WIDE R12, R3, 0x4, R12 ;  /* 0x00000004030c7825 */ /* 0x000fc600078e020c */
[----:B------:R-:W-:Y:S04]  /*17f40*/  LDGSTS.E [R26+0x6d800], desc[UR40][R10.64], !P4 ;  /* 0x6d8000000a1a7fae */ /* 0x000fe8000e1a1028 */
[----:B---3--:R-:W3:Y:S01]  /*17f50*/  LDL.LU.64 R6, [R1+0x7a8] ;  /* 0x0007a80001067983 */ /* 0x008ee20000300a00 */
[----:B------:R-:W-:-:S03]  /*17f60*/  IMAD.WIDE R4, R3, 0x4, R4 ;  /* 0x0000000403047825 */ /* 0x000fc600078e0204 */
[----:B------:R4:W-:Y:S01]  /*17f70*/  LDGSTS.E [R26+0x6f800], desc[UR40][R20.64], !P3 ;  /* 0x6f800000141a7fae */ /* 0x0009e2000d9a1028 */
[----:B------:R-:W-:Y:S02]  /*17f80*/  VIADD R22, R22, 0xffffff14 ;  /* 0xffffff1416167836 */ /* 0x000fe40000000000 */
[----:B------:R-:W-:Y:S01]  /*17f90*/  VIADD R27, R27, 0xffffff10 ;  /* 0xffffff101b1b7836 */ /* 0x000fe20000000000 */
[----:B------:R1:W-:Y:S04]  /*17fa0*/  LDGSTS.E [R26+0x71800], desc[UR40][R12.64], !P5 ;  /* 0x718000000c1a7fae */ /* 0x0003e8000e9a1028 */
[----:B---3--:R3:W-:Y:S04]  /*17fb0*/  STL.64 [R1+0x1f10], R6 ;  /* 0x001f100601007387 */ /* 0x0087e80000100a00 */
[----:B------:R-:W-:Y:S01]  /*17fc0*/  STL.64 [R1+0x98], R12 ;  /* 0x0000980c01007387 */ /* 0x000fe20000100a00 */
[----:B------:R-:W-:-:S02]  /*17fd0*/  ISETP.GE.U32.AND P2, PT, R22, 0x7ffffe95, PT ;  /* 0x7ffffe951600780c */ /* 0x000fc40003f46070 */
[----:B------:R-:W-:Y:S01]  /*17fe0*/  ISETP.GE.U32.AND P6, PT, R27, 0x7ffffe91, PT ;  /* 0x7ffffe911b00780c */ /* 0x000fe20003fc6070 */
[----:B------:R1:W-:Y:S04]  /*17ff0*/  LDGSTS.E [R26+0x73800], desc[UR40][R4.64], !P0 ;  /* 0x73800000041a7fae */ /* 0x0003e8000c1a1028 */
[----:B---3--:R-:W1:Y:S04]  /*18000*/  LDL.LU.64 R6, [R1+0x38] ;  /* 0x0000380001067983 */ /* 0x008e680000300a00 */
[----:B------:R-:W-:Y:S04]  /*18010*/  STL.64 [R1+0xc0], R4 ;  /* 0x0000c00401007387 */ /* 0x000fe80000100a00 */
[----:B------:R-:W3:Y:S04]  /*18020*/  LDL.LU.64 R8, [R1+0x798] ;  /* 0x0007980001087983 */ /* 0x000ee80000300a00 */
[----:B---3--:R3:W-:Y:S04]  /*18030*/  STL.64 [R1+0x1f18], R8 ;  /* 0x001f180801007387 */ /* 0x0087e80000100a00 */
[----:B---3--:R-:W2:Y:S04]  /*18040*/  LDL.LU.64 R8, [R1+0x58] ;  /* 0x0000580001087983 */ /* 0x008ea80000300a00 */
[----:B------:R-:W3:Y:S04]  /*18050*/  LDL.LU.64 R10, [R1+0x788] ;  /* 0x00078800010a7983 */ /* 0x000ee80000300a00 */
[----:B------:R-:W2:Y:S01]  /*18060*/  LDL.LU.64 R14, [R1+0x770] ;  /* 0x00077000010e7983 */ /* 0x000ea20000300a00 */
[----:B------:R-:W-:-:S02]  /*18070*/  VIADD R22, R28, 0xffffff0c ;  /* 0xffffff0c1c167836 */ /* 0x000fc40000000000 */
[----:B------:R-:W-:-:S03]  /*18080*/  VIADD R27, R25, 0xffffff08 ;  /* 0xffffff08191b7836 */ /* 0x000fc60000000000 */
[----:B------:R-:W-:Y:S01]  /*18090*/  ISETP.GE.U32.AND P4, PT, R22, 0x7ffffe8d, PT ;  /* 0x7ffffe8d1600780c */ /* 0x000fe20003f86070 */
[----:B------:R-:W-:Y:S01]  /*180a0*/  VIADD R22, R24, 0xffffff04 ;  /* 0xffffff0418167836 */ /* 0x000fe20000000000 */
[----:B--2---:R2:W-:Y:S04]  /*180b0*/  STL.64 [R1+0x1f08], R14 ;  /* 0x001f080e01007387 */ /* 0x0045e80000100a00 */
[----:B--2---:R-:W2:Y:S04]  /*180c0*/  LDL.LU.64 R14, [R1+0x18] ;  /* 0x00001800010e7983 */ /* 0x004ea80000300a00 */
[----:B------:R-:W3:Y:S04]  /*180d0*/  LDL.LU.64 R16, [R1+0x760] ;  /* 0x0007600001107983 */ /* 0x000ee80000300a00 */
[----:B------:R-:W3:Y:S04]  /*180e0*/  LDL.LU.64 R18, [R1+0x750] ;  /* 0x0007500001127983 */ /* 0x000ee80000300a00 */
[----:B------:R-:W3:Y:S04]  /*180f0*/  LDL.LU.64 R24, [R1+0x740] ;  /* 0x0007400001187983 */ /* 0x000ee80000300a00 */
[----:B------:R-:W3:Y:S04]  /*18100*/  LDL.LU.64 R28, [R1+0x730] ;  /* 0x00073000011c7983 */ /* 0x000ee80000300a00 */
[----:B------:R-:W4:Y:S04]  /*18110*/  LDL.LU.64 R20, [R1+0x1f30] ;  /* 0x001f300001147983 */ /* 0x000f280000300a00 */
[----:B------:R-:W3:Y:S04]  /*18120*/  LDL.LU.64 R12, [R1+0x1f28] ;  /* 0x001f2800010c7983 */ /* 0x000ee80000300a00 */
[----:B------:R-:W3:Y:S01]  /*18130*/  LDL.LU.64 R4, [R1+0x1f20] ;  /* 0x001f200001047983 */ /* 0x000ee20000300a00 */
[----:B------:R-:W-:-:S04]  /*18140*/  IMAD.WIDE R8, R3, 0x4, R8 ;  /* 0x0000000403087825 */ /* 0x000fc800078e0208 */
[C---:B-1----:R-:W-:Y:S01]  /*18150*/  IMAD.WIDE R6, R3.reuse, 0x4, R6 ;  /* 0x0000000403067825 */ /* 0x042fe200078e0206 */
[----:B------:R1:W-:Y:S04]  /*18160*/  STL.64 [R1+0xf8], R8 ;  /* 0x0000f80801007387 */ /* 0x0003e80000100a00 */
[----:B------:R1:W-:Y:S04]  /*18170*/  STL.64 [R1+0x158], R6 ;  /* 0x0001580601007387 */ /* 0x0003e80000100a00 */
[----:B------:R-:W-:Y:S04]  /*18180*/  LDGSTS.E [R26+0x75800], desc[UR40][R8.64], !P2 ;  /* 0x75800000081a7fae */ /* 0x000fe8000d1a1028 */
[----:B------:R-:W-:Y:S01]  /*18190*/  LDGSTS.E [R26+0x77800], desc[UR40][R6.64], !P6 ;  /* 0x77800000061a7fae */ /* 0x000fe2000f1a1028 */
[----:B--2---:R-:W-:-:S05]  /*181a0*/  IMAD.WIDE R14, R3, 0x4, R14 ;  /* 0x00000004030e7825 */ /* 0x004fca00078e020e */
[----:B------:R2:W-:Y:S04]  /*181b0*/  STL.64 [R1+0x1f8], R14 ;  /* 0x0001f80e01007387 */ /* 0x0005e80000100a00 */
[----:B------:R1:W-:Y:S04]  /*181c0*/  STL.64 [R1+0x1e40], R2 ;  /* 0x001e400201007387 */ /* 0x0003e80000100a00 */
[----:B------:R-:W-:Y:S01]  /*181d0*/  LDGSTS.E [R26+0x79800], desc[UR40][R14.64], !P4 ;  /* 0x798000000e1a7fae */ /* 0x000fe2000e1a1028 */
[----:B----4-:R-:W-:-:S04]  /*181e0*/  IMAD.WIDE R20, R3, 0x4, R20 ;  /* 0x0000000403147825 */ /* 0x010fc800078e0214 */
[C---:B---3--:R-:W-:Y:S01]  /*181f0*/  IMAD.WIDE R12, R3.reuse, 0x4, R12 ;  /* 0x00000004030c7825 */ /* 0x048fe200078e020c */
[----:B------:R-:W-:Y:S04]  /*18200*/  STL.64 [R1+0x238], R20 ;  /* 0x0002381401007387 */ /* 0x000fe80000100a00 */
[----:B-1----:R-:W3:Y:S01]  /*18210*/  LDL.LU.64 R8, [R1+0x1f18] ;  /* 0x001f180001087983 */ /* 0x002ee20000300a00 */
[----:B------:R-:W-:-:S03]  /*18220*/  IMAD.WIDE R4, R3, 0x4, R4 ;  /* 0x0000000403047825 */ /* 0x000fc600078e0204 */
[----:B------:R-:W-:Y:S04]  /*18230*/  STL.64 [R1+0x278], R12 ;  /* 0x0002780c01007387 */ /* 0x000fe80000100a00 */
[----:B------:R-:W4:Y:S04]  /*18240*/  LDL.LU.64 R6, [R1+0x1f10] ;  /* 0x001f100001067983 */ /* 0x000f280000300a00 */
[----:B------:R4:W-:Y:S04]  /*18250*/  STL.64 [R1+0x2d8], R4 ;  /* 0x0002d80401007387 */ /* 0x0009e80000100a00 */
[----:B--2---:R-:W2:Y:S01]  /*18260*/  LDL.LU.64 R14, [R1+0x1f08] ;  /* 0x001f0800010e7983 */ /* 0x004ea20000300a00 */
[----:B------:R-:W-:-:S02]  /*18270*/  ISETP.GE.U32.AND P3, PT, R27, 0x7ffffe89, PT ;  /* 0x7ffffe891b00780c */ /* 0x000fc40003f66070 */
[----:B------:R-:W1:Y:S01]  /*18280*/  LDC R27, c[0x0][0x3a0] ;  /* 0x0000e800ff1b7b82 */ /* 0x000e620000000800 */
[----:B------:R-:W-:Y:S01]  /*18290*/  ISETP.GE.U32.AND P5, PT, R22, 0x7ffffe85, PT ;  /* 0x7ffffe851600780c */ /* 0x000fe20003fa6070 */
[----:B------:R-:W-:Y:S01]  /*182a0*/  IMAD.SHL.U32 R23, R23, 0x80, RZ ;  /* 0x0000008017177824 */ /* 0x000fe200078e00ff */
[----:B------:R-:W-:Y:S08]  /*182b0*/  STL [R1+0xba0], RZ ;  /* 0x000ba0ff01007387 */ /* 0x000ff00000100800 */
[----:B------:R-:W-:Y:S04]  /*182c0*/  LDGSTS.E [R26+0x7b800], desc[UR40][R20.64], !P3 ;  /* 0x7b800000141a7fae */ /* 0x000fe8000d9a1028 */
[----:B------:R-:W-:Y:S01]  /*182d0*/  LDGSTS.E [R26+0x7d800], desc[UR40][R12.64], !P5 ;  /* 0x7d8000000c1a7fae */ /* 0x000fe2000e9a1028 */
[----:B-1----:R-:W-:-:S05]  /*182e0*/  VIADD R27, R27, 0xffffff00 ;  /* 0xffffff001b1b7836 */ /* 0x002fca0000000000 */
[----:B------:R-:W-:Y:S01]  /*182f0*/  ISETP.GE.U32.AND P0, PT, R27, 0x7ffffe81, PT ;  /* 0x7ffffe811b00780c */ /* 0x000fe20003f06070 */
[----:B------:R-:W-:-:S12]  /*18300*/  STL [R1+0xba4], RZ ;  /* 0x000ba4ff01007387 */ /* 0x000fd80000100800 */
[----:B------:R4:W-:Y:S04]  /*18310*/  LDGSTS.E [R26+0x7f800], desc[UR40][R4.64], !P0 ;  /* 0x7f800000041a7fae */ /* 0x0009e8000c1a1028 */
[----:B------:R-:W0:Y:S01]  /*18320*/  LDGDEPBAR ;  /* 0x00000000000079af */ /* 0x000e220000000000 */
[----:B---3--:R-:W-:-:S04]  /*18330*/  IMAD.WIDE R2, R23, 0x4, R8 ;  /* 0x0000000417027825 */ /* 0x008fc800078e0208 */
[----:B----4-:R-:W-:-:S04]  /*18340*/  IMAD.WIDE R4, R23, 0x4, R6 ;  /* 0x0000000417047825 */ /* 0x010fc800078e0206 */
[C---:B------:R-:W-:Y:S01]  /*18350*/  IMAD.WIDE R6, R23.reuse, 0x4, R10 ;  /* 0x0000000417067825 */ /* 0x040fe200078e020a */
[----:B------:R2:W-:Y:S04]  /*18360*/  STL.64 [R1+0x2c0], R4 ;  /* 0x0002c00401007387 */ /* 0x0005e80000100a00 */
[----:B------:R1:W-:Y:S04]  /*18370*/  STL.64 [R1+0x340], R2 ;  /* 0x0003400201007387 */ /* 0x0003e80000100a00 */
[----:B------:R3:W-:Y:S01]  /*18380*/  STL.64 [R1+0x368], R6 ;  /* 0x0003680601007387 */ /* 0x0007e20000100a00 */
[----:B--2---:R-:W-:-:S04]  /*18390*/  IMAD.WIDE R4, R23, 0x4, R14 ;  /* 0x0000000417047825 */ /* 0x004fc800078e020e */
[C---:B-1----:R-:W-:Y:S01]  /*183a0*/  IMAD.WIDE R2, R23.reuse, 0x4, R16 ;  /* 0x0000000417027825 */ /* 0x042fe200078e0210 */
[----:B------:R1:W-:Y:S03]  /*183b0*/  STL.64 [R1+0x380], R4 ;  /* 0x0003800401007387 */ /* 0x0003e60000100a00 */
[C---:B---3--:R-:W-:Y:S01]  /*183c0*/  IMAD.WIDE R6, R23.reuse, 0x4, R18 ;  /* 0x0000000417067825 */ /* 0x048fe200078e0212 */
[----:B------:R2:W-:Y:S04]  /*183d0*/  STL.64 [R1+0x3a8], R2 ;  /* 0x0003a80201007387 */ /* 0x0005e80000100a00 */
[----:B------:R-:W-:Y:S01]  /*183e0*/  STL.64 [R1+0x750], R6 ;  /* 0x0007500601007387 */ /* 0x000fe20000100a00 */
[----:B-1----:R-:W-:-:S03]  /*183f0*/  IMAD.WIDE R4, R23, 0x4, R24 ;  /* 0x0000000417047825 */ /* 0x002fc600078e0218 */
[----:B------:R-:W3:Y:S01]  /*18400*/  LDL.LU.64 R24, [R1+0x720] ;  /* 0x0007200001187983 */ /* 0x000ee20000300a00 */
[----:B--2---:R-:W-:-:S03]  /*18410*/  IMAD.WIDE R2, R23, 0x4, R28 ;  /* 0x0000000417027825 */ /* 0x004fc600078e021c */
[----:B------:R-:W-:Y:S04]  /*18420*/  STL.64 [R1+0xd90], R4 ;  /* 0x000d900401007387 */ /* 0x000fe80000100a00 */
[----:B------:R-:W2:Y:S04]  /*18430*/  LDL.LU.64 R28, [R1+0x710] ;  /* 0x00071000011c7983 */ /* 0x000ea80000300a00 */
[----:B------:R-:W-:Y:S04]  /*18440*/  STL.64 [R1+0xda0], R2 ;  /* 0x000da00201007387 */ /* 0x000fe80000100a00 */
[----:B------:R-:W4:Y:S04]  /*18450*/  LDL.LU.64 R26, [R1+0x600] ;  /* 0x00060000011a7983 */ /* 0x000f280000300a00 */
[----:B----4-:R1:W-:Y:S04]  /*18460*/  STL.64 [R1+0x1e88], R26 ;  /* 0x001e881a01007387 */ /* 0x0103e80000100a00 */
[----:B-1----:R-:W4:Y:S04]  /*18470*/  LDL.LU.64 R26, [R1+0x610] ;  /* 0x00061000011a7983 */ /* 0x002f280000300a00 */
        /* <DEDUP_REMOVED lines=27> */
[----:B-1----:R-:W4:Y:S01]  /*18630*/  LDL.LU.64 R26, [R1+0x6f0] ;  /* 0x0006f000011a7983 */ /* 0x002f220000300a00 */
[----:B---3--:R-:W-:-:S03]  /*18640*/  IMAD.WIDE R16, R23, 0x4, R24 ;  /* 0x0000000417107825 */ /* 0x008fc600078e0218 */
[----:B----4-:R1:W-:Y:S04]  /*18650*/  STL.64 [R1+0x1f00], R26 ;  /* 0x001f001a01007387 */ /* 0x0103e80000100a00 */
[----:B-1----:R-:W3:Y:S04]  /*18660*/  LDL.LU.64 R26, [R1+0x700] ;  /* 0x00070000011a7983 */ /* 0x002ee80000300a00 */
[----:B------:R-:W4:Y:S04]  /*18670*/  LDL.LU.64 R2, [R1+0x5f0] ;  /* 0x0005f00001027983 */ /* 0x000f280000300a00 */
[----:B------:R-:W4:Y:S04]  /*18680*/  LDL.LU.64 R4, [R1+0x5e0] ;  /* 0x0005e00001047983 */ /* 0x000f280000300a00 */
[----:B------:R-:W4:Y:S04]  /*18690*/  LDL.LU.64 R12, [R1+0x5d0] ;  /* 0x0005d000010c7983 */ /* 0x000f280000300a00 */
[----:B------:R-:W4:Y:S01]  /*186a0*/  LDL.LU.64 R20, [R1+0x5c0] ;  /* 0x0005c00001147983 */ /* 0x000f220000300a00 */
[----:B--2---:R-:W-:-:S03]  /*186b0*/  IMAD.WIDE R28, R23, 0x4, R28 ;  /* 0x00000004171c7825 */ /* 0x004fc600078e021c */
[----:B------:R-:W2:Y:S04]  /*186c0*/  LDL.LU.64 R6, [R1+0x5b0] ;  /* 0x0005b00001067983 */ /* 0x000ea80000300a00 */
[----:B------:R-:W2:Y:S04]  /*186d0*/  LDL.LU.64 R8, [R1+0x5a0] ;  /* 0x0005a00001087983 */ /* 0x000ea80000300a00 */
[----:B------:R-:W2:Y:S04]  /*186e0*/  LDL.LU.64 R10, [R1+0x590] ;  /* 0x00059000010a7983 */ /* 0x000ea80000300a00 */
[----:B------:R-:W2:Y:S04]  /*186f0*/  LDL.LU.64 R14, [R1+0x580] ;  /* 0x00058000010e7983 */ /* 0x000ea80000300a00 */
[----:B------:R1:W-:Y:S04]  /*18700*/  STL.64 [R1+0xdb0], R16 ;  /* 0x000db01001007387 */ /* 0x0003e80000100a00 */
[----:B-1----:R-:W2:Y:S04]  /*18710*/  LDL.LU.64 R16, [R1+0x570] ;  /* 0x0005700001107983 */ /* 0x002ea80000300a00 */
[----:B------:R-:W2:Y:S04]  /*18720*/  LDL.LU.64 R18, [R1+0x560] ;  /* 0x0005600001127983 */ /* 0x000ea80000300a00 */
[----:B------:R-:W2:Y:S04]  /*18730*/  LDL.LU.64 R24, [R1+0x550] ;  /* 0x0005500001187983 */ /* 0x000ea80000300a00 */
[----:B------:R1:W-:Y:S04]  /*18740*/  STL.64 [R1+0xdc8], R28 ;  /* 0x000dc81c01007387 */ /* 0x0003e80000100a00 */
[----:B-1----:R-:W2:Y:S01]  /*18750*/  LDL.LU.64 R28, [R1+0x540] ;  /* 0x00054000011c7983 */ /* 0x002ea20000300a00 */
[----:B---3--:R-:W-:-:S05]  /*18760*/  IMAD.WIDE R26, R23, 0x4, R26 ;  /* 0x00000004171a7825 */ /* 0x008fca00078e021a */
[----:B------:R1:W-:Y:S04]  /*18770*/  STL.64 [R1+0xdd8], R26 ;  /* 0x000dd81a01007387 */ /* 0x0003e80000100a00 */
[----:B-1----:R-:W3:Y:S02]  /*18780*/  LDL.LU.64 R26, [R1+0x1f00] ;  /* 0x001f0000011a7983 */ /* 0x002ee40000300a00 */
        /* <DEDUP_REMOVED lines=44> */
[----:B-1----:R-:W3:Y:S01]  /*18a50*/  LDL.LU.64 R26, [R1+0x1e88] ;  /* 0x001e8800011a7983 */ /* 0x002ee20000300a00 */
[----:B----4-:R-:W-:-:S04]  /*18a60*/  IMAD.WIDE R4, R23, 0x4, R4 ;  /* 0x0000000417047825 */ /* 0x010fc800078e0204 */
[----:B---3--:R-:W-:-:S05]  /*18a70*/  IMAD.WIDE R26, R23, 0x4, R26 ;  /* 0x00000004171a7825 */ /* 0x008fca00078e021a */
[----:B------:R1:W-:Y:S02]  /*18a80*/  STL.64 [R1+0x600], R26 ;  /* 0x0006001a01007387 */ /* 0x0003e40000100a00 */
[----:B-1----:R-:W-:-:S04]  /*18a90*/  IMAD.WIDE R26, R23, 0x4, R2 ;  /* 0x00000004171a7825 */ /* 0x002fc800078e0202 */
[C---:B------:R-:W-:Y:S01]  /*18aa0*/  IMAD.WIDE R2, R23.reuse, 0x4, R12 ;  /* 0x0000000417027825 */ /* 0x040fe200078e020c */
[----:B------:R-:W-:Y:S03]  /*18ab0*/  STL.64 [R1+0xea0], R26 ;  /* 0x000ea01a01007387 */ /* 0x000fe60000100a00 */
[C---:B------:R-:W-:Y:S01]  /*18ac0*/  IMAD.WIDE R12, R23.reuse, 0x4, R20 ;  /* 0x00000004170c7825 */ /* 0x040fe200078e0214 */
[----:B------:R2:W-:Y:S04]  /*18ad0*/  STL.64 [R1+0x5e0], R4 ;  /* 0x0005e00401007387 */ /* 0x0005e80000100a00 */
[----:B------:R1:W-:Y:S04]  /*18ae0*/  STL.64 [R1+0xeb8], R2 ;  /* 0x000eb80201007387 */ /* 0x0003e80000100a00 */
[----:B------:R-:W-:Y:S01]  /*18af0*/  STL.64 [R1+0x5c0], R12 ;  /* 0x0005c00c01007387 */ /* 0x000fe20000100a00 */
[----:B--2---:R-:W-:-:S04]  /*18b00*/  IMAD.WIDE R4, R23, 0x4, R6 ;  /* 0x0000000417047825 */ /* 0x004fc800078e0206 */
[C---:B-1----:R-:W-:Y:S02]  /*18b10*/  IMAD.WIDE R2, R23.reuse, 0x4, R8 ;  /* 0x0000000417027825 */ /* 0x042fe400078e0208 */
[----:B------:R-:W2:Y:S02]  /*18b20*/  LDL.LU.64 R8, [R1+0x530] ;  /* 0x0005300001087983 */ /* 0x000ea40000300a00 */
[C---:B------:R-:W-:Y:S02]  /*18b30*/  IMAD.WIDE R6, R23.reuse, 0x4, R10 ;  /* 0x0000000417067825 */ /* 0x040fe400078e020a */
[----:B------:R1:W-:Y:S04]  /*18b40*/  STL.64 [R1+0x1200], R4 ;  /* 0x0012000401007387 */ /* 0x0003e80000100a00 */
[----:B------:R3:W-:Y:S04]  /*18b50*/  STL.64 [R1+0x1210], R2 ;  /* 0x0012100201007387 */ /* 0x0007e80000100a00 */
[----:B------:R4:W-:Y:S01]  /*18b60*/  STL.64 [R1+0x1220], R6 ;  /* 0x0012200601007387 */ /* 0x0009e20000100a00 */
[----:B-1----:R-:W-:-:S04]  /*18b70*/  IMAD.WIDE R4, R23, 0x4, R14 ;  /* 0x0000000417047825 */ /* 0x002fc800078e020e */
[C---:B---3--:R-:W-:Y:S01]  /*18b80*/  IMAD.WIDE R2, R23.reuse, 0x4, R16 ;  /* 0x0000000417027825 */ /* 0x048fe200078e0210 */
[----:B------:R1:W-:Y:S04]  /*18b90*/  STL.64 [R1+0x1230], R4 ;  /* 0x0012300401007387 */ /* 0x0003e80000100a00 */
[----:B------:R-:W3:Y:S04]  /*18ba0*/  LDL.LU.64 R10, [R1+0x520] ;  /* 0x00052000010a7983 */ /* 0x000ee80000300a00 */
[----:B------:R-:W-:Y:S04]  /*18bb0*/  STL.64 [R1+0x1240], R2 ;  /* 0x0012400201007387 */ /* 0x000fe80000100a00 */
[----:B----4-:R-:W4:Y:S04]  /*18bc0*/  LDL.LU.64 R6, [R1+0x510] ;  /* 0x0005100001067983 */ /* 0x010f280000300a00 */
[----:B-1----:R-:W2:Y:S04]  /*18bd0*/  LDL.LU.64 R4, [R1+0x4f0] ;  /* 0x0004f00001047983 */ /* 0x002ea80000300a00 */
[----:B--2---:R1:W-:Y:S04]  /*18be0*/  STL.64 [R1+0x1e80], R4 ;  /* 0x001e800401007387 */ /* 0x0043e80000100a00 */
[----:B-1----:R-:W2:Y:S04]  /*18bf0*/  LDL.LU.64 R4, [R1+0x500] ;  /* 0x0005000001047983 */ /* 0x002ea80000300a00 */
[----:B------:R-:W2:Y:S04]  /*18c00*/  LDL.LU.64 R2, [R1+0x470] ;  /* 0x0004700001027983 */ /* 0x000ea80000300a00 */
[----:B--2---:R1:W-:Y:S04]  /*18c10*/  STL.64 [R1+0x1e48], R2 ;  /* 0x001e480201007387 */ /* 0x0043e80000100a00 */
[----:B-1----:R-:W2:Y:S04]  /*18c20*/  LDL.LU.64 R2, [R1+0x480] ;  /* 0x0004800001027983 */ /* 0x002ea80000300a00 */
        /* <DEDUP_REMOVED lines=9> */
[----:B-1----:R-:W2:Y:S01]  /*18cc0*/  LDL.LU.64 R2, [R1+0x4d0] ;  /* 0x0004d00001027983 */ /* 0x002ea20000300a00 */
[----:B------:R-:W-:-:S04]  /*18cd0*/  IMAD.WIDE R18, R23, 0x4, R18 ;  /* 0x0000000417127825 */ /* 0x000fc800078e0212 */
[----:B------:R-:W-:-:S04]  /*18ce0*/  IMAD.WIDE R8, R23, 0x4, R8 ;  /* 0x0000000417087825 */ /* 0x000fc800078e0208 */
[----:B------:R-:W-:-:S04]  /*18cf0*/  IMAD.WIDE R24, R23, 0x4, R24 ;  /* 0x0000000417187825 */ /* 0x000fc800078e0218 */
[----:B----4-:R-:W-:-:S04]  /*18d00*/  IMAD.WIDE R6, R23, 0x4, R6 ;  /* 0x0000000417067825 */ /* 0x010fc800078e0206 */
[----:B------:R-:W-:-:S04]  /*18d10*/  IMAD.WIDE R28, R23, 0x4, R28 ;  /* 0x00000004171c7825 */ /* 0x000fc800078e021c */
[C---:B------:R-:W-:Y:S01]  /*18d20*/  IMAD.WIDE R4, R23.reuse, 0x4, R4 ;  /* 0x0000000417047825 */ /* 0x040fe200078e0204 */
[----:B--2---:R1:W-:Y:S04]  /*18d30*/  STL.64 [R1+0x1e78], R2 ;  /* 0x001e780201007387 */ /* 0x0043e80000100a00 */
[----:B-1----:R-:W2:Y:S04]  /*18d40*/  LDL.LU.64 R2, [R1+0x4e0] ;  /* 0x0004e00001027983 */ /* 0x002ea80000300a00 */
[----:B------:R-:W4:Y:S04]  /*18d50*/  LDL.LU.64 R26, [R1+0x430] ;  /* 0x00043000011a7983 */ /* 0x000f280000300a00 */
[----:B------:R-:W4:Y:S04]  /*18d60*/  LDL.LU.64 R20, [R1+0x420] ;  /* 0x0004200001147983 */ /* 0x000f280000300a00 */
[----:B------:R-:W4:Y:S04]  /*18d70*/  LDL.LU.64 R16, [R1+0x410] ;  /* 0x0004100001107983 */ /* 0x000f280000300a00 */
[----:B------:R-:W4:Y:S04]  /*18d80*/  LDL.LU.64 R14, [R1+0x400] ;  /* 0x00040000010e7983 */ /* 0x000f280000300a00 */
[----:B------:R-:W4:Y:S04]  /*18d90*/  LDL.LU.64 R12, [R1+0x3f0] ;  /* 0x0003f000010c7983 */ /* 0x000f280000300a00 */
[----:B------:R-:W-:Y:S04]  /*18da0*/  STL.64 [R1+0x1250], R18 ;  /* 0x0012501201007387 */ /* 0x000fe80000100a00 */
[----:B------:R3:W-:Y:S04]  /*18db0*/  STL.64 [R1+0x1280], R8 ;  /* 0x0012800801007387 */ /* 0x0007e80000100a00 */
[----:B------:R1:W-:Y:S01]  /*18dc0*/  STL.64 [R1+0x1d88], R18 ;  /* 0x001d881201007387 */ /* 0x0003e20000100a00 */
[----:B---3--:R-:W-:-:S03]  /*18dd0*/  IMAD.WIDE R8, R23, 0x4, R10 ;  /* 0x0000000417087825 */ /* 0x008fc600078e020a */
[----:B-1----:R-:W3:Y:S04]  /*18de0*/  LDL.LU.64 R18, [R1+0x440] ;  /* 0x0004400001127983 */ /* 0x002ee80000300a00 */
[----:B------:R-:W3:Y:S04]  /*18df0*/  LDL.LU.64 R10, [R1+0x3e0] ;  /* 0x0003e000010a7983 */ /* 0x000ee80000300a00 */
[----:B------:R1:W-:Y:S04]  /*18e00*/  STL.64 [R1+0x1290], R8 ;  /* 0x0012900801007387 */ /* 0x0003e80000100a00 */
[----:B-1----:R-:W3:Y:S04]  /*18e10*/  LDL.LU.64 R8, [R1+0x3d0] ;  /* 0x0003d00001087983 */ /* 0x002ee80000300a00 */
[----:B------:R-:W-:Y:S04]  /*18e20*/  STL.64 [R1+0x1260], R24 ;  /* 0x0012601801007387 */ /* 0x000fe80000100a00 */
[----:B------:R1:W-:Y:S04]  /*18e30*/  STL.64 [R1+0x1d90], R24 ;  /* 0x001d901801007387 */ /* 0x0003e80000100a00 */
[----:B-1----:R-:W3:Y:S04]  /*18e40*/  LDL.LU.64 R24, [R1+0x450] ;  /* 0x0004500001187983 */ /* 0x002ee80000300a00 */
[----:B------:R1:W-:Y:S04]  /*18e50*/  STL.64 [R1+0x12a0], R6 ;  /* 0x0012a00601007387 */ /* 0x0003e80000100a00 */
[----:B-1----:R-:W3:Y:S04]  /*18e60*/  LDL.LU.64 R6, [R1+0x3c0] ;  /* 0x0003c00001067983 */ /* 0x002ee80000300a00 */
[----:B------:R-:W-:Y:S04]  /*18e70*/  STL.64 [R1+0x1270], R28 ;  /* 0x0012701c01007387 */ /* 0x000fe80000100a00 */
[----:B------:R1:W-:Y:S04]  /*18e80*/  STL.64 [R1+0x1d98], R28 ;  /* 0x001d981c01007387 */ /* 0x0003e80000100a00 */
[----:B-1----:R-:W3:Y:S04]  /*18e90*/  LDL.LU.64 R28, [R1+0x460] ;  /* 0x00046000011c7983 */ /* 0x002ee80000300a00 */
[----:B------:R1:W-:Y:S04]  /*18ea0*/  STL.64 [R1+0x12b0], R4 ;  /* 0x0012b00401007387 */ /* 0x0003e80000100a00 */
[----:B-1----:R-:W3:Y:S01]  /*18eb0*/  LDL.LU.64 R4, [R1+0x1e80] ;  /* 0x001e800001047983 */ /* 0x002ee20000300a00 */
[----:B--2---:R-:W-:-:S04]  /*18ec0*/  IMAD.WIDE R2, R23, 0x4, R2 ;  /* 0x0000000417027825 */ /* 0x004fc800078e0202 */
[----:B---3--:R-:W-:-:S05]  /*18ed0*/  IMAD.WIDE R4, R23, 0x4, R4 ;  /* 0x0000000417047825 */ /* 0x008fca00078e0204 */
[----:B------:R1:W-:Y:S04]  /*18ee0*/  STL.64 [R1+0x12c0], R4 ;  /* 0x0012c00401007387 */ /* 0x0003e80000100a00 */
[----:B-1----:R-:W2:Y:S04]  /*18ef0*/  LDL.LU.64 R4, [R1+0x3b0] ;  /* 0x0003b00001047983 */ /* 0x002ea80000300a00 */
        /* <DEDUP_REMOVED lines=20> */
[----:B------:R-:W-:-:S04]  /*19040*/  IMAD.WIDE R28, R23, 0x4, R28 ;  /* 0x00000004171c7825 */ /* 0x000fc800078e021c */
[----:B------:R-:W-:-:S04]  /*19050*/  IMAD.WIDE R24, R23, 0x4, R24 ;  /* 0x0000000417187825 */ /* 0x000fc800078e0218 */
[----:B------:R-:W-:-:S04]  /*19060*/  IMAD.WIDE R18, R23, 0x4, R18 ;  /* 0x0000000417127825 */ /* 0x000fc800078e0212 */
[----:B----4-:R-:W-:-:S04]  /*19070*/  IMAD.WIDE R26, R23, 0x4, R26 ;  /* 0x00000004171a7825 */ /* 0x010fc800078e021a */
[----:B------:R-:W-:-:S04]  /*19080*/  IMAD.WIDE R20, R23, 0x4, R20 ;  /* 0x0000000417147825 */ /* 0x000fc800078e0214 */
[----:B------:R-:W-:-:S04]  /*19090*/  IMAD.WIDE R16, R23, 0x4, R16 ;  /* 0x0000000417107825 */ /* 0x000fc800078e0210 */
[----:B------:R-:W-:-:S04]  /*190a0*/  IMAD.WIDE R14, R23, 0x4, R14 ;  /* 0x00000004170e7825 */ /* 0x000fc800078e020e */
[----:B------:R-:W-:-:S04]  /*190b0*/  IMAD.WIDE R6, R23, 0x4, R6 ;  /* 0x0000000417067825 */ /* 0x000fc800078e0206 */
[----:B------:R-:W-:-:S04]  /*190c0*/  IMAD.WIDE R12, R23, 0x4, R12 ;  /* 0x00000004170c7825 */ /* 0x000fc800078e020c */
[----:B--2---:R-:W-:-:S04]  /*190d0*/  IMAD.WIDE R4, R23, 0x4, R4 ;  /* 0x0000000417047825 */ /* 0x004fc800078e0204 */
[----:B---3--:R-:W-:-:S05]  /*190e0*/  IMAD.WIDE R2, R23, 0x4, R2 ;  /* 0x0000000417027825 */ /* 0x008fca00078e0202 */
[----:B------:R1:W-:Y:S04]  /*190f0*/  STL.64 [R1+0x1340], R2 ;  /* 0x0013400201007387 */ /* 0x0003e80000100a00 */
[----:B-1----:R-:W2:Y:S04]  /*19100*/  LDL.LU.64 R2, [R1+0x1e40] ;  /* 0x001e400001027983 */ /* 0x002ea80000300a00 */
[----:B------:R-:W-:Y:S04]  /*19110*/  STL.64 [R1+0x1350], R28 ;  /* 0x0013501c01007387 */ /* 0x000fe80000100a00 */
        /* <DEDUP_REMOVED lines=10> */
[----:B------:R1:W-:Y:S04]  /*191c0*/  STL.64 [R1+0x1e38], R6 ;  /* 0x001e380601007387 */ /* 0x0003e80000100a00 */
[----:B------:R-:W-:Y:S04]  /*191d0*/  STL.64 [R1+0x13c0], R12 ;  /* 0x0013c00c01007387 */ /* 0x000fe80000100a00 */
[----:B------:R3:W-:Y:S04]  /*191e0*/  STL.64 [R1+0x1d28], R12 ;  /* 0x001d280c01007387 */ /* 0x0007e80000100a00 */
[----:B-1----:R-:W2:Y:S04]  /*191f0*/  LDL.64 R6, [R1+0x2c0] ;  /* 0x0002c00001067983 */ /* 0x002ea80000100a00 */
[----:B------:R1:W-:Y:S04]  /*19200*/  STL.64 [R1+0x1e30], R4 ;  /* 0x001e300401007387 */ /* 0x0003e80000100a00 */
[----:B---3--:R-:W3:Y:S04]  /*19210*/  LDL.64 R12, [R1+0x670] ;  /* 0x00067000010c7983 */ /* 0x008ee80000100a00 */
[----:B-1----:R-:W4:Y:S01]  /*19220*/  LDL.64 R4, [R1+0x340] ;  /* 0x0003400001047983 */ /* 0x002f220000100a00 */
[----:B------:R-:W-:-:S04]  /*19230*/  IMAD.WIDE R10, R23, 0x4, R10 ;  /* 0x00000004170a7825 */ /* 0x000fc800078e020a */
[----:B------:R-:W-:Y:S01]  /*19240*/  IMAD.WIDE R8, R23, 0x4, R8 ;  /* 0x0000000417087825 */ /* 0x000fe200078e0208 */
[----:B--2---:R-:W-:Y:S04]  /*19250*/  LDGSTS.E [R2+-0x40000], desc[UR40][R6.64], P1 ;  /* 0xc000000006027fae */ /* 0x004fe800089a1028 */
[----:B---3--:R1:W-:Y:S04]  /*19260*/  STL.64 [R1+0x1dd0], R12 ;  /* 0x001dd00c01007387 */ /* 0x0083e80000100a00 */
[----:B----4-:R-:W-:Y:S04]  /*19270*/  LDGSTS.E [R2+-0x3f000], desc[UR40][R4.64], P1 ;  /* 0xc100000004027fae */ /* 0x010fe800089a1028 */
        /* <DEDUP_REMOVED lines=30> */
[----:B------:R1:W-:Y:S04]  /*19460*/  STL [R1+0x1d30], R23 ;  /* 0x001d301701007387 */ /* 0x0003e80000100800 */
[----:B-1----:R-:W2:Y:S04]  /*19470*/  LDL.64 R22, [R1+0xe48] ;  /* 0x000e480001167983 */ /* 0x002ea80000100a00 */
[----:B------:R-:W-:Y:S04]  /*19480*/  STL.64 [R1+0x13d0], R10 ;  /* 0x0013d00a01007387 */ /* 0x000fe80000100a00 */
[----:B------:R1:W-:Y:S04]  /*19490*/  STL.64 [R1+0x1d38], R10 ;  /* 0x001d380a01007387 */ /* 0x0003e80000100a00 */
[----:B-1----:R-:W2:Y:S04]  /*194a0*/  LDL.64 R10, [R1+0xe38] ;  /* 0x000e3800010a7983 */ /* 0x002ea80000100a00 */
[----:B------:R-:W-:Y:S04]  /*194b0*/  STL.64 [R1+0x13e0], R8 ;  /* 0x0013e00801007387 */ /* 0x000fe80000100a00 */
[----:B------:R1:W-:Y:S04]  /*194c0*/  STL.64 [R1+0x1d40], R8 ;  /* 0x001d400801007387 */ /* 0x0003e80000100a00 */
[----:B-1----:R-:W2:Y:S04]  /*194d0*/  LDL.64 R8, [R1+0xe28] ;  /* 0x000e280001087983 */ /* 0x002ea80000100a00 */
[----:B------:R-:W2:Y:S04]  /*194e0*/  LDL.LU.64 R6, [R1+0x1e38] ;  /* 0x001e380001067983 */ /* 0x000ea80000300a00 */
[----:B----4-:R-:W-:Y:S04]  /*194f0*/  LDGSTS.E [R2+-0x3e000], desc[UR40][R12.64], P1 ;  /* 0xc20000000c027fae */ /* 0x010fe800089a1028 */
[----:B--2---:R-:W-:Y:S04]  /*19500*/  STL.64 [R1+0x13f0], R6 ;  /* 0x0013f00601007387 */ /* 0x004fe80000100a00 */
[----:B------:R1:W-:Y:S04]  /*19510*/  STL.64 [R1+0x1d48], R6 ;  /* 0x001d480601007387 */ /* 0x0003e80000100a00 */
[----:B-1----:R-:W2:Y:S04]  /*19520*/  LDL.64 R6, [R1+0xe18] ;  /* 0x000e180001067983 */ /* 0x002ea80000100a00 */
[----:B------:R-:W4:Y:S04]  /*19530*/  LDL.LU.64 R4, [R1+0x1e30] ;  /* 0x001e300001047983 */ /* 0x000f280000300a00 */
[----:B----4-:R-:W-:Y:S04]  /*19540*/  STL.64 [R1+0x1400], R4 ;  /* 0x0014000401007387 */ /* 0x010fe80000100a00 */
[----:B------:R1:W-:Y:S04]  /*19550*/  STL.64 [R1+0x1d50], R4 ;  /* 0x001d500401007387 */ /* 0x0003e80000100a00 */
[----:B-1----:R-:W4:Y:S04]  /*19560*/  LDL.64 R4, [R1+0xe08] ;  /* 0x000e080001047983 */ /* 0x002f280000100a00 */
        /* <DEDUP_REMOVED lines=22> */
[----:B----4-:R-:W-:Y:S04]  /*196d0*/  LDGSTS.E [R2+-0x32000], desc[UR40][R4.64], P1 ;  /* 0xce00000004027fae */ /* 0x010fe800089a1028 */
[----:B------:R-:W-:Y:S04]  /*196e0*/  LDGSTS.E [R2+-0x31000], desc[UR40][R6.64], P1 ;  /* 0xcf00000006027fae */ /* 0x000fe800089a1028 */
[----:B------:R-:W2:Y:S04]  /*196f0*/  LDL.LU.64 R12, [R1+0x1dd0] ;  /* 0x001dd000010c7983 */ /* 0x000ea80000300a00 */
[----:B------:R-:W-:Y:S04]  /*19700*/  LDGSTS.E [R2+-0x30000], desc[UR40][R8.64], P1 ;  /* 0xd000000008027fae */ /* 0x000fe800089a1028 */
[----:B------:R-:W-:Y:S04]  /*19710*/  LDGSTS.E [R2+-0x2f000], desc[UR40][R10.64], P1 ;  /* 0xd10000000a027fae */ /* 0x000fe800089a1028 */
[----:B------:R-:W-:Y:S04]  /*19720*/  LDGSTS.E [R2+-0x2e000], desc[UR40][R22.64], P1 ;  /* 0xd200000016027fae */ /* 0x000fe800089a1028 */
[----:B--2---:R-:W-:Y:S04]  /*19730*/  LDGSTS.E [R2+-0x2d000], desc[UR40][R12.64], P1 ;  /* 0xd30000000c027fae */ /* 0x004fe800089a1028 */
[----:B------:R-:W-:Y:S04]  /*19740*/  LDGSTS.E [R2+-0x2c000], desc[UR40][R14.64], P1 ;  /* 0xd40000000e027fae */ /* 0x000fe800089a1028 */
[----:B---3--:R-:W-:Y:S04]  /*19750*/  LDGSTS.E [R2+-0x2b000], desc[UR40][R16.64], P1 ;  /* 0xd500000010027fae */ /* 0x008fe800089a1028 */
[----:B------:R-:W-:Y:S04]  /*19760*/  LDGSTS.E [R2+-0x2a000], desc[UR40][R20.64], P1 ;  /* 0xd600000014027fae */ /* 0x000fe800089a1028 */
[----:B------:R-:W-:Y:S04]  /*19770*/  LDGSTS.E [R2+-0x29000], desc[UR40][R26.64], P1 ;  /* 0xd70000001a027fae */ /* 0x000fe800089a1028 */
[----:B------:R-:W-:Y:S04]  /*19780*/  LDGSTS.E [R2+-0x28000], desc[UR40][R28.64], P1 ;  /* 0xd80000001c027fae */ /* 0x000fe800089a1028 */
[----:B------:R-:W-:Y:S04]  /*19790*/  LDGSTS.E [R2+-0x27000], desc[UR40][R24.64], P1 ;  /* 0xd900000018027fae */ /* 0x000fe800089a1028 */
[----:B------:R-:W-:Y:S04]  /*197a0*/  LDGSTS.E [R2+-0x26000], desc[UR40][R18.64], P1 ;  /* 0xda00000012027fae */ /* 0x000fe800089a1028 */
[----:B------:R-:W2:Y:S04]  /*197b0*/  LDL.64 R28, [R1+0x1220] ;  /* 0x00122000011c7983 */ /* 0x000ea80000100a00 */
        /* <DEDUP_REMOVED lines=14> */
[----:B------:R-:W3:Y:S04]  /*198a0*/  LDL.64 R18, [R1+0x1240] ;  /* 0x0012400001127983 */ /* 0x000ee80000100a00 */
[----:B--2---:R1:W-:Y:S04]  /*198b0*/  STL.64 [R1+0x1d58], R4 ;  /* 0x001d580401007387 */ /* 0x0043e80000100a00 */
        /* <DEDUP_REMOVED lines=12> */
[----:B------:R-:W4:Y:S04]  /*19980*/  LDL.64 R8, [R1+0x1300] ;  /* 0x0013000001087983 */ /* 0x000f280000100a00 */
[----:B-1----:R-:W2:Y:S04]  /*19990*/  LDL.64 R4, [R1+0x1280] ;  /* 0x0012800001047983 */ /* 0x002ea80000100a00 */
[----:B------:R-:W2:Y:S04]  /*199a0*/  LDL.64 R10, [R1+0x1310] ;  /* 0x00131000010a7983 */ /* 0x000ea80000100a00 */
[----:B------:R-:W2:Y:S04]  /*199b0*/  LDL.64 R22, [R1+0x1320] ;  /* 0x0013200001167983 */ /* 0x000ea80000100a00 */
[----:B------:R-:W2:Y:S04]  /*199c0*/  LDL.64 R12, [R1+0x1330] ;  /* 0x00133000010c7983 */ /* 0x000ea80000100a00 */
[----:B------:R-:W2:Y:S04]  /*199d0*/  LDL.64 R14, [R1+0x1340] ;  /* 0x00134000010e7983 */ /* 0x000ea80000100a00 */
[----:B------:R-:W2:Y:S04]  /*199e0*/  LDL.64 R16, [R1+0x1350] ;  /* 0x0013500001107983 */ /* 0x000ea80000100a00 */
[----:B------:R-:W2:Y:S04]  /*199f0*/  LDL.64 R20, [R1+0x1360] ;  /* 0x0013600001147983 */ /* 0x000ea80000100a00 */
[----:B------:R-:W2:Y:S04]  /*19a00*/  LDL.64 R26, [R1+0x1370] ;  /* 0x00137000011a7983 */ /* 0x000ea80000100a00 */
        /* <DEDUP_REMOVED lines=13> */
[----:B------:R-:W-:Y:S04]  /*19ae0*/  LDGSTS.E [R2+-0x1d000], desc[UR40][R18.64], P1 ;  /* 0xe300000012027fae */ /* 0x000fe800089a1028 */
[----:B------:R-:W2:Y:S04]  /*19af0*/  LDL.LU.64 R28, [R1+0x1d98] ;  /* 0x001d9800011c7983 */ /* 0x000ea80000300a00 */
[----:B------:R-:W3:Y:S04]  /*19b00*/  LDL.LU.64 R24, [R1+0x1d90] ;  /* 0x001d900001187983 */ /* 0x000ee80000300a00 */
[----:B------:R-:W2:Y:S04]  /*19b10*/  LDL.LU.64 R18, [R1+0x1d88] ;  /* 0x001d880001127983 */ /* 0x000ea80000300a00 */
[----:B--2---:R-:W-:Y:S04]  /*19b20*/  LDGSTS.E [R2+-0x1c000], desc[UR40][R18.64], P1 ;  /* 0xe400000012027fae */ /* 0x004fe800089a1028 */
[----:B---3--:R-:W-:Y:S04]  /*19b30*/  LDGSTS.E [R2+-0x1b000], desc[UR40][R24.64], P1 ;  /* 0xe500000018027fae */ /* 0x008fe800089a1028 */
[----:B------:R-:W-:Y:S04]  /*19b40*/  LDGSTS.E [R2+-0x1a000], desc[UR40][R28.64], P1 ;  /* 0xe60000001c027fae */ /* 0x000fe800089a1028 */
[----:B------:R-:W2:Y:S04]  /*19b50*/  LDL.LU.64 R18, [R1+0x7a0] ;  /* 0x0007a00001127983 */ /* 0x000ea80000300a00 */
[----:B------:R-:W3:Y:S04]  /*19b60*/  LDL.LU.64 R24, [R1+0x790] ;  /* 0x0007900001187983 */ /* 0x000ee80000300a00 */
[----:B------:R-:W2:Y:S04]  /*19b70*/  LDL.LU.64 R28, [R1+0x780] ;  /* 0x00078000011c7983 */ /* 0x000ea80000300a00 */
[----:B------:R-:W-:Y:S04]  /*19b80*/  LDGSTS.E [R2+-0x19000], desc[UR40][R4.64], P1 ;  /* 0xe700000004027fae */ /* 0x000fe800089a1028 */
        /* <DEDUP_REMOVED lines=12> */
[----:B------:R-:W-:Y:S04]  /*19c50*/  LDGSTS.E [R2+-0x12000], desc[UR40][R6.64], P1 ;  /* 0xee00000006027fae */ /* 0x000fe800089a1028 */
[----:B----4-:R-:W-:Y:S04]  /*19c60*/  LDGSTS.E [R2+-0x11000], desc[UR40][R8.64], P1 ;  /* 0xef00000008027fae */ /* 0x010fe800089a1028 */
[----:B------:R-:W2:Y:S04]  /*19c70*/  LDL.LU.64 R4, [R1+0x1d50] ;  /* 0x001d500001047983 */ /* 0x000ea80000300a00 */
[----:B------:R-:W4:Y:S04]  /*19c80*/  LDL.LU.64 R6, [R1+0x1d48] ;  /* 0x001d480001067983 */ /* 0x000f280000300a00 */
[----:B------:R-:W2:Y:S04]  /*19c90*/  LDL.LU.64 R8, [R1+0x1d40] ;  /* 0x001d400001087983 */ /* 0x000ea80000300a00 */
[----:B------:R-:W-:Y:S04]  /*19ca0*/  LDGSTS.E [R2+-0x10000], desc[UR40][R10.64], P1 ;  /* 0xf00000000a027fae */ /* 0x000fe800089a1028 */
[----:B------:R-:W-:Y:S04]  /*19cb0*/  LDGSTS.E [R2+-0xf000], desc[UR40][R22.64], P1 ;  /* 0xf100000016027fae */ /* 0x000fe800089a1028 */
[----:B------:R-:W-:Y:S04]  /*19cc0*/  LDGSTS.E [R2+-0xe000], desc[UR40][R12.64], P1 ;  /* 0xf20000000c027fae */ /* 0x000fe800089a1028 */
[----:B------:R-:W2:Y:S04]  /*19cd0*/  LDL.LU.64 R10, [R1+0x1d38] ;  /* 0x001d3800010a7983 */ /* 0x000ea80000300a00 */
[----:B------:R-:W3:Y:S04]  /*19ce0*/  LDL.LU R23, [R1+0x1d30] ;  /* 0x001d300001177983 */ /* 0x000ee80000300800 */
[----:B------:R-:W2:Y:S04]  /*19cf0*/  LDL.LU.64 R12, [R1+0x1d28] ;  /* 0x001d2800010c7983 */ /* 0x000ea80000300a00 */
[----:B------:R-:W-:Y:S04]  /*19d00*/  LDGSTS.E [R2+-0xd000], desc[UR40][R14.64], P1 ;  /* 0xf30000000e027fae */ /* 0x000fe800089a1028 */
[----:B------:R-:W-:Y:S04]  /*19d10*/  LDGSTS.E [R2+-0xc000], desc[UR40][R16.64], P1 ;  /* 0xf400000010027fae */ /* 0x000fe800089a1028 */
[----:B------:R-:W-:Y:S04]  /*19d20*/  LDGSTS.E [R2+-0xb000], desc[UR40][R20.64], P1 ;  /* 0xf500000014027fae */ /* 0x000fe800089a1028 */
[----:B------:R-:W2:Y:S04]  /*19d30*/  LDL.LU.64 R14, [R1+0x1d20] ;  /* 0x001d2000010e7983 */ /* 0x000ea80000300a00 */
[----:B------:R-:W2:Y:S04]  /*19d40*/  LDL.LU.64 R16, [R1+0x1d18] ;  /* 0x001d180001107983 */ /* 0x000ea80000300a00 */
[----:B------:R-:W2:Y:S04]  /*19d50*/  LDL.LU.64 R20, [R1+0x1d10] ;  /* 0x001d100001147983 */ /* 0x000ea80000300a00 */
[----:B------:R-:W-:Y:S04]  /*19d60*/  LDGSTS.E [R2+-0xa000], desc[UR40][R26.64], P1 ;  /* 0xf60000001a027fae */ /* 0x000fe800089a1028 */
[----:B------:R-:W2:Y:S04]  /*19d70*/  LDL.LU.64 R26, [R1+0x1d08] ;  /* 0x001d0800011a7983 */ /* 0x000ea80000300a00 */
[----:B------:R-:W-:Y:S04]  /*19d80*/  STL [R1+0x1ad0], R3 ;  /* 0x001ad00301007387 */ /* 0x000fe80000100800 */
[----:B--2---:R-:W-:Y:S04]  /*19d90*/  LDGSTS.E [R2+-0x9000], desc[UR40][R26.64], P1 ;  /* 0xf70000001a027fae */ /* 0x004fe800089a1028 */
[----:B------:R-:W-:Y:S04]  /*19da0*/  LDGSTS.E [R2+-0x8000], desc[UR40][R20.64], P1 ;  /* 0xf800000014027fae */ /* 0x000fe800089a1028 */
[----:B------:R-:W-:Y:S04]  /*19db0*/  LDGSTS.E [R2+-0x7000], desc[UR40][R16.64], P1 ;  /* 0xf900000010027fae */ /* 0x000fe800089a1028 */
[----:B------:R-:W-:Y:S04]  /*19dc0*/  LDGSTS.E [R2+-0x6000], desc[UR40][R14.64], P1 ;  /* 0xfa0000000e027fae */ /* 0x000fe800089a1028 */
[----:B------:R3:W-:Y:S04]  /*19dd0*/  LDGSTS.E [R2+-0x5000], desc[UR40][R12.64], P1 ;  /* 0xfb0000000c027fae */ /* 0x0007e800089a1028 */
[----:B------:R-:W-:Y:S04]  /*19de0*/  LDGSTS.E [R2+-0x4000], desc[UR40][R10.64], P1 ;  /* 0xfc0000000a027fae */ /* 0x000fe800089a1028 */
[----:B------:R-:W-:Y:S04]  /*19df0*/  LDGSTS.E [R2+-0x3000], desc[UR40][R8.64], P1 ;  /* 0xfd00000008027fae */ /* 0x000fe800089a1028 */
[----:B----4-:R-:W-:Y:S01]  /*19e00*/  LDGSTS.E [R2+-0x2000], desc[UR40][R6.64], P1 ;  /* 0xfe00000006027fae */ /* 0x010fe200089a1028 */
[----:B---3--:R-:W-:-:S03]  /*19e10*/  IMAD.WIDE R12, R23, 0x4, R24 ;  /* 0x00000004170c7825 */ /* 0x008fc600078e0218 */
[----:B------:R1:W-:Y:S02]  /*19e20*/  LDGSTS.E [R2+-0x1000], desc[UR40][R4.64], P1 ;  /* 0xff00000004027fae */ /* 0x0003e400089a1028 */
[----:B-1----:R-:W-:-:S05]  /*19e30*/  IMAD.WIDE R4, R23, 0x4, R18 ;  /* 0x0000000417047825 */ /* 0x002fca00078e0212 */
[----:B------:R-:W-:Y:S04]  /*19e40*/  STL.64 [R1+0x1c00], R4 ;  /* 0x001c000401007387 */ /* 0x000fe80000100a00 */
[----:B------:R1:W-:Y:S04]  /*19e50*/  STL.64 [R1+0x1c08], R12 ;  /* 0x001c080c01007387 */ /* 0x0003e80000100a00 */
[----:B------:R-:W2:Y:S04]  /*19e60*/  LDL.LU.64 R26, [R1+0x768] ;  /* 0x00076800011a7983 */ /* 0x000ea80000300a00 */
[----:B-1----:R-:W3:Y:S04]  /*19e70*/  LDL.LU.64 R12, [R1+0x638] ;  /* 0x00063800010c7983 */ /* 0x002ee80000300a00 */
[----:B---3--:R1:W-:Y:S04]  /*19e80*/  STL.64 [R1+0x1c88], R12 ;  /* 0x001c880c01007387 */ /* 0x0083e80000100a00 */
        /* <DEDUP_REMOVED lines=28> */
[----:B-1----:R-:W3:Y:S01]  /*1a050*/  LDL.LU.64 R12, [R1+0x748] ;  /* 0x00074800010c7983 */ /* 0x002ee20000300a00 */
[----:B------:R-:W-:-:S03]  /*1a060*/  IMAD.WIDE R20, R23, 0x4, R28 ;  /* 0x0000000417147825 */ /* 0x000fc600078e021c */
[----:B---3--:R1:W-:Y:S04]  /*1a070*/  STL.64 [R1+0x1d00], R12 ;  /* 0x001d000c01007387 */ /* 0x0083e80000100a00 */
        /* <DEDUP_REMOVED lines=10> */
[----:B------:R-:W2:Y:S04]  /*1a120*/  LDL.LU.64 R24, [R1+0x5a8] ;  /* 0x0005a80001187983 */ /* 0x000ea80000300a00 */
[----:B------:R-:W2:Y:S04]  /*1a130*/  LDL.LU.64 R28, [R1+0x598] ;  /* 0x00059800011c7983 */ /* 0x000ea80000300a00 */
[----:B------:R1:W-:Y:S04]  /*1a140*/  STL.64 [R1+0x1c10], R20 ;  /* 0x001c101401007387 */ /* 0x0003e80000100a00 */
[----:B-1----:R-:W2:Y:S04]  /*1a150*/  LDL.LU.64 R20, [R1+0x648] ;  /* 0x0006480001147983 */ /* 0x002ea80000300a00 */
        /* <DEDUP_REMOVED lines=50> */
[----:B--2---:R-:W-:-:S04]  /*1a480*/  IMAD.WIDE R26, R23, 0x4, R26 ;  /* 0x00000004171a7825 */ /* 0x004fc800078e021a */
[C---:B------:R-:W-:Y:S01]  /*1a490*/  IMAD.WIDE R20, R23.reuse, 0x4, R20 ;  /* 0x0000000417147825 */ /* 0x040fe200078e0214 */
[----:B------:R-:W-:Y:S04]  /*1a4a0*/  STL.64 [R1+0x298], R26 ;  /* 0x0002981a01007387 */ /* 0x000fe80000100a00 */
[----:B------:R4:W-:Y:S02]  /*1a4b0*/  STL.64 [R1+0x2b8], R20 ;  /* 0x0002b81401007387 */ /* 0x0009e40000100a00 */
[----:B----4-:R-:W-:-:S04]  /*1a4c0*/  IMAD.WIDE R20, R23, 0x4, R4 ;  /* 0x0000000417147825 */ /* 0x010fc800078e0204 */
[----:B------:R-:W-:-:S04]  /*1a4d0*/  IMAD.WIDE R4, R23, 0x4, R6 ;  /* 0x0000000417047825 */ /* 0x000fc800078e0206 */
[----:B------:R-:W-:-:S04]  /*1a4e0*/  IMAD.WIDE R6, R23, 0x4, R10 ;  /* 0x0000000417067825 */ /* 0x000fc800078e020a */
[----:B---3--:R-:W-:-:S04]  /*1a4f0*/  IMAD.WIDE R26, R23, 0x4, R12 ;  /* 0x00000004171a7825 */ /* 0x008fc800078e020c */
[C---:B------:R-:W-:Y:S01]  /*1a500*/  IMAD.WIDE R12, R23.reuse, 0x4, R2 ;  /* 0x00000004170c7825 */ /* 0x040fe200078e0202 */
[----:B------:R-:W-:Y:S03]  /*1a510*/  STL.64 [R1+0x338], R26 ;  /* 0x0003381a01007387 */ /* 0x000fe60000100a00 */
[C---:B------:R-:W-:Y:S01]  /*1a520*/  IMAD.WIDE R2, R23.reuse, 0x4, R8 ;  /* 0x0000000417027825 */ /* 0x040fe200078e0208 */
[----:B------:R-:W-:Y:S04]  /*1a530*/  STL.64 [R1+0x358], R20 ;  /* 0x0003581401007387 */ /* 0x000fe80000100a00 */
[----:B------:R-:W-:Y:S04]  /*1a540*/  STL.64 [R1+0x378], R12 ;  /* 0x0003780c01007387 */ /* 0x000fe80000100a00 */
[----:B------:R1:W-:Y:S04]  /*1a550*/  STL.64 [R1+0x398], R4 ;  /* 0x0003980401007387 */ /* 0x0003e80000100a00 */
[----:B------:R2:W-:Y:S04]  /*1a560*/  STL.64 [R1+0x3b0], R2 ;  /* 0x0003b00201007387 */ /* 0x0005e80000100a00 */
[----:B------:R3:W-:Y:S01]  /*1a570*/  STL.64 [R1+0x3c0], R6 ;  /* 0x0003c00601007387 */ /* 0x0007e20000100a00 */
[----:B-1----:R-:W-:-:S04]  /*1a580*/  IMAD.WIDE R4, R23, 0x4, R14 ;  /* 0x0000000417047825 */ /* 0x002fc800078e020e */
[C---:B--2---:R-:W-:Y:S01]  /*1a590*/  IMAD.WIDE R2, R23.reuse, 0x4, R16 ;  /* 0x0000000417027825 */ /* 0x044fe200078e0210 */
[----:B------:R1:W-:Y:S03]  /*1a5a0*/  STL.64 [R1+0x3d0], R4 ;  /* 0x0003d00401007387 */ /* 0x0003e60000100a00 */
[C---:B---3--:R-:W-:Y:S01]  /*1a5b0*/  IMAD.WIDE R6, R23.reuse, 0x4, R18 ;  /* 0x0000000417067825 */ /* 0x048fe200078e0212 */
[----:B------:R2:W-:Y:S04]  /*1a5c0*/  STL.64 [R1+0x3e0], R2 ;  /* 0x0003e00201007387 */ /* 0x0005e80000100a00 */
[----:B------:R-:W-:Y:S04]  /*1a5d0*/  STL.64 [R1+0x410], R6 ;  /* 0x0004100601007387 */ /* 0x000fe80000100a00 */
[----:B------:R-:W3:Y:S01]  /*1a5e0*/  LDL.LU.64 R14, [R1+0x578] ;  /* 0x00057800010e7983 */ /* 0x000ee20000300a00 */
[----:B-1----:R-:W-:-:S04]  /*1a5f0*/  IMAD.WIDE R4, R23, 0x4, R24 ;  /* 0x0000000417047825 */ /* 0x002fc800078e0218 */
[C---:B--2---:R-:W-:Y:S01]  /*1a600*/  IMAD.WIDE R2, R23.reuse, 0x4, R28 ;  /* 0x0000000417027825 */ /* 0x044fe200078e021c */
[----:B------:R-:W-:Y:S04]  /*1a610*/  STL.64 [R1+0x430], R4 ;  /* 0x0004300401007387 */ /* 0x000fe80000100a00 */
[----:B---3--:R1:W-:Y:S04]  /*1a620*/  STL.64 [R1+0x1c80], R14 ;  /* 0x001c800e01007387 */ /* 0x0083e80000100a00 */
[----:B------:R-:W-:Y:S04]  /*1a630*/  STL.64 [R1+0x450], R2 ;  /* 0x0004500201007387 */ /* 0x000fe80000100a00 */
[----:B-1----:R-:W2:Y:S04]  /*1a640*/  LDL.LU.64 R14, [R1+0x588] ;  /* 0x00058800010e7983 */ /* 0x002ea80000300a00 */
[----:B------:R-:W3:Y:S04]  /*1a650*/  LDL.LU.64 R16, [R1+0x558] ;  /* 0x0005580001107983 */ /* 0x000ee80000300a00 */
[----:B---3--:R1:W-:Y:S04]  /*1a660*/  STL.64 [R1+0x1c78], R16 ;  /* 0x001c781001007387 */ /* 0x0083e80000100a00 */
[----:B-1----:R-:W3:Y:S04]  /*1a670*/  LDL.LU.64 R16, [R1+0x568] ;  /* 0x0005680001107983 */ /* 0x002ee80000300a00 */
[----:B------:R-:W4:Y:S04]  /*1a680*/  LDL.LU.64 R18, [R1+0x538] ;  /* 0x0005380001127983 */ /* 0x000f280000300a00 */
[----:B----4-:R1:W-:Y:S04]  /*1a690*/  STL.64 [R1+0x1c70], R18 ;  /* 0x001c701201007387 */ /* 0x0103e80000100a00 */
[----:B-1----:R-:W4:Y:S04]  /*1a6a0*/  LDL.LU.64 R18, [R1+0x548] ;  /* 0x0005480001127983 */ /* 0x002f280000300a00 */
[----:B------:R-:W2:Y:S04]  /*1a6b0*/  LDL.LU.64 R24, [R1+0x518] ;  /* 0x0005180001187983 */ /* 0x000ea80000300a00 */
[----:B--2---:R1:W-:Y:S04]  /*1a6c0*/  STL.64 [R1+0x1c68], R24 ;  /* 0x001c681801007387 */ /* 0x0043e80000100a00 */
[----:B-1----:R-:W2:Y:S04]  /*1a6d0*/  LDL.LU.64 R24, [R1+0x528] ;  /* 0x0005280001187983 */ /* 0x002ea80000300a00 */
[----:B------:R-:W2:Y:S04]  /*1a6e0*/  LDL.LU.64 R28, [R1+0x4f8] ;  /* 0x0004f800011c7983 */ /* 0x000ea80000300a00 */
        /* <DEDUP_REMOVED lines=17> */
[----:B------:R-:W-:-:S03]  /*1a800*/  IMAD.WIDE R14, R23, 0x4, R14 ;  /* 0x00000004170e7825 */ /* 0x000fc600078e020e */
[----:B--2---:R1:W-:Y:S04]  /*1a810*/  STL.64 [R1+0x1c58], R26 ;  /* 0x001c581a01007387 */ /* 0x0043e80000100a00 */
[----:B-1----:R-:W2:Y:S04]  /*1a820*/  LDL.LU.64 R26, [R1+0x4e8] ;  /* 0x0004e800011a7983 */ /* 0x002ea80000300a00 */
[----:B------:R-:W2:Y:S04]  /*1a830*/  LDL.LU.64 R20, [R1+0x458] ;  /* 0x0004580001147983 */ /* 0x000ea80000300a00 */
[----:B------:R-:W2:Y:S04]  /*1a840*/  LDL.LU.64 R12, [R1+0x448] ;  /* 0x00044800010c7983 */ /* 0x000ea80000300a00 */
[----:B------:R-:W2:Y:S04]  /*1a850*/  LDL.LU.64 R4, [R1+0x438] ;  /* 0x0004380001047983 */ /* 0x000ea80000300a00 */
[----:B------:R-:W2:Y:S04]  /*1a860*/  LDL.LU.64 R2, [R1+0x428] ;  /* 0x0004280001027983 */ /* 0x000ea80000300a00 */
[----:B------:R-:W2:Y:S04]  /*1a870*/  LDL.LU.64 R6, [R1+0x418] ;  /* 0x0004180001067983 */ /* 0x000ea80000300a00 */
[----:B------:R-:W2:Y:S04]  /*1a880*/  LDL.LU.64 R8, [R1+0x408] ;  /* 0x0004080001087983 */ /* 0x000ea80000300a00 */
[----:B------:R-:W2:Y:S04]  /*1a890*/  LDL.LU.64 R10, [R1+0x3f8] ;  /* 0x0003f800010a7983 */ /* 0x000ea80000300a00 */
[----:B------:R1:W-:Y:S04]  /*1a8a0*/  STL.64 [R1+0x470], R14 ;  /* 0x0004700e01007387 */ /* 0x0003e80000100a00 */
[----:B-1----:R-:W2:Y:S01]  /*1a8b0*/  LDL.LU.64 R14, [R1+0x1c80] ;  /* 0x001c8000010e7983 */ /* 0x002ea20000300a00 */
[----:B---3--:R-:W-:-:S04]  /*1a8c0*/  IMAD.WIDE R16, R23, 0x4, R16 ;  /* 0x0000000417107825 */ /* 0x008fc800078e0210 */
[----:B--2---:R-:W-:-:S05]  /*1a8d0*/  IMAD.WIDE R14, R23, 0x4, R14 ;  /* 0x00000004170e7825 */ /* 0x004fca00078e020e */
[----:B------:R1:W-:Y:S04]  /*1a8e0*/  STL.64 [R1+0x480], R14 ;  /* 0x0004800e01007387 */ /* 0x0003e80000100a00 */
[----:B-1----:R-:W2:Y:S04]  /*1a8f0*/  LDL.LU.64 R14, [R1+0x3e8] ;  /* 0x0003e800010e7983 */ /* 0x002ea80000300a00 */
[----:B------:R1:W-:Y:S04]  /*1a900*/  STL.64 [R1+0x490], R16 ;  /* 0x0004901001007387 */ /* 0x0003e80000100a00 */
[----:B-1----:R-:W3:Y:S01]  /*1a910*/  LDL.LU.64 R16, [R1+0x1c78] ;  /* 0x001c780001107983 */ /* 0x002ee20000300a00 */
[----:B----4-:R-:W-:-:S04]  /*1a920*/  IMAD.WIDE R18, R23, 0x4, R18 ;  /* 0x0000000417127825 */ /* 0x010fc800078e0212 */
[----:B---3--:R-:W-:-:S05]  /*1a930*/  IMAD.WIDE R16, R23, 0x4, R16 ;  /* 0x0000000417107825 */ /* 0x008fca00078e0210 */
[----:B------:R1:W-:Y:S04]  /*1a940*/  STL.64 [R1+0x4c0], R16 ;  /* 0x0004c01001007387 */ /* 0x0003e80000100a00 */
[----:B-1----:R-:W3:Y:S04]  /*1a950*/  LDL.LU.64 R16, [R1+0x3d8] ;  /* 0x0003d80001107983 */ /* 0x002ee80000300a00 */
[----:B------:R1:W-:Y:S04]  /*1a960*/  STL.64 [R1+0x4f0], R18 ;  /* 0x0004f01201007387 */ /* 0x0003e80000100a00 */
[----:B-1----:R-:W4:Y:S01]  /*1a970*/  LDL.LU.64 R18, [R1+0x1c70] ;  /* 0x001c700001127983 */ /* 0x002f220000300a00 */
[----:B------:R-:W-:-:S04]  /*1a980*/  IMAD.WIDE R24, R23, 0x4, R24 ;  /* 0x0000000417187825 */ /* 0x000fc800078e0218 */
[----:B----4-:R-:W-:-:S05]  /*1a990*/  IMAD.WIDE R18, R23, 0x4, R18 ;  /* 0x0000000417127825 */ /* 0x010fca00078e0212 */
[----:B------:R1:W-:Y:S04]  /*1a9a0*/  STL.64 [R1+0x500], R18 ;  /* 0x0005001201007387 */ /* 0x0003e80000100a00 */
[----:B-1----:R-:W4:Y:S04]  /*1a9b0*/  LDL.LU.64 R18, [R1+0x3c8] ;  /* 0x0003c80001127983 */ /* 0x002f280000300a00 */
[----:B------:R1:W-:Y:S04]  /*1a9c0*/  STL.64 [R1+0x510], R24 ;  /* 0x0005101801007387 */ /* 0x0003e80000100a00 */
[----:B-1----:R-:W2:Y:S01]  /*1a9d0*/  LDL.LU.64 R24, [R1+0x1c68] ;  /* 0x001c680001187983 */ /* 0x002ea20000300a00 */
[----:B------:R-:W-:-:S04]  /*1a9e0*/  IMAD.WIDE R28, R23, 0x4, R28 ;  /* 0x00000004171c7825 */ /* 0x000fc800078e021c */
[----:B--2---:R-:W-:-:S05]  /*1a9f0*/  IMAD.WIDE R24, R23, 0x4, R24 ;  /* 0x0000000417187825 */ /* 0x004fca00078e0218 */
[----:B------:R1:W-:Y:S04]  /*1aa00*/  STL.64 [R1+0x518], R24 ;  /* 0x0005181801007387 */ /* 0x0003e80000100a00 */
[----:B-1----:R-:W2:Y:S04]  /*1aa10*/  LDL.LU.64 R24, [R1+0x3b8] ;  /* 0x0003b80001187983 */ /* 0x002ea80000300a00 */
[----:B------:R1:W-:Y:S04]  /*1aa20*/  STL.64 [R1+0x508], R28 ;  /* 0x0005081c01007387 */ /* 0x0003e80000100a00 */
[----:B-1----:R-:W2:Y:S01]  /*1aa30*/  LDL.LU.64 R28, [R1+0x1c60] ;  /* 0x001c6000011c7983 */ /* 0x002ea20000300a00 */
[----:B------:R-:W-:-:S04]  /*1aa40*/  IMAD.WIDE R26, R23, 0x4, R26 ;  /* 0x00000004171a7825 */ /* 0x000fc800078e021a */
[----:B--2---:R-:W-:-:S05]  /*1aa50*/  IMAD.WIDE R28, R23, 0x4, R28 ;  /* 0x00000004171c7825 */ /* 0x004fca00078e021c */
[----:B------:R1:W-:Y:S04]  /*1aa60*/  STL.64 [R1+0x4f8], R28 ;  /* 0x0004f81c01007387 */ /* 0x0003e80000100a00 */
[----:B-1----:R-:W2:Y:S04]  /*1aa70*/  LDL.LU.64 R28, [R1+0x778] ;  /* 0x00077800011c7983 */ /* 0x002ea80000300a00 */
[----:B------:R1:W-:Y:S04]  /*1aa80*/  STL.64 [R1+0x540], R26 ;  /* 0x0005401a01007387 */ /* 0x0003e80000100a00 */
[----:B-1----:R-:W2:Y:S02]  /*1aa90*/  LDL.LU.64 R26, [R1+0x1c58] ;  /* 0x001c5800011a7983 */ /* 0x002ea40000300a00 */
[----:B--2---:R-:W-:-:S05]  /*1aaa0*/  IMAD.WIDE R26, R23, 0x4, R26 ;  /* 0x00000004171a7825 */ /* 0x004fca00078e021a */
        /* <DEDUP_REMOVED lines=19> */
[----:B-1----:R-:W2:Y:S01]  /*1abe0*/  LDL.LU.64 R26, [R1+0x1c20] ;  /* 0x001c2000011a7983 */ /* 0x002ea20000300a00 */
[----:B------:R-:W-:-:S04]  /*1abf0*/  IMAD.WIDE R20, R23, 0x4, R20 ;  /* 0x0000000417147825 */ /* 0x000fc800078e0214 */
[----:B------:R-:W-:-:S04]  /*1ac00*/  IMAD.WIDE R12, R23, 0x4, R12 ;  /* 0x00000004170c7825 */ /* 0x000fc800078e020c */
[----:B------:R-:W-:-:S04]  /*1ac10*/  IMAD.WIDE R4, R23, 0x4, R4 ;  /* 0x0000000417047825 */ /* 0x000fc800078e0204 */
[----:B------:R-:W-:-:S04]  /*1ac20*/  IMAD.WIDE R2, R23, 0x4, R2 ;  /* 0x0000000417027825 */ /* 0x000fc800078e0202 */
[----:B------:R-:W-:-:S04]  /*1ac30*/  IMAD.WIDE R6, R23, 0x4, R6 ;  /* 0x0000000417067825 */ /* 0x000fc800078e0206 */
[----:B------:R-:W-:-:S04]  /*1ac40*/  IMAD.WIDE R8, R23, 0x4, R8 ;  /* 0x0000000417087825 */ /* 0x000fc800078e0208 */
[----:B------:R-:W-:-:S04]  /*1ac50*/  IMAD.WIDE R10, R23, 0x4, R10 ;  /* 0x00000004170a7825 */ /* 0x000fc800078e020a */
[----:B------:R-:W-:-:S04]  /*1ac60*/  IMAD.WIDE R14, R23, 0x4, R14 ;  /* 0x00000004170e7825 */ /* 0x000fc800078e020e */
[----:B--2---:R-:W-:-:S05]  /*1ac70*/  IMAD.WIDE R26, R23, 0x4, R26 ;  /* 0x00000004171a7825 */ /* 0x004fca00078e021a */
[----:B------:R1:W-:Y:S04]  /*1ac80*/  STL.64 [R1+0x580], R26 ;  /* 0x0005801a01007387 */ /* 0x0003e80000100a00 */
[----:B-1----:R-:W2:Y:S04]  /*1ac90*/  LDL.LU.64 R26, [R1+0x1c18] ;  /* 0x001c1800011a7983 */ /* 0x002ea80000300a00 */
[----:B------:R1:W-:Y:S04]  /*1aca0*/  STL.64 [R1+0x458], R20 ;  /* 0x0004581401007387 */ /* 0x0003e80000100a00 */
[----:B-1----:R-:W2:Y:S04]  /*1acb0*/  LDL.LU.64 R20, [R1+0x1c10] ;  /* 0x001c100001147983 */ /* 0x002ea80000300a00 */
[----:B------:R1:W-:Y:S04]  /*1acc0*/  STL.64 [R1+0x588], R12 ;  /* 0x0005880c01007387 */ /* 0x0003e80000100a00 */
[----:B-1----:R-:W2:Y:S04]  /*1acd0*/  LDL.LU.64 R12, [R1+0x1c08] ;  /* 0x001c0800010c7983 */ /* 0x002ea80000300a00 */
        /* <DEDUP_REMOVED lines=12> */
[----:B-1----:R-:W2:Y:S01]  /*1ada0*/  LDL.64 R14, [R1+0x280] ;  /* 0x00028000010e7983 */ /* 0x002ea20000100a00 */
[----:B---3--:R-:W-:-:S04]  /*1adb0*/  IMAD.WIDE R16, R23, 0x4, R16 ;  /* 0x0000000417107825 */ /* 0x008fc800078e0210 */
[----:B----4-:R-:W-:-:S04]  /*1adc0*/  IMAD.WIDE R18, R23, 0x4, R18 ;  /* 0x0000000417127825 */ /* 0x010fc800078e0212 */
[----:B------:R-:W-:-:S04]  /*1add0*/  IMAD.WIDE R24, R23, 0x4, R24 ;  /* 0x0000000417187825 */ /* 0x000fc800078e0218 */
[----:B------:R-:W-:Y:S01]  /*1ade0*/  IMAD.WIDE R28, R23, 0x4, R28 ;  /* 0x00000004171c7825 */ /* 0x000fe200078e021c */
[----:B--2---:R1:W-:Y:S04]  /*1adf0*/  LDGSTS.E [R0+-0x3f800], desc[UR40][R4.64], P1 ;  /* 0xc080000004007fae */ /* 0x0043e800089a1028 */
[----:B------:R1:W-:Y:S04]  /*1ae00*/  LDGSTS.E [R0+-0x3e800], desc[UR40][R12.64], P1 ;  /* 0xc18000000c007fae */ /* 0x0003e800089a1028 */
[----:B------:R1:W-:Y:S04]  /*1ae10*/  LDGSTS.E [R0+-0x3d800], desc[UR40][R20.64], P1 ;  /* 0xc280000014007fae */ /* 0x0003e800089a1028 */
[----:B------:R1:W-:Y:S04]  /*1ae20*/  LDGSTS.E [R0+-0x3c800], desc[UR40][R26.64], P1 ;  /* 0xc38000001a007fae */ /* 0x0003e800089a1028 */
[----:B------:R2:W-:Y:S04]  /*1ae30*/  STL.64 [R1+0x1bd0], R14 ;  /* 0x001bd00e01007387 */ /* 0x0005e80000100a00 */
        /* <DEDUP_REMOVED lines=10> */
[----:B------:R-:W3:Y:S04]  /*1aee0*/  LDL.64 R10, [R1+0x298] ;  /* 0x00029800010a7983 */ /* 0x000ee80000100a00 */
[----:B------:R-:W4:Y:S04]  /*1aef0*/  LDL.64 R8, [R1+0x2b8] ;  /* 0x0002b80001087983 */ /* 0x000f280000100a00 */
[----:B--2---:R-:W2:Y:S04]  /*1af00*/  LDL.64 R14, [R1+0x18] ;  /* 0x00001800010e7983 */ /* 0x004ea80000100a00 */
[----:B------:R-:W3:Y:S04]  /*1af10*/  LDL.64 R6, [R1+0x338] ;  /* 0x0003380001067983 */ /* 0x000ee80000100a00 */
[----:B------:R-:W3:Y:S04]  /*1af20*/  LDL.64 R2, [R1+0x358] ;  /* 0x0003580001027983 */ /* 0x000ee80000100a00 */
[----:B------:R1:W-:Y:S04]  /*1af30*/  STL [R1+0x1b00], R23 ;  /* 0x001b001701007387 */ /* 0x0003e80000100800 */
[----:B-1----:R-:W3:Y:S04]  /*1af40*/  LDL.64 R22, [R1+0x258] ;  /* 0x0002580001167983 */ /* 0x002ee80000100a00 */
[----:B------:R-:W-:Y:S04]  /*1af50*/  STL.64 [R1+0x3d8], R16 ;  /* 0x0003d81001007387 */ /* 0x000fe80000100a00 */
[----:B------:R1:W-:Y:S04]  /*1af60*/  STL.64 [R1+0x1b08], R16 ;  /* 0x001b081001007387 */ /* 0x0003e80000100a00 */
[----:B-1----:R-:W3:Y:S04]  /*1af70*/  LDL.64 R16, [R1+0x240] ;  /* 0x0002400001107983 */ /* 0x002ee80000100a00 */
[----:B------:R1:W-:Y:S04]  /*1af80*/  STL.64 [R1+0x1b10], R4 ;  /* 0x001b100401007387 */ /* 0x0003e80000100a00 */
        /* <DEDUP_REMOVED lines=16> */
[----:B--2---:R1:W-:Y:S04]  /*1b090*/  LDGSTS.E [R0+-0x3b800], desc[UR40][R14.64], P1 ;  /* 0xc48000000e007fae */ /* 0x0043e800089a1028 */
[----:B------:R-:W2:Y:S04]  /*1b0a0*/  LDL.LU.64 R14, [R1+0x1bf8] ;  /* 0x001bf800010e7983 */ /* 0x000ea80000300a00 */
        /* <DEDUP_REMOVED lines=9> */
[----:B---3--:R1:W-:Y:S04]  /*1b140*/  LDGSTS.E [R0+-0x35800], desc[UR40][R26.64], P1 ;  /* 0xca8000001a007fae */ /* 0x0083e800089a1028 */
[----:B------:R1:W-:Y:S04]  /*1b150*/  LDGSTS.E [R0+-0x34800], desc[UR40][R28.64], P1 ;  /* 0xcb8000001c007fae */ /* 0x0003e800089a1028 */
[----:B------:R-:W2:Y:S04]  /*1b160*/  LDL.LU.64 R14, [R1+0x1bd0] ;  /* 0x001bd000010e7983 */ /* 0x000ea80000300a00 */
[----:B------:R-:W3:Y:S04]  /*1b170*/  LDL.64 R26, [R1+0x508] ;  /* 0x00050800011a7983 */ /* 0x000ee80000100a00 */
[----:B------:R1:W-:Y:S04]  /*1b180*/  LDGSTS.E [R0+-0x33800], desc[UR40][R20.64], P1 ;  /* 0xcc80000014007fae */ /* 0x0003e800089a1028 */
[----:B------:R1:W-:Y:S04]  /*1b190*/  LDGSTS.E [R0+-0x32800], desc[UR40][R24.64], P1 ;  /* 0xcd80000018007fae */ /* 0x0003e800089a1028 */
[----:B------:R1:W-:Y:S04]  /*1b1a0*/  LDGSTS.E [R0+-0x31800], desc[UR40][R12.64], P1 ;  /* 0xce8000000c007fae */ /* 0x0003e800089a1028 */
[----:B------:R1:W-:Y:S04]  /*1b1b0*/  LDGSTS.E [R0+-0x30800], desc[UR40][R18.64], P1 ;  /* 0xcf80000012007fae */ /* 0x0003e800089a1028 */
[----:B------:R1:W-:Y:S04]  /*1b1c0*/  LDGSTS.E [R0+-0x2f800], desc[UR40][R4.64], P1 ;  /* 0xd080000004007fae */ /* 0x0003e800089a1028 */
[----:B------:R1:W-:Y:S04]  /*1b1d0*/  LDGSTS.E [R0+-0x2e800], desc[UR40][R16.64], P1 ;  /* 0xd180000010007fae */ /* 0x0003e800089a1028 */
[----:B------:R1:W-:Y:S04]  /*1b1e0*/  LDGSTS.E [R0+-0x2d800], desc[UR40][R22.64], P1 ;  /* 0xd280000016007fae */ /* 0x0003e800089a1028 */
[----:B--2---:R1:W-:Y:S04]  /*1b1f0*/  LDGSTS.E [R0+-0x2c800], desc[UR40][R14.64], P1 ;  /* 0xd38000000e007fae */ /* 0x0043e800089a1028 */
[----:B---3--:R2:W-:Y:S04]  /*1b200*/  STL.64 [R1+0x1b48], R26 ;  /* 0x001b481a01007387 */ /* 0x0085e80000100a00 */
[----:B------:R1:W-:Y:S04]  /*1b210*/  LDGSTS.E [R0+-0x2b800], desc[UR40][R10.64], P1 ;  /* 0xd48000000a007fae */ /* 0x0003e800089a1028 */
[----:B----4-:R1:W-:Y:S04]  /*1b220*/  LDGSTS.E [R0+-0x2a800], desc[UR40][R8.64], P1 ;  /* 0xd580000008007fae */ /* 0x0103e800089a1028 */
[----:B--2---:R-:W2:Y:S04]  /*1b230*/  LDL.64 R26, [R1+0x518] ;  /* 0x00051800011a7983 */ /* 0x004ea80000100a00 */
[----:B------:R1:W-:Y:S04]  /*1b240*/  LDGSTS.E [R0+-0x29800], desc[UR40][R6.64], P1 ;  /* 0xd680000006007fae */ /* 0x0003e800089a1028 */
[----:B------:R1:W-:Y:S04]  /*1b250*/  LDGSTS.E [R0+-0x28800], desc[UR40][R2.64], P1 ;  /* 0xd780000002007fae */ /* 0x0003e800089a1028 */
        /* <DEDUP_REMOVED lines=81> */
[----:B----4-:R1:W-:Y:S04]  /*1b770*/  LDGSTS.E [R0+-0x14800], desc[UR40][R20.64], P1 ;  /* 0xeb80000014007fae */ /* 0x0103e800089a1028 */
[----:B------:R1:W5:Y:S04]  /*1b780*/  LDL.LU.64 R26, [R1+0x1b40] ;  /* 0x001b4000011a7983 */ /* 0x0003680000300a00 */
[----:B------:R-:W2:Y:S04]  /*1b790*/  LDL.LU.64 R28, [R1+0x1b38] ;  /* 0x001b3800011c7983 */ /* 0x000ea80000300a00 */
[----:B------:R1:W5:Y:S04]  /*1b7a0*/  LDL.LU.64 R20, [R1+0x1b30] ;  /* 0x001b300001147983 */ /* 0x0003680000300a00 */
[----:B------:R1:W-:Y:S04]  /*1b7b0*/  LDGSTS.E [R0+-0x13800], desc[UR40][R24.64], P1 ;  /* 0xec80000018007fae */ /* 0x0003e800089a1028 */
[----:B------:R1:W-:Y:S04]  /*1b7c0*/  LDGSTS.E [R0+-0x12800], desc[UR40][R12.64], P1 ;  /* 0xed8000000c007fae */ /* 0x0003e800089a1028 */
[----:B------:R1:W-:Y:S04]  /*1b7d0*/  LDGSTS.E [R0+-0x11800], desc[UR40][R18.64], P1 ;  /* 0xee80000012007fae */ /* 0x0003e800089a1028 */
[----:B------:R-:W3:Y:S04]  /*1b7e0*/  LDL.LU.64 R24, [R1+0x1b28] ;  /* 0x001b280001187983 */ /* 0x000ee80000300a00 */
[----:B------:R1:W5:Y:S04]  /*1b7f0*/  LDL.LU.64 R12, [R1+0x1b20] ;  /* 0x001b2000010c7983 */ /* 0x0003680000300a00 */
[----:B------:R-:W4:Y:S04]  /*1b800*/  LDL.LU.64 R18, [R1+0x1b18] ;  /* 0x001b180001127983 */ /* 0x000f280000300a00 */
[----:B------:R1:W-:Y:S04]  /*1b810*/  LDGSTS.E [R0+-0x10800], desc[UR40][R4.64], P1 ;  /* 0xef80000004007fae */ /* 0x0003e800089a1028 */
[----:B------:R1:W-:Y:S04]  /*1b820*/  LDGSTS.E [R0+-0xf800], desc[UR40][R16.64], P1 ;  /* 0xf080000010007fae */ /* 0x0003e800089a1028 */
[----:B------:R1:W-:Y:S04]  /*1b830*/  LDGSTS.E [R0+-0xe800], desc[UR40][R22.64], P1 ;  /* 0xf180000016007fae */ /* 0x0003e800089a1028 */
[----:B------:R1:W5:Y:S04]  /*1b840*/  LDL.LU.64 R4, [R1+0x1b10] ;  /* 0x001b100001047983 */ /* 0x0003680000300a00 */
[----:B------:R-:W2:Y:S04]  /*1b850*/  LDL.LU.64 R16, [R1+0x1b08] ;  /* 0x001b080001107983 */ /* 0x000ea80000300a00 */
[----:B------:R1:W5:Y:S04]  /*1b860*/  LDL.LU R23, [R1+0x1b00] ;  /* 0x001b000001177983 */ /* 0x0003680000300800 */
[----:B------:R1:W-:Y:S04]  /*1b870*/  LDGSTS.E [R0+-0xd800], desc[UR40][R14.64], P1 ;  /* 0xf28000000e007fae */ /* 0x0003e800089a1028 */
[----:B------:R1:W-:Y:S04]  /*1b880*/  LDGSTS.E [R0+-0xc800], desc[UR40][R10.64], P1 ;  /* 0xf38000000a007fae */ /* 0x0003e800089a1028 */
[----:B------:R1:W-:Y:S04]  /*1b890*/  LDGSTS.E [R0+-0xb800], desc[UR40][R8.64], P1 ;  /* 0xf480000008007fae */ /* 0x0003e800089a1028 */
[----:B------:R-:W2:Y:S04]  /*1b8a0*/  LDL.LU.64 R14, [R1+0x1af8] ;  /* 0x001af800010e7983 */ /* 0x000ea80000300a00 */
[----:B------:R-:W2:Y:S04]  /*1b8b0*/  LDL.LU.64 R10, [R1+0x1af0] ;  /* 0x001af000010a7983 */ /* 0x000ea80000300a00 */
[----:B------:R-:W2:Y:S04]  /*1b8c0*/  LDL.LU.64 R8, [R1+0x1ae8] ;  /* 0x001ae80001087983 */ /* 0x000ea80000300a00 */
[----:B------:R1:W-:Y:S04]  /*1b8d0*/  LDGSTS.E [R0+-0xa800], desc[UR40][R6.64], P1 ;  /* 0xf580000006007fae */ /* 0x0003e800089a1028 */
[----:B------:R1:W-:Y:S04]  /*1b8e0*/  LDGSTS.E [R0+-0x9800], desc[UR40][R2.64], P1 ;  /* 0xf680000002007fae */ /* 0x0003e800089a1028 */
[----:B------:R-:W2:Y:S04]  /*1b8f0*/  LDL.LU.64 R6, [R1+0x1ae0] ;  /* 0x001ae00001067983 */ /* 0x000ea80000300a00 */
[----:B------:R-:W2:Y:S04]  /*1b900*/  LDL.LU.64 R2, [R1+0x1ad8] ;  /* 0x001ad80001027983 */ /* 0x000ea80000300a00 */
[----:B--2---:R1:W-:Y:S04]  /*1b910*/  LDGSTS.E [R0+-0x8800], desc[UR40][R2.64], P1 ;  /* 0xf780000002007fae */ /* 0x0043e800089a1028 */
[----:B------:R1:W-:Y:S04]  /*1b920*/  LDGSTS.E [R0+-0x7800], desc[UR40][R6.64], P1 ;  /* 0xf880000006007fae */ /* 0x0003e800089a1028 */
[----:B------:R1:W-:Y:S04]  /*1b930*/  LDGSTS.E [R0+-0x6800], desc[UR40][R8.64], P1 ;  /* 0xf980000008007fae */ /* 0x0003e800089a1028 */
[----:B------:R1:W5:Y:S04]  /*1b940*/  LDL.LU R3, [R1+0x1ad0] ;  /* 0x001ad00001037983 */ /* 0x0003680000300800 */
[----:B------:R1:W5:Y:S04]  /*1b950*/  LDL.LU.64 R6, [R1+0x1ac8] ;  /* 0x001ac80001067983 */ /* 0x0003680000300a00 */
[----:B------:R1:W5:Y:S04]  /*1b960*/  LDL.LU.64 R8, [R1+0x1ac0] ;  /* 0x001ac00001087983 */ /* 0x0003680000300a00 */
[----:B------:R1:W-:Y:S04]  /*1b970*/  LDGSTS.E [R0+-0x5800], desc[UR40][R10.64], P1 ;  /* 0xfa8000000a007fae */ /* 0x0003e800089a1028 */
[----:B------:R1:W-:Y:S04]  /*1b980*/  LDGSTS.E [R0+-0x4800], desc[UR40][R14.64], P1 ;  /* 0xfb8000000e007fae */ /* 0x0003e800089a1028 */
[----:B------:R1:W-:Y:S04]  /*1b990*/  LDGSTS.E [R0+-0x3800], desc[UR40][R16.64], P1 ;  /* 0xfc80000010007fae */ /* 0x0003e800089a1028 */
[----:B------:R1:W5:Y:S04]  /*1b9a0*/  LDL.LU.64 R10, [R1+0x1ab8] ;  /* 0x001ab800010a7983 */ /* 0x0003680000300a00 */
[----:B------:R1:W5:Y:S04]  /*1b9b0*/  LDL.LU.64 R14, [R1+0x1ab0] ;  /* 0x001ab000010e7983 */ /* 0x0003680000300a00 */
[----:B------:R1:W5:Y:S04]  /*1b9c0*/  LDL.LU.64 R16, [R1+0x1aa8] ;  /* 0x001aa80001107983 */ /* 0x0003680000300a00 */
[----:B----4-:R1:W-:Y:S04]  /*1b9d0*/  LDGSTS.E [R0+-0x2800], desc[UR40][R18.64], P1 ;  /* 0xfd80000012007fae */ /* 0x0103e800089a1028 */
[----:B---3--:R1:W-:Y:S04]  /*1b9e0*/  LDGSTS.E [R0+-0x1800], desc[UR40][R24.64], P1 ;  /* 0xfe80000018007fae */ /* 0x0083e800089a1028 */
[----:B------:R1:W-:Y:S04]  /*1b9f0*/  LDGSTS.E [R0+-0x800], desc[UR40][R28.64], P1 ;  /* 0xff8000001c007fae */ /* 0x0003e800089a1028 */
[----:B------:R1:W5:Y:S04]  /*1ba00*/  LDL.LU.64 R18, [R1+0x1aa0] ;  /* 0x001aa00001127983 */ /* 0x0003680000300a00 */
[----:B------:R1:W5:Y:S04]  /*1ba10*/  LDL.LU.64 R24, [R1+0x1a98] ;  /* 0x001a980001187983 */ /* 0x0003680000300a00 */
[----:B------:R1:W5:Y:S04]  /*1ba20*/  LDL.LU.64 R28, [R1+0x1a90] ;  /* 0x001a9000011c7983 */ /* 0x0003680000300a00 */
[----:B------:R1:W-:Y:S04]  /*1ba30*/  STL [R1+0xba8], RZ ;  /* 0x000ba8ff01007387 */ /* 0x0003e80000100800 */
        /* <DEDUP_REMOVED lines=417> */
[----:B------:R-:W2:Y:S04]  /*1d450*/  LDL R22, [R1+0xea8] ;  /* 0x000ea80001167983 */ /* 0x000ea80000100800 */
        /* <DEDUP_REMOVED lines=91> */
[----:B------:R1:W-:Y:S01]  /*1da10*/  STL [R1+0x8ac], RZ ;  /* 0x0008acff01007387 */ /* 0x0003e20000100800 */
[----:B--2---:R-:W-:-:S03]  /*1da20*/  ISETP.GE.AND P0, PT, R22, 0x80, PT ;  /* 0x000000801600780c */ /* 0x004fc60003f06270 */
[----:B------:R-:W0:Y:S10]  /*1da30*/  LDGDEPBAR ;  /* 0x00000000000079af */ /* 0x000e340000000000 */
[----:B-1----:R-:W-:Y:S05]  /*1da40*/  @!P0 BRA `(.L_x_0) ;  /* 0x0000087000bc8947 */ /* 0x002fea0003800000 */
[----:B-----5:R1:W-:Y:S04]  /*1da50*/  STL.64 [R1+0x1af8], R24 ;  /* 0x001af81801007387 */ /* 0x0203e80000100a00 */
[----:B-1----:R-:W2:Y:S04]  /*1da60*/  LDL.LU.64 R24, [R1+0x1b0] ;  /* 0x0001b00001187983 */ /* 0x002ea80000300a00 */
[----:B------:R1:W-:Y:S04]  /*1da70*/  STL.64 [R1+0x1af0], R18 ;  /* 0x001af01201007387 */ /* 0x0003e80000100a00 */
[----:B-1----:R-:W3:Y:S04]  /*1da80*/  LDL.LU.64 R18, [R1+0x1a8] ;  /* 0x0001a80001127983 */ /* 0x002ee80000300a00 */
[----:B------:R1:W-:Y:S04]  /*1da90*/  STL.64 [R1+0x1ae8], R16 ;  /* 0x001ae81001007387 */ /* 0x0003e80000100a00 */
[----:B-1----:R-:W4:Y:S04]  /*1daa0*/  LDL.LU.64 R16, [R1+0x370] ;  /* 0x0003700001107983 */ /* 0x002f280000300a00 */
        /* <DEDUP_REMOVED lines=13> */
[----:B-1----:R-:W3:Y:S04]  /*1db80*/  LDL.LU.64 R20, [R1+0x190] ;  /* 0x0001900001147983 */ /* 0x002ee80000300a00 */
[----:B------:R1:W-:Y:S04]  /*1db90*/  STL.64 [R1+0x1aa8], R26 ;  /* 0x001aa81a01007387 */ /* 0x0003e80000100a00 */
[----:B-1----:R-:W3:Y:S04]  /*1dba0*/  LDL.LU.64 R26, [R1+0x80] ;  /* 0x00008000011a7983 */ /* 0x002ee80000300a00 */
[----:B------:R-:W-:Y:S04]  /*1dbb0*/  STL [R1+0x1a98], R3 ;  /* 0x001a980301007387 */ /* 0x000fe80000100800 */
[----:B------:R-:W-:Y:S04]  /*1dbc0*/  STL.64 [R1+0x1a90], R22 ;  /* 0x001a901601007387 */ /* 0x000fe80000100a00 */
[----:B--2---:R1:W-:Y:S01]  /*1dbd0*/  STL [R1+0x16c4], R12 ;  /* 0x0016c40c01007387 */ /* 0x0043e20000100800 */
[----:B------:R-:W-:-:S03]  /*1dbe0*/  IMAD.MOV.U32 R0, RZ, RZ, R13 ;  /* 0x000000ffff007224 */ /* 0x000fc600078e000d */
[----:B-1----:R-:W2:Y:S04]  /*1dbf0*/  LDL.LU.64 R12, [R1+0x70] ;  /* 0x00007000010c7983 */ /* 0x002ea80000300a00 */
[----:B------:R1:W-:Y:S04]  /*1dc00*/  STL [R1+0x16bc], R0 ;  /* 0x0016bc0001007387 */ /* 0x0003e80000100800 */
[----:B------:R4:W-:Y:S01]  /*1dc10*/  STL [R1+0x16c0], R8 ;  /* 0x0016c00801007387 */ /* 0x0009e20000100800 */
[----:B-1----:R-:W-:-:S03]  /*1dc20*/  MOV R0, R9 ;  /* 0x0000000900007202 */ /* 0x002fc60000000f00 */
[----:B----4-:R-:W4:Y:S04]  /*1dc30*/  LDL.LU.64 R8, [R1+0xd00] ;  /* 0x000d000001087983 */ /* 0x010f280000300a00 */
[----:B------:R1:W-:Y:S04]  /*1dc40*/  STL [R1+0x16b4], R0 ;  /* 0x0016b40001007387 */ /* 0x0003e80000100800 */
[----:B------:R3:W-:Y:S01]  /*1dc50*/  STL [R1+0x16b8], R24 ;  /* 0x0016b81801007387 */ /* 0x0007e20000100800 */
[----:B-1----:R-:W-:-:S03]  /*1dc60*/  IMAD.MOV.U32 R0, RZ, RZ, R25 ;  /* 0x000000ffff007224 */ /* 0x002fc600078e0019 */
[----:B---3--:R-:W3:Y:S04]  /*1dc70*/  LDL.LU.64 R24, [R1+0x330] ;  /* 0x0003300001187983 */ /* 0x008ee80000300a00 */
[----:B------:R1:W-:Y:S04]  /*1dc80*/  STL [R1+0x16ac], R0 ;  /* 0x0016ac0001007387 */ /* 0x0003e80000100800 */
[----:B------:R1:W-:Y:S02]  /*1dc90*/  STL [R1+0x16b0], R6 ;  /* 0x0016b00601007387 */ /* 0x0003e40000100800 */
[----:B-1----:R-:W-:-:S02]  /*1dca0*/  IMAD.MOV.U32 R0, RZ, RZ, R7 ;  /* 0x000000ffff007224 */ /* 0x002fc400078e0007 */
[----:B------:R-:W3:Y:S04]  /*1dcb0*/  LDL.LU.64 R6, [R1+0x188] ;  /* 0x0001880001067983 */ /* 0x000ee80000300a00 */
        /* <DEDUP_REMOVED lines=29> */
[----:B--2---:R2:W-:Y:S01]  /*1de90*/  STL [R1+0x1670], R12 ;  /* 0x0016700c01007387 */ /* 0x0045e20000100800 */
[----:B-1----:R-:W-:-:S03]  /*1dea0*/  IMAD.MOV.U32 R0, RZ, RZ, R13 ;  /* 0x000000ffff007224 */ /* 0x002fc600078e000d */
[----:B--2---:R-:W2:Y:S04]  /*1deb0*/  LDL.LU.64 R12, [R1+0x148] ;  /* 0x00014800010c7983 */ /* 0x004ea80000300a00 */
[----:B------:R1:W-:Y:S04]  /*1dec0*/  STL [R1+0x1664], R0 ;  /* 0x0016640001007387 */ /* 0x0003e80000100800 */
[----:B----4-:R4:W-:Y:S01]  /*1ded0*/  STL [R1+0x1668], R8 ;  /* 0x0016680801007387 */ /* 0x0109e20000100800 */
[----:B-1----:R-:W-:-:S03]  /*1dee0*/  MOV R0, R9 ;  /* 0x0000000900007202 */ /* 0x002fc60000000f00 */
[----:B----4-:R-:W4:Y:S04]  /*1def0*/  LDL.LU.64 R8, [R1+0x50] ;  /* 0x0000500001087983 */ /* 0x010f280000300a00 */
[----:B------:R1:W-:Y:S04]  /*1df00*/  STL [R1+0x165c], R0 ;  /* 0x00165c0001007387 */ /* 0x0003e80000100800 */
[----:B---3--:R3:W-:Y:S01]  /*1df10*/  STL [R1+0x1660], R24 ;  /* 0x0016601801007387 */ /* 0x0087e20000100800 */
        /* <DEDUP_REMOVED lines=19> */
[----:B------:R-:W-:Y:S04]  /*1e050*/  STL [R1+0x1638], R26 ;  /* 0x0016381a01007387 */ /* 0x000fe80000100800 */
[----:B------:R-:W3:Y:S01]  /*1e060*/  LDL.LU.64 R2, [R1+0x270] ;  /* 0x0002700001027983 */ /* 0x000ee20000300a00 */
[----:B-1----:R-:W-:-:S05]  /*1e070*/  IMAD.MOV.U32 R0, RZ, RZ, R27 ;  /* 0x000000ffff007224 */ /* 0x002fca00078e001b */
[----:B------:R1:W-:Y:S04]  /*1e080*/  STL [R1+0x162c], R0 ;  /* 0x00162c0001007387 */ /* 0x0003e80000100800 */
[----:B------:R1:W-:Y:S02]  /*1e090*/  STL [R1+0x1630], R4 ;  /* 0x0016300401007387 */ /* 0x0003e40000100800 */
[----:B-1----:R-:W-:Y:S02]  /*1e0a0*/  IMAD.MOV.U32 R0, RZ, RZ, R5 ;  /* 0x000000ffff007224 */ /* 0x002fe400078e0005 */
[----:B------:R-:W3:Y:S04]  /*1e0b0*/  LDL.LU.64 R4, [R1+0x128] ;  /* 0x0001280001047983 */ /* 0x000ee80000300a00 */
[----:B------:R1:W-:Y:S04]  /*1e0c0*/  STL [R1+0x1624], R0 ;  /* 0x0016240001007387 */ /* 0x0003e80000100800 */
[----:B------:R1:W-:Y:S02]  /*1e0d0*/  STL [R1+0x1628], R10 ;  /* 0x0016280a01007387 */ /* 0x0003e40000100800 */
[----:B-1----:R-:W-:-:S02]  /*1e0e0*/  IMAD.MOV.U32 R0, RZ, RZ, R11 ;  /* 0x000000ffff007224 */ /* 0x002fc400078e000b */
[----:B------:R-:W3:Y:S04]  /*1e0f0*/  LDL.LU.64 R10, [R1+0x40] ;  /* 0x00004000010a7983 */ /* 0x000ee80000300a00 */
[----:B------:R1:W-:Y:S04]  /*1e100*/  STL [R1+0x161c], R0 ;  /* 0x00161c0001007387 */ /* 0x0003e80000100800 */
[----:B------:R2:W-:Y:S04]  /*1e110*/  STL [R1+0x1620], R20 ;  /* 0x0016201401007387 */ /* 0x0005e80000100800 */
[----:B------:R-:W3:Y:S01]  /*1e120*/  LDL.LU.64 R26, [R1+0xd20] ;  /* 0x000d2000011a7983 */ /* 0x000ee20000300a00 */
[----:B-1----:R-:W-:-:S03]  /*1e130*/  IMAD.MOV.U32 R0, RZ, RZ, R21 ;  /* 0x000000ffff007224 */ /* 0x002fc600078e0015 */
[----:B--2---:R-:W-:Y:S04]  /*1e140*/  STL [R1+0x1618], R12 ;  /* 0x0016180c01007387 */ /* 0x004fe80000100800 */
[----:B------:R1:W-:Y:S04]  /*1e150*/  STL [R1+0x1614], R0 ;  /* 0x0016140001007387 */ /* 0x0003e80000100800 */
[----:B------:R-:W2:Y:S01]  /*1e160*/  LDL.LU.64 R20, [R1+0x250] ;  /* 0x0002500001147983 */ /* 0x000ea20000300a00 */
[----:B-1----:R-:W-:-:S03]  /*1e170*/  IMAD.MOV.U32 R0, RZ, RZ, R13 ;  /* 0x000000ffff007224 */ /* 0x002fc600078e000d */
[----:B----4-:R-:W-:Y:S04]  /*1e180*/  STL [R1+0x1610], R8 ;  /* 0x0016100801007387 */ /* 0x010fe80000100800 */
[----:B------:R1:W-:Y:S04]  /*1e190*/  STL [R1+0x160c], R0 ;  /* 0x00160c0001007387 */ /* 0x0003e80000100800 */
[----:B------:R-:W4:Y:S01]  /*1e1a0*/  LDL.LU.64 R12, [R1+0x110] ;  /* 0x00011000010c7983 */ /* 0x000f220000300a00 */
[----:B-1----:R-:W-:-:S03]  /*1e1b0*/  MOV R0, R9 ;  /* 0x0000000900007202 */ /* 0x002fc60000000f00 */
[----:B---3--:R-:W-:Y:S04]  /*1e1c0*/  STL [R1+0x1608], R24 ;  /* 0x0016081801007387 */ /* 0x008fe80000100800 */
[----:B------:R1:W-:Y:S04]  /*1e1d0*/  STL [R1+0x1604], R0 ;  /* 0x0016040001007387 */ /* 0x0003e80000100800 */
[----:B------:R-:W3:Y:S01]  /*1e1e0*/  LDL.LU.64 R8, [R1+0x30] ;  /* 0x0000300001087983 */ /* 0x000ee20000300a00 */
[----:B-1----:R-:W-:-:S03]  /*1e1f0*/  IMAD.MOV.U32 R0, RZ, RZ, R25 ;  /* 0x000000ffff007224 */ /* 0x002fc600078e0019 */
[----:B------:R-:W-:Y:S04]  /*1e200*/  STL [R1+0x1600], R6 ;  /* 0x0016000601007387 */ /* 0x000fe80000100800 */
        /* <DEDUP_REMOVED lines=10> */
[----:B-1----:R-:W-:-:S05]  /*1e2b0*/  IMAD.MOV.U32 R0, RZ, RZ, R17 ;  /* 0x000000ffff007224 */ /* 0x002fca00078e0011 */
[----:B------:R1:W-:Y:S04]  /*1e2c0*/  STL [R1+0x15e4], R0 ;  /* 0x0015e40001007387 */ /* 0x0003e80000100800 */
[----:B------:R1:W-:Y:S02]  /*1e2d0*/  STL [R1+0x15e8], R18 ;  /* 0x0015e81201007387 */ /* 0x0003e40000100800 */
[----:B-1----:R-:W-:Y:S02]  /*1e2e0*/  IMAD.MOV.U32 R0, RZ, RZ, R19 ;  /* 0x000000ffff007224 */ /* 0x002fe400078e0013 */
[----:B------:R-:W3:Y:S04]  /*1e2f0*/  LDL.LU.64 R18, [R1+0x28] ;  /* 0x0000280001127983 */ /* 0x000ee80000300a00 */
[----:B------:R1:W-:Y:S04]  /*1e300*/  STL [R1+0x15dc], R0 ;  /* 0x0015dc0001007387 */ /* 0x0003e80000100800 */
[----:B------:R-:W-:Y:S04]  /*1e310*/  STL [R1+0x15e0], R2 ;  /* 0x0015e00201007387 */ /* 0x000fe80000100800 */
[----:B------:R-:W3:Y:S01]  /*1e320*/  LDL.LU.64 R16, [R1+0xd30] ;  /* 0x000d300001107983 */ /* 0x000ee20000300a00 */
[----:B-1----:R-:W-:-:S03]  /*1e330*/  IMAD.MOV.U32 R0, RZ, RZ, R3 ;  /* 0x000000ffff007224 */ /* 0x002fc600078e0003 */
[----:B------:R-:W-:Y:S04]  /*1e340*/  STL [R1+0x15d8], R4 ;  /* 0x0015d80401007387 */ /* 0x000fe80000100800 */
[----:B------:R1:W-:Y:S02]  /*1e350*/  STL [R1+0x15d4], R0 ;  /* 0x0015d40001007387 */ /* 0x0003e40000100800 */
[----:B-1----:R-:W-:Y:S02]  /*1e360*/  IMAD.MOV.U32 R0, RZ, RZ, R5 ;  /* 0x000000ffff007224 */ /* 0x002fe400078e0005 */
[----:B------:R-:W3:Y:S04]  /*1e370*/  LDL.LU.64 R4, [R1+0x210] ;  /* 0x0002100001047983 */ /* 0x000ee80000300a00 */
[----:B------:R1:W-:Y:S04]  /*1e380*/  STL [R1+0x15cc], R0 ;  /* 0x0015cc0001007387 */ /* 0x0003e80000100800 */
[----:B------:R1:W-:Y:S02]  /*1e390*/  STL [R1+0x15d0], R10 ;  /* 0x0015d00a01007387 */ /* 0x0003e40000100800 */
[----:B-1----:R-:W-:-:S02]  /*1e3a0*/  IMAD.MOV.U32 R0, RZ, RZ, R11 ;  /* 0x000000ffff007224 */ /* 0x002fc400078e000b */
[----:B------:R-:W-:Y:S04]  /*1e3b0*/  STL [R1+0x15c4], R26 ;  /* 0x0015c41a01007387 */ /* 0x000fe80000100800 */
        /* <DEDUP_REMOVED lines=8> */
[----:B------:R1:W-:Y:S02]  /*1e440*/  STL [R1+0x15b4], R0 ;  /* 0x0015b40001007387 */ /* 0x0003e40000100800 */
[----:B-1----:R-:W-:Y:S02]  /*1e450*/  MOV R0, R13 ;  /* 0x0000000d00007202 */ /* 0x002fe40000000f00 */
[----:B------:R-:W4:Y:S04]  /*1e460*/  LDL.LU.64 R12, [R1+0xd38] ;  /* 0x000d3800010c7983 */ /* 0x000f280000300a00 */
        /* <DEDUP_REMOVED lines=12> */
[----:B------:R-:W3:Y:S04]  /*1e530*/  LDL.LU.64 R26, [R1+0xd40] ;  /* 0x000d4000011a7983 */ /* 0x000ee80000300a00 */
[----:B------:R1:W-:Y:S04]  /*1e540*/  STL [R1+0x1594], R0 ;  /* 0x0015940001007387 */ /* 0x0003e80000100800 */
[----:B------:R-:W-:Y:S04]  /*1e550*/  STL [R1+0x1598], R14 ;  /* 0x0015980e01007387 */ /* 0x000fe80000100800 */
[----:B------:R-:W3:Y:S01]  /*1e560*/  LDL.LU.64 R6, [R1+0x1d0] ;  /* 0x0001d00001067983 */ /* 0x000ee20000300a00 */
[----:B-1----:R-:W-:-:S05]  /*1e570*/  IMAD.MOV.U32 R0, RZ, RZ, R15 ;  /* 0x000000ffff007224 */ /* 0x002fca00078e000f */
[----:B------:R1:W-:Y:S02]  /*1e580*/  STL [R1+0x158c], R0 ;  /* 0x00158c0001007387 */ /* 0x0003e40000100800 */
[----:B-1----:R-:W-:Y:S02]  /*1e590*/  IMAD.MOV.U32 R0, RZ, RZ, R19 ;  /* 0x000000ffff007224 */ /* 0x002fe400078e0013 */
[----:B------:R1:W-:Y:S04]  /*1e5a0*/  STL [R1+0x1590], R18 ;  /* 0x0015901201007387 */ /* 0x0003e80000100800 */
[----:B------:R-:W-:Y:S04]  /*1e5b0*/  STL [R1+0x1584], R16 ;  /* 0x0015841001007387 */ /* 0x000fe80000100800 */
[----:B------:R1:W-:Y:S04]  /*1e5c0*/  STL [R1+0x157c], R0 ;  /* 0x00157c0001007387 */ /* 0x0003e80000100800 */
[----:B-1----:R-:W3:Y:S01]  /*1e5d0*/  LDL.LU.64 R18, [R1+0xd0] ;  /* 0x0000d00001127983 */ /* 0x002ee20000300a00 */
[----:B------:R-:W-:-:S03]  /*1e5e0*/  IMAD.MOV.U32 R0, RZ, RZ, R17 ;  /* 0x000000ffff007224 */ /* 0x000fc600078e0011 */
[----:B------:R-:W3:Y:S04]  /*1e5f0*/  LDL.LU.64 R16, [R1+0x8] ;  /* 0x0000080001107983 */ /* 0x000ee80000300a00 */
[----:B------:R1:W-:Y:S04]  /*1e600*/  STL [R1+0x1580], R0 ;  /* 0x0015800001007387 */ /* 0x0003e80000100800 */
[----:B------:R1:W-:Y:S02]  /*1e610*/  STL [R1+0x1588], R4 ;  /* 0x0015880401007387 */ /* 0x0003e40000100800 */
[----:B-1----:R-:W-:-:S02]  /*1e620*/  IMAD.MOV.U32 R0, RZ, RZ, R5 ;  /* 0x000000ffff007224 */ /* 0x002fc400078e0005 */
[----:B------:R-:W3:Y:S04]  /*1e630*/  LDL.LU.64 R14, [R1+0xd48] ;  /* 0x000d4800010e7983 */ /* 0x000ee80000300a00 */
[----:B------:R-:W3:Y:S04]  /*1e640*/  LDL.LU.64 R4, [R1+0x208] ;  /* 0x0002080001047983 */ /* 0x000ee80000300a00 */
[----:B------:R1:W-:Y:S02]  /*1e650*/  STL [R1+0x1574], R0 ;  /* 0x0015740001007387 */ /* 0x0003e40000100800 */
[----:B-1----:R-:W-:-:S02]  /*1e660*/  IMAD.MOV.U32 R0, RZ, RZ, R11 ;  /* 0x000000ffff007224 */ /* 0x002fc400078e000b */
[----:B------:R1:W-:Y:S04]  /*1e670*/  STL [R1+0x1578], R10 ;  /* 0x0015780a01007387 */ /* 0x0003e80000100800 */
[----:B-1----:R-:W3:Y:S04]  /*1e680*/  LDL.LU.64 R10, [R1+0xc8] ;  /* 0x0000c800010a7983 */ /* 0x002ee80000300a00 */
[----:B------:R2:W-:Y:S02]  /*1e690*/  STL [R1+0x156c], R0 ;  /* 0x00156c0001007387 */ /* 0x0005e40000100800 */
[----:B--2---:R-:W-:-:S02]  /*1e6a0*/  IMAD.MOV.U32 R0, RZ, RZ, R3 ;  /* 0x000000ffff007224 */ /* 0x004fc400078e0003 */
[----:B------:R1:W-:Y:S04]  /*1e6b0*/  STL [R1+0x1570], R2 ;  /* 0x0015700201007387 */ /* 0x0003e80000100800 */
[----:B------:R-:W2:Y:S04]  /*1e6c0*/  LDL.LU.64 R22, [R1] ;  /* 0x0000000001167983 */ /* 0x000ea80000300a00 */
[----:B-1----:R-:W2:Y:S04]  /*1e6d0*/  LDL.LU.64 R2, [R1+0xd50] ;  /* 0x000d500001027983 */ /* 0x002ea80000300a00 */
[----:B------:R4:W-:Y:S02]  /*1e6e0*/  STL [R1+0x155c], R0 ;  /* 0x00155c0001007387 */ /* 0x0009e40000100800 */
[----:B----4-:R-:W-:-:S02]  /*1e6f0*/  IMAD.MOV.U32 R0, RZ, RZ, R13 ;  /* 0x000000ffff007224 */ /* 0x010fc400078e000d */
[----:B------:R1:W-:Y:S04]  /*1e700*/  STL [R1+0x1564], R12 ;  /* 0x0015640c01007387 */ /* 0x0003e80000100800 */
[----:B-1----:R-:W4:Y:S04]  /*1e710*/  LDL.LU.64 R12, [R1+0x1e8] ;  /* 0x0001e800010c7983 */ /* 0x002f280000300a00 */
[----:B------:R1:W-:Y:S04]  /*1e720*/  STL [R1+0x1560], R0 ;  /* 0x0015600001007387 */ /* 0x0003e80000100800 */
[----:B---3--:R3:W-:Y:S01]  /*1e730*/  STL [R1+0x1568], R8 ;  /* 0x0015680801007387 */ /* 0x0087e20000100800 */
[----:B-1----:R-:W-:-:S03]  /*1e740*/  MOV R0, R9 ;  /* 0x0000000900007202 */ /* 0x002fc60000000f00 */
[----:B---3--:R-:W3:Y:S04]  /*1e750*/  LDL.LU.64 R8, [R1+0xb0] ;  /* 0x0000b00001087983 */ /* 0x008ee80000300a00 */
[----:B------:R1:W-:Y:S04]  /*1e760*/  STL [R1+0x1554], R0 ;  /* 0x0015540001007387 */ /* 0x0003e80000100800 */
[----:B------:R1:W-:Y:S02]  /*1e770*/  STL [R1+0x1558], R24 ;  /* 0x0015581801007387 */ /* 0x0003e40000100800 */
[----:B-1----:R-:W-:-:S02]  /*1e780*/  IMAD.MOV.U32 R0, RZ, RZ, R25 ;  /* 0x000000ffff007224 */ /* 0x002fc400078e0019 */
[----:B------:R-:W3:Y:S04]  /*1e790*/  LDL.LU.64 R24, [R1+0x1af8] ;  /* 0x001af80001187983 */ /* 0x000ee80000300a00 */
[----:B------:R-:W-:Y:S04]  /*1e7a0*/  STL [R1+0x1550], R20 ;  /* 0x0015501401007387 */ /* 0x000fe80000100800 */
[----:B------:R1:W-:Y:S04]  /*1e7b0*/  STL [R1+0x154c], R0 ;  /* 0x00154c0001007387 */ /* 0x0003e80000100800 */
[----:B------:R-:W-:Y:S01]  /*1e7c0*/  STL [R1+0x1544], R26 ;  /* 0x0015441a01007387 */ /* 0x000fe20000100800 */
[----:B-1----:R-:W-:-:S05]  /*1e7d0*/  IMAD.MOV.U32 R0, RZ, RZ, R21 ;  /* 0x000000ffff007224 */ /* 0x002fca00078e0015 */
[----:B------:R1:W-:Y:S04]  /*1e7e0*/  STL [R1+0x153c], R0 ;  /* 0x00153c0001007387 */ /* 0x0003e80000100800 */
[----:B------:R-:W3:Y:S01]  /*1e7f0*/  LDL.LU.64 R20, [R1+0xd58] ;  /* 0x000d580001147983 */ /* 0x000ee20000300a00 */
[----:B-1----:R-:W-:-:S03]  /*1e800*/  IMAD.MOV.U32 R0, RZ, RZ, R27 ;  /* 0x000000ffff007224 */ /* 0x002fc600078e001b */
[----:B------:R-:W-:Y:S04]  /*1e810*/  STL [R1+0x1548], R6 ;  /* 0x0015480601007387 */ /* 0x000fe80000100800 */
[----:B------:R1:W-:Y:S04]  /*1e820*/  STL [R1+0x1540], R0 ;  /* 0x0015400001007387 */ /* 0x0003e80000100800 */
[----:B------:R-:W3:Y:S01]  /*1e830*/  LDL.LU.64 R26, [R1+0x1c8] ;  /* 0x0001c800011a7983 */ /* 0x000ee20000300a00 */
[----:B-1----:R-:W-:-:S03]  /*1e840*/  IMAD.MOV.U32 R0, RZ, RZ, R7 ;  /* 0x000000ffff007224 */ /* 0x002fc600078e0007 */
[----:B------:R-:W3:Y:S04]  /*1e850*/  LDL.LU.64 R6, [R1+0xa8] ;  /* 0x0000a80001067983 */ /* 0x000ee80000300a00 */
[----:B------:R1:W-:Y:S04]  /*1e860*/  STL [R1+0x1534], R0 ;  /* 0x0015340001007387 */ /* 0x0003e80000100800 */
[----:B------:R1:W-:Y:S02]  /*1e870*/  STL [R1+0x1538], R18 ;  /* 0x0015381201007387 */ /* 0x0003e40000100800 */
[----:B-1----:R-:W-:-:S02]  /*1e880*/  IMAD.MOV.U32 R0, RZ, RZ, R19 ;  /* 0x000000ffff007224 */ /* 0x002fc400078e0013 */
[----:B------:R-:W3:Y:S04]  /*1e890*/  LDL.LU.64 R18, [R1+0x1af0] ;  /* 0x001af00001127983 */ /* 0x000ee80000300a00 */
[----:B------:R-:W-:Y:S04]  /*1e8a0*/  STL [R1+0x1530], R16 ;  /* 0x0015301001007387 */ /* 0x000fe80000100800 */
        /* <DEDUP_REMOVED lines=11> */
[----:B------:R1:W-:Y:S04]  /*1e960*/  STL [R1+0x1520], R0 ;  /* 0x0015200001007387 */ /* 0x0003e80000100800 */
[----:B------:R1:W-:Y:S02]  /*1e970*/  STL [R1+0x1528], R10 ;  /* 0x0015280a01007387 */ /* 0x0003e40000100800 */
[----:B-1----:R-:W-:-:S02]  /*1e980*/  IMAD.MOV.U32 R0, RZ, RZ, R11 ;  /* 0x000000ffff007224 */ /* 0x002fc400078e000b */
[----:B------:R-:W3:Y:S04]  /*1e990*/  LDL.LU.64 R10, [R1+0x1ad8] ;  /* 0x001ad800010a7983 */ /* 0x000ee80000300a00 */
[----:B--2---:R-:W-:Y:S04]  /*1e9a0*/  STL [R1+0x1510], R22 ;  /* 0x0015101601007387 */ /* 0x004fe80000100800 */
[----:B------:R1:W-:Y:S04]  /*1e9b0*/  STL [R1+0x150c], R0 ;  /* 0x00150c0001007387 */ /* 0x0003e80000100800 */
[----:B------:R-:W-:Y:S01]  /*1e9c0*/  STL [R1+0x14fc], R2 ;  /* 0x0014fc0201007387 */ /* 0x000fe20000100800 */
[----:B-1----:R-:W-:-:S05]  /*1e9d0*/  IMAD.MOV.U32 R0, RZ, RZ, R23 ;  /* 0x000000ffff007224 */ /* 0x002fca00078e0017 */
[----:B------:R1:W-:Y:S04]  /*1e9e0*/  STL [R1+0x14f4], R0 ;  /* 0x0014f40001007387 */ /* 0x0003e80000100800 */
[----:B------:R-:W2:Y:S01]  /*1e9f0*/  LDL.LU.64 R22, [R1+0xd68] ;  /* 0x000d680001167983 */ /* 0x000ea20000300a00 */
[----:B-1----:R-:W-:-:S03]  /*1ea00*/  MOV R0, R3 ;  /* 0x0000000300007202 */ /* 0x002fc60000000f00 */
[----:B----4-:R-:W-:Y:S04]  /*1ea10*/  STL [R1+0x1504], R12 ;  /* 0x0015040c01007387 */ /* 0x010fe80000100800 */
[----:B------:R1:W-:Y:S04]  /*1ea20*/  STL [R1+0x14f8], R0 ;  /* 0x0014f80001007387 */ /* 0x0003e80000100800 */
[----:B------:R-:W4:Y:S01]  /*1ea30*/  LDL.LU.64 R2, [R1+0x248] ;  /* 0x0002480001027983 */ /* 0x000f220000300a00 */
[----:B-1----:R-:W-:-:S03]  /*1ea40*/  IMAD.MOV.U32 R0, RZ, RZ, R13 ;  /* 0x000000ffff007224 */ /* 0x002fc600078e000d */
[----:B---3--:R-:W-:Y:S04]  /*1ea50*/  STL [R1+0x1508], R8 ;  /* 0x0015080801007387 */ /* 0x008fe80000100800 */
[----:B------:R1:W-:Y:S04]  /*1ea60*/  STL [R1+0x1500], R0 ;  /* 0x0015000001007387 */ /* 0x0003e80000100800 */
[----:B------:R-:W3:Y:S01]  /*1ea70*/  LDL.LU.64 R12, [R1+0x180] ;  /* 0x00018000010c7983 */ /* 0x000ee20000300a00 */
[----:B-1----:R-:W-:-:S03]  /*1ea80*/  IMAD.MOV.U32 R0, RZ, RZ, R9 ;  /* 0x000000ffff007224 */ /* 0x002fc600078e0009 */
[----:B------:R-:W2:Y:S04]  /*1ea90*/  LDL.LU.64 R8, [R1+0x1ad0] ;  /* 0x001ad00001087983 */ /* 0x000ea80000300a00 */
[----:B------:R-:W-:Y:S04]  /*1eaa0*/  STL [R1+0x14f0], R28 ;  /* 0x0014f01c01007387 */ /* 0x000fe80000100800 */
[----:B------:R-:W-:Y:S04]  /*1eab0*/  STL [R1+0x14ec], R0 ;  /* 0x0014ec0001007387 */ /* 0x000fe80000100800 */
[----:B------:R1:W-:Y:S04]  /*1eac0*/  STL [R1+0x14d4], R29 ;  /* 0x0014d41d01007387 */ /* 0x0003e80000100800 */
[----:B-1----:R-:W2:Y:S01]  /*1ead0*/  LDL.LU.64 R28, [R1+0x228] ;  /* 0x00022800011c7983 */ /* 0x002ea20000300a00 */
[----:B------:R-:W-:-:S03]  /*1eae0*/  IMAD.MOV.U32 R0, RZ, RZ, R21 ;  /* 0x000000ffff007224 */ /* 0x000fc600078e0015 */
[----:B------:R1:W-:Y:S04]  /*1eaf0*/  STL [R1+0x14dc], R20 ;  /* 0x0014dc1401007387 */ /* 0x0003e80000100800 */
[----:B-1----:R-:W2:Y:S04]  /*1eb00*/  LDL.LU.64 R20, [R1+0xd70] ;  /* 0x000d700001147983 */ /* 0x002ea80000300a00 */
[----:B------:R1:W-:Y:S04]  /*1eb10*/  STL [R1+0x14d8], R0 ;  /* 0x0014d80001007387 */ /* 0x0003e80000100800 */
[----:B------:R1:W-:Y:S02]  /*1eb20*/  STL [R1+0x14e4], R26 ;  /* 0x0014e41a01007387 */ /* 0x0003e40000100800 */
[----:B-1----:R-:W-:-:S02]  /*1eb30*/  IMAD.MOV.U32 R0, RZ, RZ, R27 ;  /* 0x000000ffff007224 */ /* 0x002fc400078e001b */
[----:B------:R-:W-:Y:S04]  /*1eb40*/  STL [R1+0x14e8], R6 ;  /* 0x0014e80601007387 */ /* 0x000fe80000100800 */
[----:B------:R1:W-:Y:S04]  /*1eb50*/  STL [R1+0x14e0], R0 ;  /* 0x0014e00001007387 */ /* 0x0003e80000100800 */
[----:B------:R-:W2:Y:S01]  /*1eb60*/  LDL.LU.64 R26, [R1+0x1a0] ;  /* 0x0001a000011a7983 */ /* 0x000ea20000300a00 */
[----:B-1----:R-:W-:-:S03]  /*1eb70*/  IMAD.MOV.U32 R0, RZ, RZ, R7 ;  /* 0x000000ffff007224 */ /* 0x002fc600078e0007 */
[----:B------:R-:W2:Y:S04]  /*1eb80*/  LDL.LU.64 R6, [R1+0x1ac8] ;  /* 0x001ac80001067983 */ /* 0x000ea80000300a00 */
[----:B------:R-:W-:Y:S04]  /*1eb90*/  STL [R1+0x14d0], R24 ;  /* 0x0014d01801007387 */ /* 0x000fe80000100800 */
[----:B------:R-:W-:Y:S04]  /*1eba0*/  STL [R1+0x14cc], R0 ;  /* 0x0014cc0001007387 */ /* 0x000fe80000100800 */
[----:B------:R1:W-:Y:S04]  /*1ebb0*/  STL [R1+0x14b4], R25 ;  /* 0x0014b41901007387 */ /* 0x0003e80000100800 */
[----:B-1----:R-:W2:Y:S02]  /*1ebc0*/  LDL.LU.64 R24, [R1+0xd60] ;  /* 0x000d600001187983 */ /* 0x002ea40000300a00 */
[----:B--2---:R-:W-:-:S02]  /*1ebd0*/  IMAD.MOV.U32 R0, RZ, RZ, R25 ;  /* 0x000000ffff007224 */ /* 0x004fc400078e0019 */
[----:B------:R1:W-:Y:S04]  /*1ebe0*/  STL [R1+0x14bc], R24 ;  /* 0x0014bc1801007387 */ /* 0x0003e80000100800 */
[----:B------:R-:W-:Y:S04]  /*1ebf0*/  STL [R1+0x14c4], R28 ;  /* 0x0014c41c01007387 */ /* 0x000fe80000100800 */
[----:B------:R2:W-:Y:S04]  /*1ec00*/  STL [R1+0x14b8], R0 ;  /* 0x0014b80001007387 */ /* 0x0005e80000100800 */
[----:B-1----:R-:W3:Y:S01]  /*1ec10*/  LDL.LU.64 R24, [R1+0x288] ;  /* 0x0002880001187983 */ /* 0x002ee20000300a00 */
[----:B--2---:R-:W-:-:S03]  /*1ec20*/  IMAD.MOV.U32 R0, RZ, RZ, R29 ;  /* 0x000000ffff007224 */ /* 0x004fc600078e001d */
[----:B------:R-:W-:Y:S04]  /*1ec30*/  STL [R1+0x14c8], R4 ;  /* 0x0014c80401007387 */ /* 0x000fe80000100800 */
[----:B------:R1:W-:Y:S04]  /*1ec40*/  STL [R1+0x14c0], R0 ;  /* 0x0014c00001007387 */ /* 0x0003e80000100800 */
[----:B------:R-:W2:Y:S01]  /*1ec50*/  LDL.LU.64 R28, [R1+0x140] ;  /* 0x00014000011c7983 */ /* 0x000ea20000300a00 */
[----:B-1----:R-:W-:-:S03]  /*1ec60*/  IMAD.MOV.U32 R0, RZ, RZ, R5 ;  /* 0x000000ffff007224 */ /* 0x002fc600078e0005 */
[----:B------:R-:W2:Y:S04]  /*1ec70*/  LDL.LU.64 R4, [R1+0x1ac0] ;  /* 0x001ac00001047983 */ /* 0x000ea80000300a00 */
[----:B------:R-:W-:Y:S04]  /*1ec80*/  STL [R1+0x14b0], R18 ;  /* 0x0014b01201007387 */ /* 0x000fe80000100800 */
[----:B------:R1:W-:Y:S04]  /*1ec90*/  STL [R1+0x14ac], R0 ;  /* 0x0014ac0001007387 */ /* 0x0003e80000100800 */
[----:B------:R4:W-:Y:S01]  /*1eca0*/  STL [R1+0x148c], R19 ;  /* 0x00148c1301007387 */ /* 0x0009e20000100800 */
[----:B-1----:R-:W-:-:S03]  /*1ecb0*/  IMAD.MOV.U32 R0, RZ, RZ, R23 ;  /* 0x000000ffff007224 */ /* 0x002fc600078e0017 */
[----:B----4-:R-:W4:Y:S04]  /*1ecc0*/  LDL.LU.64 R18, [R1+0xd78] ;  /* 0x000d780001127983 */ /* 0x010f280000300a00 */
[----:B------:R1:W-:Y:S04]  /*1ecd0*/  STL [R1+0x1494], R22 ;  /* 0x0014941601007387 */ /* 0x0003e80000100800 */
[----:B-1----:R-:W2:Y:S04]  /*1ece0*/  LDL.LU.64 R22, [R1+0xd88] ;  /* 0x000d880001167983 */ /* 0x002ea80000300a00 */
[----:B------:R1:W-:Y:S04]  /*1ecf0*/  STL [R1+0x1490], R0 ;  /* 0x0014900001007387 */ /* 0x0003e80000100800 */
[----:B------:R1:W-:Y:S02]  /*1ed00*/  STL [R1+0x149c], R2 ;  /* 0x00149c0201007387 */ /* 0x0003e40000100800 */
[----:B-1----:R-:W-:-:S02]  /*1ed10*/  IMAD.MOV.U32 R0, RZ, RZ, R3 ;  /* 0x000000ffff007224 */ /* 0x002fc400078e0003 */
[----:B------:R-:W2:Y:S04]  /*1ed20*/  LDL.LU.64 R2, [R1+0x2a8] ;  /* 0x0002a80001027983 */ /* 0x000ea80000300a00 */
[----:B------:R1:W-:Y:S04]  /*1ed30*/  STL [R1+0x1498], R0 ;  /* 0x0014980001007387 */ /* 0x0003e80000100800 */
[----:B---3--:R3:W-:Y:S01]  /*1ed40*/  STL [R1+0x14a4], R12 ;  /* 0x0014a40c01007387 */ /* 0x0087e20000100800 */
[----:B-1----:R-:W-:-:S03]  /*1ed50*/  MOV R0, R13 ;  /* 0x0000000d00007202 */ /* 0x002fc60000000f00 */
[----:B---3--:R-:W3:Y:S04]  /*1ed60*/  LDL.LU.64 R12, [R1+0x120] ;  /* 0x00012000010c7983 */ /* 0x008ee80000300a00 */
[----:B------:R-:W-:Y:S04]  /*1ed70*/  STL [R1+0x14a0], R0 ;  /* 0x0014a00001007387 */ /* 0x000fe80000100800 */
[----:B------:R-:W-:Y:S04]  /*1ed80*/  STL [R1+0x14a8], R16 ;  /* 0x0014a81001007387 */ /* 0x000fe80000100800 */
[----:B------:R1:W-:Y:S04]  /*1ed90*/  STL [R1+0x146c], R17 ;  /* 0x00146c1101007387 */ /* 0x0003e80000100800 */
[----:B-1----:R-:W2:Y:S01]  /*1eda0*/  LDL.LU.64 R16, [R1+0x268] ;  /* 0x0002680001107983 */ /* 0x002ea20000300a00 */
[----:B------:R-:W-:-:S03]  /*1edb0*/  IMAD.MOV.U32 R0, RZ, RZ, R21 ;  /* 0x000000ffff007224 */ /* 0x000fc600078e0015 */
[----:B------:R1:W-:Y:S04]  /*1edc0*/  STL [R1+0x1474], R20 ;  /* 0x0014741401007387 */ /* 0x0003e80000100800 */
[----:B--2---:R-:W-:Y:S04]  /*1edd0*/  STL [R1+0x147c], R16 ;  /* 0x00147c1001007387 */ /* 0x004fe80000100800 */
[----:B------:R2:W-:Y:S04]  /*1ede0*/  STL [R1+0x1470], R0 ;  /* 0x0014700001007387 */ /* 0x0005e80000100800 */
[----:B-1----:R-:W3:Y:S01]  /*1edf0*/  LDL.LU.64 R20, [R1+0xdb8] ;  /* 0x000db80001147983 */ /* 0x002ee20000300a00 */
[----:B--2---:R-:W-:-:S03]  /*1ee00*/  IMAD.MOV.U32 R0, RZ, RZ, R17 ;  /* 0x000000ffff007224 */ /* 0x004fc600078e0011 */
[----:B------:R-:W-:Y:S04]  /*1ee10*/  STL [R1+0x1484], R26 ;  /* 0x0014841a01007387 */ /* 0x000fe80000100800 */
[----:B------:R1:W-:Y:S04]  /*1ee20*/  STL [R1+0x1478], R0 ;  /* 0x0014780001007387 */ /* 0x0003e80000100800 */
[----:B------:R-:W-:Y:S01]  /*1ee30*/  STL [R1+0x1488], R14 ;  /* 0x0014880e01007387 */ /* 0x000fe20000100800 */
[----:B-1----:R-:W-:-:S05]  /*1ee40*/  IMAD.MOV.U32 R0, RZ, RZ, R27 ;  /* 0x000000ffff007224 */ /* 0x002fca00078e001b */
[----:B------:R-:W-:Y:S04]  /*1ee50*/  STL [R1+0x1480], R0 ;  /* 0x0014800001007387 */ /* 0x000fe80000100800 */
[----:B------:R-:W2:Y:S04]  /*1ee60*/  LDL.LU.64 R26, [R1+0x100] ;  /* 0x00010000011a7983 */ /* 0x000ea80000300a00 */
[----:B------:R1:W-:Y:S04]  /*1ee70*/  STL [R1+0x144c], R15 ;  /* 0x00144c0f01007387 */ /* 0x0003e80000100800 */
[----:B-1----:R-:W2:Y:S01]  /*1ee80*/  LDL.LU.64 R14, [R1+0x2c8] ;  /* 0x0002c800010e7983 */ /* 0x002ea20000300a00 */
[----:B----4-:R-:W-:-:S03]  /*1ee90*/  IMAD.MOV.U32 R0, RZ, RZ, R19 ;  /* 0x000000ffff007224 */ /* 0x010fc600078e0013 */
[----:B------:R-:W-:Y:S04]  /*1eea0*/  STL [R1+0x1454], R18 ;  /* 0x0014541201007387 */ /* 0x000fe80000100800 */
[----:B------:R-:W-:Y:S04]  /*1eeb0*/  STL [R1+0x145c], R24 ;  /* 0x00145c1801007387 */ /* 0x000fe80000100800 */
[----:B------:R1:W-:Y:S04]  /*1eec0*/  STL [R1+0x1450], R0 ;  /* 0x0014500001007387 */ /* 0x0003e80000100800 */
[----:B------:R-:W4:Y:S01]  /*1eed0*/  LDL.LU.64 R16, [R1+0xde0] ;  /* 0x000de00001107983 */ /* 0x000f220000300a00 */
[----:B-1----:R-:W-:-:S05]  /*1eee0*/  IMAD.MOV.U32 R0, RZ, RZ, R25 ;  /* 0x000000ffff007224 */ /* 0x002fca00078e0019 */
[----:B------:R1:W-:Y:S04]  /*1eef0*/  STL [R1+0x1458], R0 ;  /* 0x0014580001007387 */ /* 0x0003e80000100800 */
[----:B------:R-:W-:Y:S04]  /*1ef00*/  STL [R1+0x1464], R28 ;  /* 0x0014641c01007387 */ /* 0x000fe80000100800 */
[----:B------:R-:W4:Y:S01]  /*1ef10*/  LDL.LU.64 R18, [R1+0x348] ;  /* 0x0003480001127983 */ /* 0x000f220000300a00 */
[----:B-1----:R-:W-:-:S05]  /*1ef20*/  IMAD.MOV.U32 R0, RZ, RZ, R29 ;  /* 0x000000ffff007224 */ /* 0x002fca00078e001d */
[----:B------:R1:W-:Y:S04]  /*1ef30*/  STL [R1+0x1460], R0 ;  /* 0x0014600001007387 */ /* 0x0003e80000100800 */
[----:B------:R-:W-:Y:S04]  /*1ef40*/  STL [R1+0x1468], R10 ;  /* 0x0014680a01007387 */ /* 0x000fe80000100800 */
[----:B------:R-:W-:Y:S04]  /*1ef50*/  STL [R1+0x142c], R11 ;  /* 0x00142c0b01007387 */ /* 0x000fe80000100800 */
[----:B------:R-:W4:Y:S01]  /*1ef60*/  LDL.LU.64 R24, [R1+0x1c0] ;  /* 0x0001c00001187983 */ /* 0x000f220000300a00 */
[----:B-1----:R-:W-:-:S03]  /*1ef70*/  IMAD.MOV.U32 R0, RZ, RZ, R23 ;  /* 0x000000ffff007224 */ /* 0x002fc600078e0017 */
[----:B------:R1:W-:Y:S04]  /*1ef80*/  STL [R1+0x1434], R22 ;  /* 0x0014341601007387 */ /* 0x0003e80000100800 */
[----:B------:R-:W4:Y:S04]  /*1ef90*/  LDL.LU.64 R28, [R1+0xa0] ;  /* 0x0000a000011c7983 */ /* 0x000f280000300a00 */
[----:B------:R1:W-:Y:S04]  /*1efa0*/  STL [R1+0x1430], R0 ;  /* 0x0014300001007387 */ /* 0x0003e80000100800 */
[----:B------:R3:W-:Y:S04]  /*1efb0*/  STL [R1+0x143c], R2 ;  /* 0x00143c0201007387 */ /* 0x0007e80000100800 */
[----:B-1----:R-:W4:Y:S01]  /*1efc0*/  LDL.LU.64 R22, [R1+0xe00] ;  /* 0x000e000001167983 */ /* 0x002f220000300a00 */
[----:B------:R-:W-:-:S05]  /*1efd0*/  IMAD.MOV.U32 R0, RZ, RZ, R3 ;  /* 0x000000ffff007224 */ /* 0x000fca00078e0003 */
[----:B------:R1:W-:Y:S04]  /*1efe0*/  STL [R1+0x1438], R0 ;  /* 0x0014380001007387 */ /* 0x0003e80000100800 */
[----:B---3--:R3:W-:Y:S04]  /*1eff0*/  STL [R1+0x1444], R12 ;  /* 0x0014440c01007387 */ /* 0x0087e80000100800 */
[----:B------:R-:W4:Y:S01]  /*1f000*/  LDL.LU.64 R2, [R1+0x388] ;  /* 0x0003880001027983 */ /* 0x000f220000300a00 */
[----:B-1----:R-:W-:-:S05]  /*1f010*/  IMAD.MOV.U32 R0, RZ, RZ, R13 ;  /* 0x000000ffff007224 */ /* 0x002fca00078e000d */
[----:B------:R1:W-:Y:S04]  /*1f020*/  STL [R1+0x1440], R0 ;  /* 0x0014400001007387 */ /* 0x0003e80000100800 */
[----:B------:R-:W-:Y:S04]  /*1f030*/  STL [R1+0x1448], R8 ;  /* 0x0014480801007387 */ /* 0x000fe80000100800 */
[----:B------:R-:W-:Y:S04]  /*1f040*/  STL [R1+0x140c], R9 ;  /* 0x00140c0901007387 */ /* 0x000fe80000100800 */
[----:B---3--:R-:W3:Y:S04]  /*1f050*/  LDL.LU.64 R12, [R1+0x1e0] ;  /* 0x0001e000010c7983 */ /* 0x008ee80000300a00 */
[----:B------:R1:W-:Y:S02]  /*1f060*/  STL [R1+0x1414], R20 ;  /* 0x0014141401007387 */ /* 0x0003e40000100800 */
[----:B-1----:R-:W-:-:S02]  /*1f070*/  IMAD.MOV.U32 R0, RZ, RZ, R21 ;  /* 0x000000ffff007224 */ /* 0x002fc400078e0015 */
[----:B------:R-:W3:Y:S04]  /*1f080*/  LDL.LU.64 R20, [R1+0xb8] ;  /* 0x0000b80001147983 */ /* 0x000ee80000300a00 */
[----:B------:R1:W-:Y:S04]  /*1f090*/  STL [R1+0x1410], R0 ;  /* 0x0014100001007387 */ /* 0x0003e80000100800 */
[----:B--2---:R-:W-:Y:S04]  /*1f0a0*/  STL [R1+0x141c], R14 ;  /* 0x00141c0e01007387 */ /* 0x004fe80000100800 */
[----:B------:R-:W2:Y:S01]  /*1f0b0*/  LDL.LU.64 R8, [R1+0xe20] ;  /* 0x000e200001087983 */ /* 0x000ea20000300a00 */
[----:B-1----:R-:W-:-:S05]  /*1f0c0*/  MOV R0, R15 ;  /* 0x0000000f00007202 */ /* 0x002fca0000000f00 */
[----:B------:R1:W-:Y:S04]  /*1f0d0*/  STL [R1+0x1418], R0 ;  /* 0x0014180001007387 */ /* 0x0003e80000100800 */
[----:B------:R1:W-:Y:S02]  /*1f0e0*/  STL [R1+0x1424], R26 ;  /* 0x0014241a01007387 */ /* 0x0003e40000100800 */
[----:B-1----:R-:W-:Y:S02]  /*1f0f0*/  IMAD.MOV.U32 R0, RZ, RZ, R27 ;  /* 0x000000ffff007224 */ /* 0x002fe400078e001b */
[----:B------:R-:W2:Y:S04]  /*1f100*/  LDL.LU.64 R26, [R1+0xd80] ;  /* 0x000d8000011a7983 */ /* 0x000ea80000300a00 */
[----:B------:R4:W-:Y:S04]  /*1f110*/  STL [R1+0x1420], R0 ;  /* 0x0014200001007387 */ /* 0x0009e80000100800 */
[----:B------:R-:W-:Y:S04]  /*1f120*/  STL [R1+0x1428], R6 ;  /* 0x0014280601007387 */ /* 0x000fe80000100800 */
[----:B------:R-:W-:Y:S04]  /*1f130*/  STL [R1+0xec8], R7 ;  /* 0x000ec80701007387 */ /* 0x000fe80000100800 */
[----:B------:R-:W2:Y:S01]  /*1f140*/  LDL.LU.64 R10, [R1+0x220] ;  /* 0x00022000010a7983 */ /* 0x000ea20000300a00 */
[----:B----4-:R-:W-:-:S03]  /*1f150*/  IMAD.MOV.U32 R0, RZ, RZ, R17 ;  /* 0x000000ffff007224 */ /* 0x010fc600078e0011 */
[----:B------:R1:W-:Y:S04]  /*1f160*/  STL [R1+0xed0], R16 ;  /* 0x000ed01001007387 */ /* 0x0003e80000100800 */
[----:B------:R-:W4:Y:S04]  /*1f170*/  LDL.LU.64 R14, [R1+0x98] ;  /* 0x00009800010e7983 */ /* 0x000f280000300a00 */
[----:B------:R1:W-:Y:S04]  /*1f180*/  STL [R1+0xecc], R0 ;  /* 0x000ecc0001007387 */ /* 0x0003e80000100800 */
[----:B------:R1:W-:Y:S04]  /*1f190*/  STL [R1+0xed8], R18 ;  /* 0x000ed81201007387 */ /* 0x0003e80000100800 */
[----:B-1----:R-:W4:Y:S01]  /*1f1a0*/  LDL.LU.64 R16, [R1+0xe40] ;  /* 0x000e400001107983 */ /* 0x002f220000300a00 */
[----:B------:R-:W-:-:S05]  /*1f1b0*/  IMAD.MOV.U32 R0, RZ, RZ, R19 ;  /* 0x000000ffff007224 */ /* 0x000fca00078e0013 */
[----:B------:R1:W-:Y:S04]  /*1f1c0*/  STL [R1+0xed4], R0 ;  /* 0x000ed40001007387 */ /* 0x0003e80000100800 */
[----:B------:R1:W-:Y:S04]  /*1f1d0*/  STL [R1+0xee0], R24 ;  /* 0x000ee01801007387 */ /* 0x0003e80000100800 */
[----:B------:R-:W4:Y:S01]  /*1f1e0*/  LDL.LU.64 R18, [R1+0xda8] ;  /* 0x000da80001127983 */ /* 0x000f220000300a00 */
[----:B-1----:R-:W-:-:S03]  /*1f1f0*/  IMAD.MOV.U32 R0, RZ, RZ, R25 ;  /* 0x000000ffff007224 */ /* 0x002fc600078e0019 */
[----:B------:R-:W-:Y:S04]  /*1f200*/  STL [R1+0xee8], R28 ;  /* 0x000ee81c01007387 */ /* 0x000fe80000100800 */
        /* <DEDUP_REMOVED lines=23> */
[----:B------:R-:W-:Y:S04]  /*1f380*/  STL [R1+0xf18], R26 ;  /* 0x000f181a01007387 */ /* 0x000fe80000100800 */
[----:B------:R1:W-:Y:S02]  /*1f390*/  STL [R1+0xf0c], R0 ;  /* 0x000f0c0001007387 */ /* 0x0003e40000100800 */
[----:B-1----:R-:W-:Y:S02]  /*1f3a0*/  MOV R0, R27 ;  /* 0x0000001b00007202 */ /* 0x002fe40000000f00 */
[----:B------:R-:W2:Y:S04]  /*1f3b0*/  LDL.LU.64 R26, [R1+0xe78] ;  /* 0x000e7800011a7983 */ /* 0x000ea80000300a00 */
[----:B------:R1:W-:Y:S04]  /*1f3c0*/  STL [R1+0xf14], R0 ;  /* 0x000f140001007387 */ /* 0x0003e80000100800 */
[----:B------:R1:W-:Y:S02]  /*1f3d0*/  STL [R1+0xf20], R10 ;  /* 0x000f200a01007387 */ /* 0x0003e40000100800 */
[----:B-1----:R-:W-:-:S02]  /*1f3e0*/  IMAD.MOV.U32 R0, RZ, RZ, R11 ;  /* 0x000000ffff007224 */ /* 0x002fc400078e000b */
[----:B------:R-:W2:Y:S04]  /*1f3f0*/  LDL.LU.64 R10, [R1+0xdf0] ;  /* 0x000df000010a7983 */ /* 0x000ea80000300a00 */
[----:B------:R1:W-:Y:S04]  /*1f400*/  STL [R1+0xf1c], R0 ;  /* 0x000f1c0001007387 */ /* 0x0003e80000100800 */
[----:B----4-:R4:W-:Y:S01]  /*1f410*/  STL [R1+0xf28], R14 ;  /* 0x000f280e01007387 */ /* 0x0109e20000100800 */
[----:B-1----:R-:W-:-:S03]  /*1f420*/  IMAD.MOV.U32 R0, RZ, RZ, R15 ;  /* 0x000000ffff007224 */ /* 0x002fc600078e000f */
[----:B----4-:R-:W4:Y:S04]  /*1f430*/  LDL.LU.64 R14, [R1+0x360] ;  /* 0x00036000010e7983 */ /* 0x010f280000300a00 */
[----:B------:R1:W-:Y:S04]  /*1f440*/  STL [R1+0xf24], R0 ;  /* 0x000f240001007387 */ /* 0x0003e80000100800 */
[----:B------:R1:W-:Y:S02]  /*1f450*/  STL [R1+0xf30], R16 ;  /* 0x000f301001007387 */ /* 0x0003e40000100800 */
[----:B-1----:R-:W-:-:S02]  /*1f460*/  IMAD.MOV.U32 R0, RZ, RZ, R17 ;  /* 0x000000ffff007224 */ /* 0x002fc400078e0011 */
        /* <DEDUP_REMOVED lines=11> */
[----:B-1----:R-:W-:-:S05]  /*1f520*/  IMAD.MOV.U32 R0, RZ, RZ, R29 ;  /* 0x000000ffff007224 */ /* 0x002fca00078e001d */
[----:B------:R1:W-:Y:S04]  /*1f530*/  STL [R1+0xf44], R0 ;  /* 0x000f440001007387 */ /* 0x0003e80000100800 */
[----:B------:R3:W-:Y:S04]  /*1f540*/  STL [R1+0xf50], R22 ;  /* 0x000f501601007387 */ /* 0x0007e80000100800 */
[----:B------:R-:W4:Y:S01]  /*1f550*/  LDL.LU.64 R28, [R1+0x3a0] ;  /* 0x0003a000011c7983 */ /* 0x000f220000300a00 */
[----:B-1----:R-:W-:-:S05]  /*1f560*/  IMAD.MOV.U32 R0, RZ, RZ, R23 ;  /* 0x000000ffff007224 */ /* 0x002fca00078e0017 */
[----:B------:R1:W-:Y:S04]  /*1f570*/  STL [R1+0xf4c], R0 ;  /* 0x000f4c0001007387 */ /* 0x0003e80000100800 */
[----:B---3--:R-:W-:Y:S04]  /*1f580*/  STL [R1+0xf58], R2 ;  /* 0x000f580201007387 */ /* 0x008fe80000100800 */
[----:B------:R-:W3:Y:S01]  /*1f590*/  LDL.LU.64 R22, [R1+0x1f8] ;  /* 0x0001f80001167983 */ /* 0x000ee20000300a00 */
[----:B-1----:R-:W-:-:S05]  /*1f5a0*/  IMAD.MOV.U32 R0, RZ, RZ, R3 ;  /* 0x000000ffff007224 */ /* 0x002fca00078e0003 */
[----:B------:R1:W-:Y:S02]  /*1f5b0*/  STL [R1+0xf54], R0 ;  /* 0x000f540001007387 */ /* 0x0003e40000100800 */
[----:B-1----:R-:W-:Y:S02]  /*1f5c0*/  IMAD.MOV.U32 R0, RZ, RZ, R13 ;  /* 0x000000ffff007224 */ /* 0x002fe400078e000d */
[----:B------:R1:W-:Y:S04]  /*1f5d0*/  STL [R1+0xf60], R12 ;  /* 0x000f600c01007387 */ /* 0x0003e80000100800 */
[----:B-1----:R-:W3:Y:S04]  /*1f5e0*/  LDL.LU.64 R12, [R1+0xe98] ;  /* 0x000e9800010c7983 */ /* 0x002ee80000300a00 */
[----:B------:R1:W-:Y:S04]  /*1f5f0*/  STL [R1+0xf5c], R0 ;  /* 0x000f5c0001007387 */ /* 0x0003e80000100800 */
[----:B--2---:R2:W-:Y:S04]  /*1f600*/  STL [R1+0xf68], R20 ;  /* 0x000f681401007387 */ /* 0x0045e80000100800 */
[----:B------:R-:W3:Y:S01]  /*1f610*/  LDL.LU.64 R2, [R1+0xe30] ;  /* 0x000e300001027983 */ /* 0x000ee20000300a00 */
[----:B-1----:R-:W-:-:S03]  /*1f620*/  IMAD.MOV.U32 R0, RZ, RZ, R21 ;  /* 0x000000ffff007224 */ /* 0x002fc600078e0015 */
[----:B--2---:R-:W2:Y:S04]  /*1f630*/  LDL.LU.64 R20, [R1+0xd98] ;  /* 0x000d980001147983 */ /* 0x004ea80000300a00 */
[----:B------:R1:W-:Y:S04]  /*1f640*/  STL [R1+0xf64], R0 ;  /* 0x000f640001007387 */ /* 0x0003e80000100800 */
[----:B------:R1:W-:Y:S02]  /*1f650*/  STL [R1+0xf70], R26 ;  /* 0x000f701a01007387 */ /* 0x0003e40000100800 */
[----:B-1----:R-:W-:-:S02]  /*1f660*/  MOV R0, R27 ;  /* 0x0000001b00007202 */ /* 0x002fc40000000f00 */
[----:B------:R-:W2:Y:S04]  /*1f670*/  LDL.LU.64 R26, [R1+0x238] ;  /* 0x00023800011a7983 */ /* 0x000ea80000300a00 */
[----:B------:R1:W-:Y:S04]  /*1f680*/  STL [R1+0xf6c], R0 ;  /* 0x000f6c0001007387 */ /* 0x0003e80000100800 */
[----:B------:R4:W-:Y:S04]  /*1f690*/  STL [R1+0xf78], R10 ;  /* 0x000f780a01007387 */ /* 0x0009e80000100800 */
[----:B------:R-:W2:Y:S01]  /*1f6a0*/  LDL.LU.64 R8, [R1+0xec0] ;  /* 0x000ec00001087983 */ /* 0x000ea20000300a00 */
[----:B-1----:R-:W-:-:S03]  /*1f6b0*/  IMAD.MOV.U32 R0, RZ, RZ, R11 ;  /* 0x000000ffff007224 */ /* 0x002fc600078e000b */
[----:B----4-:R-:W-:Y:S04]  /*1f6c0*/  STL [R1+0xf80], R14 ;  /* 0x000f800e01007387 */ /* 0x010fe80000100800 */
[----:B------:R1:W-:Y:S04]  /*1f6d0*/  STL [R1+0xf74], R0 ;  /* 0x000f740001007387 */ /* 0x0003e80000100800 */
[----:B------:R-:W4:Y:S04]  /*1f6e0*/  LDL.LU.64 R6, [R1+0xe50] ;  /* 0x000e500001067983 */ /* 0x000f280000300a00 */
[----:B------:R-:W4:Y:S01]  /*1f6f0*/  LDL.LU.64 R10, [R1+0xdc0] ;  /* 0x000dc000010a7983 */ /* 0x000f220000300a00 */
[----:B-1----:R-:W-:-:S05]  /*1f700*/  IMAD.MOV.U32 R0, RZ, RZ, R15 ;  /* 0x000000ffff007224 */ /* 0x002fca00078e000f */
        /* <DEDUP_REMOVED lines=8> */
[----:B------:R-:W4:Y:S04]  /*1f790*/  LDL.LU.64 R18, [R1+0xe68] ;  /* 0x000e680001127983 */ /* 0x000f280000300a00 */
[----:B------:R1:W-:Y:S04]  /*1f7a0*/  STL [R1+0xf8c], R0 ;  /* 0x000f8c0001007387 */ /* 0x0003e80000100800 */
[----:B------:R1:W-:Y:S02]  /*1f7b0*/  STL [R1+0xf98], R24 ;  /* 0x000f981801007387 */ /* 0x0003e40000100800 */
[----:B-1----:R-:W-:-:S02]  /*1f7c0*/  IMAD.MOV.U32 R0, RZ, RZ, R25 ;  /* 0x000000ffff007224 */ /* 0x002fc400078e0019 */
[----:B------:R-:W4:Y:S04]  /*1f7d0*/  LDL.LU.64 R24, [R1+0xde8] ;  /* 0x000de80001187983 */ /* 0x000f280000300a00 */
[----:B------:R1:W-:Y:S04]  /*1f7e0*/  STL [R1+0xf94], R0 ;  /* 0x000f940001007387 */ /* 0x0003e80000100800 */
[----:B------:R1:W-:Y:S02]  /*1f7f0*/  STL [R1+0xfa0], R28 ;  /* 0x000fa01c01007387 */ /* 0x0003e40000100800 */
[----:B-1----:R-:W-:-:S02]  /*1f800*/  IMAD.MOV.U32 R0, RZ, RZ, R29 ;  /* 0x000000ffff007224 */ /* 0x002fc400078e001d */
[----:B------:R-:W4:Y:S04]  /*1f810*/  LDL.LU.64 R28, [R1+0x2d8] ;  /* 0x0002d800011c7983 */ /* 0x000f280000300a00 */
[----:B------:R1:W-:Y:S04]  /*1f820*/  STL [R1+0xf9c], R0 ;  /* 0x000f9c0001007387 */ /* 0x0003e80000100800 */
[----:B---3--:R3:W-:Y:S01]  /*1f830*/  STL [R1+0xfa8], R22 ;  /* 0x000fa81601007387 */ /* 0x0087e20000100800 */
[----:B-1----:R-:W-:-:S03]  /*1f840*/  IMAD.MOV.U32 R0, RZ, RZ, R23 ;  /* 0x000000ffff007224 */ /* 0x002fc600078e0017 */
[----:B---3--:R-:W3:Y:S04]  /*1f850*/  LDL.LU.64 R22, [R1+0x2c0] ;  /* 0x0002c00001167983 */ /* 0x008ee80000300a00 */
[----:B------:R1:W-:Y:S02]  /*1f860*/  STL [R1+0xfa4], R0 ;  /* 0x000fa40001007387 */ /* 0x0003e40000100800 */
[----:B-1----:R-:W-:Y:S02]  /*1f870*/  IMAD.MOV.U32 R0, RZ, RZ, R13 ;  /* 0x000000ffff007224 */ /* 0x002fe400078e000d */
[----:B------:R1:W-:Y:S04]  /*1f880*/  STL [R1+0xfb0], R12 ;  /* 0x000fb00c01007387 */ /* 0x0003e80000100800 */
[----:B-1----:R-:W3:Y:S04]  /*1f890*/  LDL.LU.64 R12, [R1+0x1ab8] ;  /* 0x001ab800010c7983 */ /* 0x002ee80000300a00 */
[----:B------:R-:W-:Y:S04]  /*1f8a0*/  STL [R1+0xfb8], R2 ;  /* 0x000fb80201007387 */ /* 0x000fe80000100800 */
[----:B------:R1:W-:Y:S04]  /*1f8b0*/  STL [R1+0xfac], R0 ;  /* 0x000fac0001007387 */ /* 0x0003e80000100800 */
[----:B--2---:R-:W-:Y:S01]  /*1f8c0*/  STL [R1+0xfc0], R20 ;  /* 0x000fc01401007387 */ /* 0x004fe20000100800 */
[----:B-1----:R-:W-:-:S05]  /*1f8d0*/  IMAD.MOV.U32 R0, RZ, RZ, R3 ;  /* 0x000000ffff007224 */ /* 0x002fca00078e0003 */
[----:B------:R1:W-:Y:S04]  /*1f8e0*/  STL [R1+0xfb4], R0 ;  /* 0x000fb40001007387 */ /* 0x0003e80000100800 */
[----:B------:R-:W2:Y:S01]  /*1f8f0*/  LDL.LU.64 R2, [R1+0x340] ;  /* 0x0003400001027983 */ /* 0x000ea20000300a00 */
[----:B-1----:R-:W-:-:S03]  /*1f900*/  IMAD.MOV.U32 R0, RZ, RZ, R21 ;  /* 0x000000ffff007224 */ /* 0x002fc600078e0015 */
[----:B------:R-:W2:Y:S04]  /*1f910*/  LDL.LU.64 R20, [R1+0x1ab0] ;  /* 0x001ab00001147983 */ /* 0x000ea80000300a00 */
[----:B------:R-:W-:Y:S04]  /*1f920*/  STL [R1+0xfc8], R26 ;  /* 0x000fc81a01007387 */ /* 0x000fe80000100800 */
[----:B------:R1:W-:Y:S02]  /*1f930*/  STL [R1+0xfbc], R0 ;  /* 0x000fbc0001007387 */ /* 0x0003e40000100800 */
[----:B-1----:R-:W-:-:S02]  /*1f940*/  MOV R0, R27 ;  /* 0x0000001b00007202 */ /* 0x002fc40000000f00 */
[----:B------:R-:W2:Y:S04]  /*1f950*/  LDL.LU.64 R26, [R1+0x1aa8] ;  /* 0x001aa800011a7983 */ /* 0x000ea80000300a00 */
[----:B------:R-:W-:Y:S04]  /*1f960*/  STL [R1+0xfd0], R8 ;  /* 0x000fd00801007387 */ /* 0x000fe80000100800 */
[----:B------:R1:W-:Y:S02]  /*1f970*/  STL [R1+0xfc4], R0 ;  /* 0x000fc40001007387 */ /* 0x0003e40000100800 */
[----:B-1----:R-:W-:-:S02]  /*1f980*/  IMAD.MOV.U32 R0, RZ, RZ, R9 ;  /* 0x000000ffff007224 */ /* 0x002fc400078e0009 */
[----:B------:R-:W2:Y:S04]  /*1f990*/  LDL.LU.64 R8, [R1+0x368] ;  /* 0x0003680001087983 */ /* 0x000ea80000300a00 */
[----:B------:R1:W-:Y:S04]  /*1f9a0*/  STL [R1+0xfcc], R0 ;  /* 0x000fcc0001007387 */ /* 0x0003e80000100800 */
[----:B----4-:R-:W-:Y:S01]  /*1f9b0*/  STL [R1+0xfd8], R6 ;  /* 0x000fd80601007387 */ /* 0x010fe20000100800 */
[----:B-1----:R-:W-:-:S03]  /*1f9c0*/  IMAD.MOV.U32 R0, RZ, RZ, R7 ;  /* 0x000000ffff007224 */ /* 0x002fc600078e0007 */
[----:B------:R-:W-:Y:S04]  /*1f9d0*/  STL [R1+0xfe0], R10 ;  /* 0x000fe00a01007387 */ /* 0x000fe80000100800 */
[----:B------:R1:W-:Y:S04]  /*1f9e0*/  STL [R1+0xfd4], R0 ;  /* 0x000fd40001007387 */ /* 0x0003e80000100800 */
[----:B------:R-:W-:Y:S01]  /*1f9f0*/  STL [R1+0xfe8], R14 ;  /* 0x000fe80e01007387 */ /* 0x000fe20000100800 */
[----:B-1----:R-:W-:-:S05]  /*1fa00*/  IMAD.MOV.U32 R0, RZ, RZ, R11 ;  /* 0x000000ffff007224 */ /* 0x002fca00078e000b */
[----:B------:R1:W-:Y:S04]  /*1fa10*/  STL [R1+0xfdc], R0 ;  /* 0x000fdc0001007387 */ /* 0x0003e80000100800 */
[----:B------:R-:W4:Y:S01]  /*1fa20*/  LDL.LU.64 R10, [R1+0x380] ;  /* 0x00038000010a7983 */ /* 0x000f220000300a00 */
[----:B-1----:R-:W-:-:S03]  /*1fa30*/  IMAD.MOV.U32 R0, RZ, RZ, R15 ;  /* 0x000000ffff007224 */ /* 0x002fc600078e000f */
[----:B------:R-:W-:Y:S04]  /*1fa40*/  STL [R1+0xff0], R16 ;  /* 0x000ff01001007387 */ /* 0x000fe80000100800 */
[----:B------:R1:W-:Y:S04]  /*1fa50*/  STL [R1+0xfe4], R0 ;  /* 0x000fe40001007387 */ /* 0x0003e80000100800 */
[----:B------:R-:W-:Y:S01]  /*1fa60*/  STL [R1+0xff8], R18 ;  /* 0x000ff81201007387 */ /* 0x000fe20000100800 */
[----:B-1----:R-:W-:-:S05]  /*1fa70*/  IMAD.MOV.U32 R0, RZ, RZ, R17 ;  /* 0x000000ffff007224 */ /* 0x002fca00078e0011 */
        /* <DEDUP_REMOVED lines=8> */
[----:B------:R1:W-:Y:S02]  /*1fb00*/  STL [R1+0x1008], R28 ;  /* 0x0010081c01007387 */ /* 0x0003e40000100800 */
[----:B-1----:R-:W-:Y:S02]  /*1fb10*/  IMAD.MOV.U32 R0, RZ, RZ, R29 ;  /* 0x000000ffff007224 */ /* 0x002fe400078e001d */
[----:B------:R-:W4:Y:S04]  /*1fb20*/  LDL.LU.64 R28, [R1+0x750] ;  /* 0x00075000011c7983 */ /* 0x000f280000300a00 */
[----:B------:R1:W-:Y:S04]  /*1fb30*/  STL [R1+0x1004], R0 ;  /* 0x0010040001007387 */ /* 0x0003e80000100800 */
[----:B---3--:R-:W-:Y:S04]  /*1fb40*/  STL [R1+0x1010], R22 ;  /* 0x0010101601007387 */ /* 0x008fe80000100800 */
[----:B------:R-:W3:Y:S01]  /*1fb50*/  LDL.LU.64 R18, [R1+0x38] ;  /* 0x0000380001127983 */ /* 0x000ee20000300a00 */
[----:B-1----:R-:W-:-:S05]  /*1fb60*/  IMAD.MOV.U32 R0, RZ, RZ, R23 ;  /* 0x000000ffff007224 */ /* 0x002fca00078e0017 */
[----:B------:R2:W-:Y:S04]  /*1fb70*/  STL [R1+0x100c], R0 ;  /* 0x00100c0001007387 */ /* 0x0005e80000100800 */
[----:B------:R-:W-:Y:S04]  /*1fb80*/  STL [R1+0x1018], R4 ;  /* 0x0010180401007387 */ /* 0x000fe80000100800 */
[----:B------:R-:W-:Y:S04]  /*1fb90*/  STL [R1+0x1014], R5 ;  /* 0x0010140501007387 */ /* 0x000fe80000100800 */
[----:B------:R-:W3:Y:S01]  /*1fba0*/  LDL.LU.64 R24, [R1+0xd90] ;  /* 0x000d900001187983 */ /* 0x000ee20000300a00 */
[----:B--2---:R-:W-:-:S03]  /*1fbb0*/  IMAD.MOV.U32 R0, RZ, RZ, R3 ;  /* 0x000000ffff007224 */ /* 0x004fc600078e0003 */
[----:B------:R1:W-:Y:S04]  /*1fbc0*/  STL [R1+0x1020], R2 ;  /* 0x0010200201007387 */ /* 0x0003e80000100800 */
[----:B------:R-:W2:Y:S04]  /*1fbd0*/  LDL.LU.64 R22, [R1+0x58] ;  /* 0x0000580001167983 */ /* 0x000ea80000300a00 */
[----:B------:R1:W-:Y:S04]  /*1fbe0*/  STL [R1+0x101c], R0 ;  /* 0x00101c0001007387 */ /* 0x0003e80000100800 */
[----:B------:R-:W-:Y:S04]  /*1fbf0*/  STL [R1+0x1028], R12 ;  /* 0x0010280c01007387 */ /* 0x000fe80000100800 */
[----:B------:R-:W-:Y:S04]  /*1fc00*/  STL [R1+0x1024], R13 ;  /* 0x0010240d01007387 */ /* 0x000fe80000100800 */
[----:B-1----:R-:W2:Y:S01]  /*1fc10*/  LDL.LU.64 R2, [R1+0xda0] ;  /* 0x000da00001027983 */ /* 0x002ea20000300a00 */
[----:B------:R-:W-:-:S03]  /*1fc20*/  MOV R0, R9 ;  /* 0x0000000900007202 */ /* 0x000fc60000000f00 */
[----:B------:R1:W-:Y:S04]  /*1fc30*/  STL [R1+0x1030], R8 ;  /* 0x0010300801007387 */ /* 0x0003e80000100800 */
[----:B------:R-:W2:Y:S04]  /*1fc40*/  LDL.LU.64 R4, [R1+0x78] ;  /* 0x0000780001047983 */ /* 0x000ea80000300a00 */
[----:B------:R1:W-:Y:S04]  /*1fc50*/  STL [R1+0x102c], R0 ;  /* 0x00102c0001007387 */ /* 0x0003e80000100800 */
[----:B------:R-:W-:Y:S04]  /*1fc60*/  STL [R1+0x1038], R20 ;  /* 0x0010381401007387 */ /* 0x000fe80000100800 */
[----:B------:R-:W-:Y:S04]  /*1fc70*/  STL [R1+0x1034], R21 ;  /* 0x0010341501007387 */ /* 0x000fe80000100800 */
[----:B------:R-:W2:Y:S04]  /*1fc80*/  LDL.LU.64 R6, [R1+0xdb0] ;  /* 0x000db00001067983 */ /* 0x000ea80000300a00 */
[----:B----4-:R4:W-:Y:S04]  /*1fc90*/  STL [R1+0x1040], R10 ;  /* 0x0010400a01007387 */ /* 0x0109e80000100800 */
[----:B-1----:R-:W2:Y:S01]  /*1fca0*/  LDL.LU.64 R8, [R1+0xd8] ;  /* 0x0000d80001087983 */ /* 0x002ea20000300a00 */
[----:B------:R-:W-:-:S05]  /*1fcb0*/  IMAD.MOV.U32 R0, RZ, RZ, R11 ;  /* 0x000000ffff007224 */ /* 0x000fca00078e000b */
[----:B------:R1:W-:Y:S04]  /*1fcc0*/  STL [R1+0x103c], R0 ;  /* 0x00103c0001007387 */ /* 0x0003e80000100800 */
[----:B------:R-:W-:Y:S04]  /*1fcd0*/  STL [R1+0x1048], R26 ;  /* 0x0010481a01007387 */ /* 0x000fe80000100800 */
[----:B------:R-:W-:Y:S04]  /*1fce0*/  STL [R1+0x1044], R27 ;  /* 0x0010441b01007387 */ /* 0x000fe80000100800 */
[----:B----4-:R-:W4:Y:S04]  /*1fcf0*/  LDL.LU.64 R10, [R1+0xdc8] ;  /* 0x000dc800010a7983 */ /* 0x010f280000300a00 */
        /* <DEDUP_REMOVED lines=24> */
[----:B------:R1:W-:Y:S02]  /*1fe80*/  STL [R1+0x1080], R2 ;  /* 0x0010800201007387 */ /* 0x0003e40000100800 */
[----:B-1----:R-:W-:-:S02]  /*1fe90*/  IMAD.MOV.U32 R0, RZ, RZ, R3 ;  /* 0x000000ffff007224 */ /* 0x002fc400078e0003 */
[----:B------:R-:W2:Y:S04]  /*1fea0*/  LDL.LU.64 R2, [R1+0x198] ;  /* 0x0001980001027983 */ /* 0x000ea80000300a00 */
        /* <DEDUP_REMOVED lines=10> */
[----:B-1----:R-:W-:-:S02]  /*1ff50*/  MOV R0, R9 ;  /* 0x0000000900007202 */ /* 0x002fc40000000f00 */
        /* <DEDUP_REMOVED lines=157> */
[----:B------:R2:W-:Y:S02]  /*20930*/  STL [R1+0x11cc], R0 ;  /* 0x0011cc0001007387 */ /* 0x0005e40000100800 */
[----:B--2---:R-:W-:Y:S02]  /*20940*/  IMAD.MOV.U32 R0, RZ, RZ, R23 ;  /* 0x000000ffff007224 */ /* 0x004fe400078e0017 */
[----:B------:R1:W-:Y:S04]  /*20950*/  STL [R1+0x11d8], R22 ;  /* 0x0011d81601007387 */ /* 0x0003e80000100800 */
[----:B-1----:R-:W2:Y:S04]  /*20960*/  LDL.LU.64 R22, [R1+0x1230] ;  /* 0x0012300001167983 */ /* 0x002ea80000300a00 */
        /* <DEDUP_REMOVED lines=17> */
[----:B----4-:R-:W-:Y:S04]  /*20a80*/  STL [R1+0x1200], R10 ;  /* 0x0012000a01007387 */ /* 0x010fe80000100800 */
[----:B------:R-:W4:Y:S01]  /*20a90*/  LDL.LU.64 R12, [R1+0x4c0] ;  /* 0x0004c000010c7983 */ /* 0x000f220000300a00 */
[----:B-1----:R-:W-:-:S05]  /*20aa0*/  IMAD.MOV.U32 R0, RZ, RZ, R11 ;  /* 0x000000ffff007224 */ /* 0x002fca00078e000b */
[----:B------:R1:W-:Y:S04]  /*20ab0*/  STL [R1+0x11fc], R0 ;  /* 0x0011fc0001007387 */ /* 0x0003e80000100800 */
[----:B------:R-:W-:Y:S01]  /*20ac0*/  STL [R1+0x1208], R14 ;  /* 0x0012080e01007387 */ /* 0x000fe20000100800 */
[----:B-1----:R-:W-:-:S03]  /*20ad0*/  IMAD.MOV.U32 R0, RZ, RZ, R15 ;  /* 0x000000ffff007224 */ /* 0x002fc600078e000f */
[----:B------:R-:W4:Y:S04]  /*20ae0*/  LDL.LU.64 R10, [R1+0x1260] ;  /* 0x00126000010a7983 */ /* 0x000f280000300a00 */
[----:B------:R1:W-:Y:S04]  /*20af0*/  STL [R1+0x1204], R0 ;  /* 0x0012040001007387 */ /* 0x0003e80000100800 */
[----:B------:R-:W-:Y:S01]  /*20b00*/  STL [R1+0x1210], R16 ;  /* 0x0012101001007387 */ /* 0x000fe20000100800 */
[----:B-1----:R-:W-:-:S03]  /*20b10*/  IMAD.MOV.U32 R0, RZ, RZ, R17 ;  /* 0x000000ffff007224 */ /* 0x002fc600078e0011 */
[----:B------:R-:W4:Y:S04]  /*20b20*/  LDL.LU.64 R14, [R1+0x4f0] ;  /* 0x0004f000010e7983 */ /* 0x000f280000300a00 */
[----:B------:R1:W-:Y:S04]  /*20b30*/  STL [R1+0x120c], R0 ;  /* 0x00120c0001007387 */ /* 0x0003e80000100800 */
[----:B------:R3:W-:Y:S01]  /*20b40*/  STL [R1+0x1218], R28 ;  /* 0x0012181c01007387 */ /* 0x0007e20000100800 */
[----:B-1----:R-:W-:-:S03]  /*20b50*/  IMAD.MOV.U32 R0, RZ, RZ, R29 ;  /* 0x000000ffff007224 */ /* 0x002fc600078e001d */
[----:B---3--:R-:W3:Y:S04]  /*20b60*/  LDL.LU.64 R28, [R1+0x1270] ;  /* 0x00127000011c7983 */ /* 0x008ee80000300a00 */
[----:B------:R1:W-:Y:S04]  /*20b70*/  STL [R1+0x1214], R0 ;  /* 0x0012140001007387 */ /* 0x0003e80000100800 */
[----:B------:R-:W-:Y:S04]  /*20b80*/  STL [R1+0x1220], R18 ;  /* 0x0012201201007387 */ /* 0x000fe80000100800 */
[----:B------:R-:W3:Y:S01]  /*20b90*/  LDL.LU.64 R16, [R1+0x500] ;  /* 0x0005000001107983 */ /* 0x000ee20000300a00 */
[----:B-1----:R-:W-:-:S05]  /*20ba0*/  IMAD.MOV.U32 R0, RZ, RZ, R19 ;  /* 0x000000ffff007224 */ /* 0x002fca00078e0013 */
[----:B------:R1:W-:Y:S02]  /*20bb0*/  STL [R1+0x121c], R0 ;  /* 0x00121c0001007387 */ /* 0x0003e40000100800 */
[----:B-1----:R-:W-:Y:S02]  /*20bc0*/  IMAD.MOV.U32 R0, RZ, RZ, R25 ;  /* 0x000000ffff007224 */ /* 0x002fe400078e0019 */
[----:B------:R-:W-:Y:S04]  /*20bd0*/  STL [R1+0x1228], R24 ;  /* 0x0012281801007387 */ /* 0x000fe80000100800 */
[----:B------:R-:W3:Y:S04]  /*20be0*/  LDL.LU.64 R18, [R1+0x1280] ;  /* 0x0012800001127983 */ /* 0x000ee80000300a00 */
[----:B------:R1:W-:Y:S04]  /*20bf0*/  STL [R1+0x1224], R0 ;  /* 0x0012240001007387 */ /* 0x0003e80000100800 */
[----:B--2---:R2:W-:Y:S01]  /*20c00*/  STL [R1+0x1230], R22 ;  /* 0x0012301601007387 */ /* 0x0045e20000100800 */
[----:B-1----:R-:W-:-:S03]  /*20c10*/  IMAD.MOV.U32 R0, RZ, RZ, R23 ;  /* 0x000000ffff007224 */ /* 0x002fc600078e0017 */
[----:B------:R-:W3:Y:S04]  /*20c20*/  LDL.LU.64 R24, [R1+0x510] ;  /* 0x0005100001187983 */ /* 0x000ee80000300a00 */
[----:B------:R-:W-:Y:S04]  /*20c30*/  STL [R1+0x1238], R2 ;  /* 0x0012380201007387 */ /* 0x000fe80000100800 */
[----:B------:R1:W-:Y:S04]  /*20c40*/  STL [R1+0x122c], R0 ;  /* 0x00122c0001007387 */ /* 0x0003e80000100800 */
[----:B--2---:R-:W2:Y:S01]  /*20c50*/  LDL.LU.64 R22, [R1+0x1290] ;  /* 0x0012900001167983 */ /* 0x004ea20000300a00 */
[----:B-1----:R-:W-:-:S03]  /*20c60*/  IMAD.MOV.U32 R0, RZ, RZ, R3 ;  /* 0x000000ffff007224 */ /* 0x002fc600078e0003 */
[----:B------:R-:W-:Y:S04]  /*20c70*/  STL [R1+0x1240], R4 ;  /* 0x0012400401007387 */ /* 0x000fe80000100800 */
[----:B------:R1:W-:Y:S04]  /*20c80*/  STL [R1+0x1234], R0 ;  /* 0x0012340001007387 */ /* 0x0003e80000100800 */
[----:B------:R-:W2:Y:S01]  /*20c90*/  LDL.LU.64 R2, [R1+0x518] ;  /* 0x0005180001027983 */ /* 0x000ea20000300a00 */
        /* <DEDUP_REMOVED lines=8> */
[----:B-1----:R-:W-:-:S03]  /*20d20*/  MOV R0, R9 ;  /* 0x0000000900007202 */ /* 0x002fc60000000f00 */
[----:B----4-:R-:W-:Y:S04]  /*20d30*/  STL [R1+0x1258], R12 ;  /* 0x0012580c01007387 */ /* 0x010fe80000100800 */
[----:B------:R1:W-:Y:S04]  /*20d40*/  STL [R1+0x124c], R0 ;  /* 0x00124c0001007387 */ /* 0x0003e80000100800 */
[----:B------:R-:W4:Y:S01]  /*20d50*/  LDL.LU.64 R8, [R1+0x12b0] ;  /* 0x0012b00001087983 */ /* 0x000f220000300a00 */
[----:B-1----:R-:W-:-:S03]  /*20d60*/  IMAD.MOV.U32 R0, RZ, RZ, R13 ;  /* 0x000000ffff007224 */ /* 0x002fc600078e000d */
[----:B------:R-:W-:Y:S04]  /*20d70*/  STL [R1+0x1260], R10 ;  /* 0x0012600a01007387 */ /* 0x000fe80000100800 */
[----:B------:R1:W-:Y:S02]  /*20d80*/  STL [R1+0x1254], R0 ;  /* 0x0012540001007387 */ /* 0x0003e40000100800 */
[----:B-1----:R-:W-:Y:S02]  /*20d90*/  IMAD.MOV.U32 R0, RZ, RZ, R11 ;  /* 0x000000ffff007224 */ /* 0x002fe400078e000b */
        /* <DEDUP_REMOVED lines=55> */
[----:B------:R-:W3:Y:S04]  /*21110*/  LDL.LU.64 R28, [R1+0x488] ;  /* 0x00048800011c7983 */ /* 0x000ee80000300a00 */
[----:B------:R-:W3:Y:S01]  /*21120*/  LDL.LU.64 R6, [R1+0x1330] ;  /* 0x0013300001067983 */ /* 0x000ee20000300a00 */
[----:B-1----:R-:W-:-:S05]  /*21130*/  IMAD.MOV.U32 R0, RZ, RZ, R17 ;  /* 0x000000ffff007224 */ /* 0x002fca00078e0011 */
[----:B------:R1:W-:Y:S04]  /*21140*/  STL [R1+0x12cc], R0 ;  /* 0x0012cc0001007387 */ /* 0x0003e80000100800 */
[----:B------:R-:W-:Y:S01]  /*21150*/  STL [R1+0x12d8], R18 ;  /* 0x0012d81201007387 */ /* 0x000fe20000100800 */
[----:B-1----:R-:W-:-:S03]  /*21160*/  IMAD.MOV.U32 R0, RZ, RZ, R19 ;  /* 0x000000ffff007224 */ /* 0x002fc600078e0013 */
[----:B------:R-:W3:Y:S04]  /*21170*/  LDL.LU.64 R16, [R1+0x478] ;  /* 0x0004780001107983 */ /* 0x000ee80000300a00 */
[----:B------:R2:W-:Y:S02]  /*21180*/  STL [R1+0x12d4], R0 ;  /* 0x0012d40001007387 */ /* 0x0005e40000100800 */
[----:B--2---:R-:W-:Y:S02]  /*21190*/  IMAD.MOV.U32 R0, RZ, RZ, R25 ;  /* 0x000000ffff007224 */ /* 0x004fe400078e0019 */
[----:B------:R-:W-:Y:S04]  /*211a0*/  STL [R1+0x12e0], R24 ;  /* 0x0012e01801007387 */ /* 0x000fe80000100800 */
[----:B------:R-:W2:Y:S04]  /*211b0*/  LDL.LU.64 R18, [R1+0x1340] ;  /* 0x0013400001127983 */ /* 0x000ea80000300a00 */
[----:B------:R1:W-:Y:S02]  /*211c0*/  STL [R1+0x12dc], R0 ;  /* 0x0012dc0001007387 */ /* 0x0003e40000100800 */
[----:B-1----:R-:W-:-:S02]  /*211d0*/  IMAD.MOV.U32 R0, RZ, RZ, R23 ;  /* 0x000000ffff007224 */ /* 0x002fc400078e0017 */
[----:B------:R-:W-:Y:S04]  /*211e0*/  STL [R1+0x12e8], R22 ;  /* 0x0012e81601007387 */ /* 0x000fe80000100800 */
[----:B------:R-:W2:Y:S04]  /*211f0*/  LDL.LU.64 R24, [R1+0x580] ;  /* 0x0005800001187983 */ /* 0x000ea80000300a00 */
[----:B------:R1:W-:Y:S02]  /*21200*/  STL [R1+0x12e4], R0 ;  /* 0x0012e40001007387 */ /* 0x0003e40000100800 */
[----:B-1----:R-:W-:-:S02]  /*21210*/  IMAD.MOV.U32 R0, RZ, RZ, R3 ;  /* 0x000000ffff007224 */ /* 0x002fc400078e0003 */
[----:B------:R1:W-:Y:S04]  /*21220*/  STL [R1+0x12f0], R2 ;  /* 0x0012f00201007387 */ /* 0x0003e80000100800 */
[----:B-1----:R-:W2:Y:S04]  /*21230*/  LDL.LU.64 R2, [R1+0x1350] ;  /* 0x0013500001027983 */ /* 0x002ea80000300a00 */
[----:B------:R1:W-:Y:S04]  /*21240*/  STL [R1+0x12ec], R0 ;  /* 0x0012ec0001007387 */ /* 0x0003e80000100800 */
[----:B------:R-:W-:Y:S04]  /*21250*/  STL [R1+0x12f8], R20 ;  /* 0x0012f81401007387 */ /* 0x000fe80000100800 */
[----:B------:R-:W2:Y:S01]  /*21260*/  LDL.LU.64 R22, [R1+0x458] ;  /* 0x0004580001167983 */ /* 0x000ea20000300a00 */
[----:B-1----:R-:W-:-:S03]  /*21270*/  IMAD.MOV.U32 R0, RZ, RZ, R21 ;  /* 0x000000ffff007224 */ /* 0x002fc600078e0015 */
[----:B----4-:R-:W-:Y:S04]  /*21280*/  STL [R1+0x1300], R12 ;  /* 0x0013000c01007387 */ /* 0x010fe80000100800 */
[----:B------:R1:W-:Y:S04]  /*21290*/  STL [R1+0x12f4], R0 ;  /* 0x0012f40001007387 */ /* 0x0003e80000100800 */
[----:B------:R-:W-:Y:S01]  /*212a0*/  STL [R1+0x1308], R8 ;  /* 0x0013080801007387 */ /* 0x000fe20000100800 */
[----:B-1----:R-:W-:-:S05]  /*212b0*/  MOV R0, R13 ;  /* 0x0000000d00007202 */ /* 0x002fca0000000f00 */
[----:B------:R1:W-:Y:S02]  /*212c0*/  STL [R1+0x12fc], R0 ;  /* 0x0012fc0001007387 */ /* 0x0003e40000100800 */
[----:B-1----:R-:W-:Y:S02]  /*212d0*/  IMAD.MOV.U32 R0, RZ, RZ, R9 ;  /* 0x000000ffff007224 */ /* 0x002fe400078e0009 */
[----:B------:R-:W4:Y:S04]  /*212e0*/  LDL.LU.64 R8, [R1+0x1360] ;  /* 0x0013600001087983 */ /* 0x000f280000300a00 */
[----:B------:R1:W-:Y:S04]  /*212f0*/  STL [R1+0x1304], R0 ;  /* 0x0013040001007387 */ /* 0x0003e80000100800 */
[----:B------:R1:W-:Y:S02]  /*21300*/  STL [R1+0x1310], R10 ;  /* 0x0013100a01007387 */ /* 0x0003e40000100800 */
[----:B-1----:R-:W-:-:S02]  /*21310*/  IMAD.MOV.U32 R0, RZ, RZ, R11 ;  /* 0x000000ffff007224 */ /* 0x002fc400078e000b */
[----:B------:R-:W-:Y:S04]  /*21320*/  STL [R1+0x1318], R4 ;  /* 0x0013180401007387 */ /* 0x000fe80000100800 */
[----:B------:R1:W-:Y:S04]  /*21330*/  STL [R1+0x130c], R0 ;  /* 0x00130c0001007387 */ /* 0x0003e80000100800 */
[----:B------:R-:W4:Y:S01]  /*21340*/  LDL.LU.64 R10, [R1+0x588] ;  /* 0x00058800010a7983 */ /* 0x000f220000300a00 */
[----:B-1----:R-:W-:-:S03]  /*21350*/  IMAD.MOV.U32 R0, RZ, RZ, R5 ;  /* 0x000000ffff007224 */ /* 0x002fc600078e0005 */
[----:B---3--:R-:W-:Y:S04]  /*21360*/  STL [R1+0x1320], R14 ;  /* 0x0013200e01007387 */ /* 0x008fe80000100800 */
        /* <DEDUP_REMOVED lines=10> */
[----:B------:R-:W-:Y:S04]  /*21410*/  STL [R1+0x1338], R16 ;  /* 0x0013381001007387 */ /* 0x000fe80000100800 */
[----:B------:R1:W-:Y:S02]  /*21420*/  STL [R1+0x132c], R0 ;  /* 0x00132c0001007387 */ /* 0x0003e40000100800 */
[----:B-1----:R-:W-:Y:S02]  /*21430*/  IMAD.MOV.U32 R0, RZ, RZ, R17 ;  /* 0x000000ffff007224 */ /* 0x002fe400078e0011 */
[----:B------:R-:W3:Y:S04]  /*21440*/  LDL.LU.64 R16, [R1+0x1380] ;  /* 0x0013800001107983 */ /* 0x000ee80000300a00 */
[----:B------:R1:W-:Y:S04]  /*21450*/  STL [R1+0x1334], R0 ;  /* 0x0013340001007387 */ /* 0x0003e80000100800 */
[----:B--2---:R2:W-:Y:S01]  /*21460*/  STL [R1+0x1340], R18 ;  /* 0x0013401201007387 */ /* 0x0045e20000100800 */
[----:B-1----:R-:W-:-:S03]  /*21470*/  IMAD.MOV.U32 R0, RZ, RZ, R19 ;  /* 0x000000ffff007224 */ /* 0x002fc600078e0013 */
[----:B--2---:R-:W2:Y:S04]  /*21480*/  LDL.LU.64 R18, [R1+0x5c8] ;  /* 0x0005c80001127983 */ /* 0x004ea80000300a00 */
[----:B------:R1:W-:Y:S02]  /*21490*/  STL [R1+0x133c], R0 ;  /* 0x00133c0001007387 */ /* 0x0003e40000100800 */
[----:B-1----:R-:W-:Y:S02]  /*214a0*/  IMAD.MOV.U32 R0, RZ, RZ, R25 ;  /* 0x000000ffff007224 */ /* 0x002fe400078e0019 */
[----:B------:R1:W-:Y:S04]  /*214b0*/  STL [R1+0x1348], R24 ;  /* 0x0013481801007387 */ /* 0x0003e80000100800 */
[----:B-1----:R-:W2:Y:S04]  /*214c0*/  LDL.LU.64 R24, [R1+0x1390] ;  /* 0x0013900001187983 */ /* 0x002ea80000300a00 */
[----:B------:R1:W-:Y:S02]  /*214d0*/  STL [R1+0x1344], R0 ;  /* 0x0013440001007387 */ /* 0x0003e40000100800 */
[----:B-1----:R-:W-:-:S02]  /*214e0*/  IMAD.MOV.U32 R0, RZ, RZ, R3 ;  /* 0x000000ffff007224 */ /* 0x002fc400078e0003 */
[----:B------:R1:W-:Y:S04]  /*214f0*/  STL [R1+0x1350], R2 ;  /* 0x0013500201007387 */ /* 0x0003e80000100800 */
[----:B------:R-:W-:Y:S04]  /*21500*/  STL [R1+0x1358], R22 ;  /* 0x0013581601007387 */ /* 0x000fe80000100800 */
[----:B------:R1:W-:Y:S04]  /*21510*/  STL [R1+0x134c], R0 ;  /* 0x00134c0001007387 */ /* 0x0003e80000100800 */
[----:B-1----:R-:W2:Y:S01]  /*21520*/  LDL.LU.64 R2, [R1+0x13a0] ;  /* 0x0013a00001027983 */ /* 0x002ea20000300a00 */
[----:B------:R-:W-:-:S03]  /*21530*/  MOV R0, R23 ;  /* 0x0000001700007202 */ /* 0x000fc60000000f00 */
[----:B--2---:R1:W-:Y:S04]  /*21540*/  STL.64 [R1+0x1aa0], R2 ;  /* 0x001aa00201007387 */ /* 0x0043e80000100a00 */
[----:B-1----:R-:W2:Y:S04]  /*21550*/  LDL.LU.64 R2, [R1+0x418] ;  /* 0x0004180001027983 */ /* 0x002ea80000300a00 */
[----:B------:R-:W2:Y:S04]  /*21560*/  LDL.LU.64 R22, [R1+0x5e8] ;  /* 0x0005e80001167983 */ /* 0x000ea80000300a00 */
[----:B------:R1:W-:Y:S04]  /*21570*/  STL [R1+0x1354], R0 ;  /* 0x0013540001007387 */ /* 0x0003e80000100800 */
[----:B----4-:R-:W-:Y:S04]  /*21580*/  STL [R1+0x1360], R8 ;  /* 0x0013600801007387 */ /* 0x010fe80000100800 */
[----:B------:R-:W4:Y:S01]  /*21590*/  LDL.LU.64 R26, [R1+0x13b0] ;  /* 0x0013b000011a7983 */ /* 0x000f220000300a00 */
[----:B-1----:R-:W-:-:S03]  /*215a0*/  IMAD.MOV.U32 R0, RZ, RZ, R9 ;  /* 0x000000ffff007224 */ /* 0x002fc600078e0009 */
[----:B------:R-:W4:Y:S04]  /*215b0*/  LDL.LU.64 R20, [R1+0x608] ;  /* 0x0006080001147983 */ /* 0x000f280000300a00 */
[----:B------:R1:W-:Y:S04]  /*215c0*/  STL [R1+0x135c], R0 ;  /* 0x00135c0001007387 */ /* 0x0003e80000100800 */
[----:B------:R-:W-:Y:S04]  /*215d0*/  STL [R1+0x1368], R10 ;  /* 0x0013680a01007387 */ /* 0x000fe80000100800 */
[----:B------:R-:W4:Y:S01]  /*215e0*/  LDL.LU.64 R12, [R1+0x13c0] ;  /* 0x0013c000010c7983 */ /* 0x000f220000300a00 */
[----:B-1----:R-:W-:-:S03]  /*215f0*/  IMAD.MOV.U32 R0, RZ, RZ, R11 ;  /* 0x000000ffff007224 */ /* 0x002fc600078e000b */
[----:B------:R-:W4:Y:S04]  /*21600*/  LDL.LU.64 R4, [R1+0x3e8] ;  /* 0x0003e80001047983 */ /* 0x000f280000300a00 */
[----:B------:R1:W-:Y:S04]  /*21610*/  STL [R1+0x1364], R0 ;  /* 0x0013640001007387 */ /* 0x0003e80000100800 */
[----:B---3--:R-:W-:Y:S04]  /*21620*/  STL [R1+0x1370], R14 ;  /* 0x0013700e01007387 */ /* 0x008fe80000100800 */
[----:B------:R-:W3:Y:S01]  /*21630*/  LDL.LU.64 R6, [R1+0x13d0] ;  /* 0x0013d00001067983 */ /* 0x000ee20000300a00 */
[----:B-1----:R-:W-:-:S03]  /*21640*/  IMAD.MOV.U32 R0, RZ, RZ, R15 ;  /* 0x000000ffff007224 */ /* 0x002fc600078e000f */
[----:B------:R-:W3:Y:S04]  /*21650*/  LDL.LU.64 R8, [R1+0x3d8] ;  /* 0x0003d80001087983 */ /* 0x000ee80000300a00 */
[----:B------:R1:W-:Y:S04]  /*21660*/  STL [R1+0x136c], R0 ;  /* 0x00136c0001007387 */ /* 0x0003e80000100800 */
[----:B------:R1:W-:Y:S04]  /*21670*/  STL [R1+0x1378], R28 ;  /* 0x0013781c01007387 */ /* 0x0003e80000100800 */
[----:B------:R-:W3:Y:S01]  /*21680*/  LDL.LU.64 R10, [R1+0x13e0] ;  /* 0x0013e000010a7983 */ /* 0x000ee20000300a00 */
[----:B-1----:R-:W-:-:S03]  /*21690*/  IMAD.MOV.U32 R0, RZ, RZ, R29 ;  /* 0x000000ffff007224 */ /* 0x002fc600078e001d */
[----:B------:R-:W3:Y:S04]  /*216a0*/  LDL.LU.64 R28, [R1+0x3c8] ;  /* 0x0003c800011c7983 */ /* 0x000ee80000300a00 */
[----:B------:R1:W-:Y:S04]  /*216b0*/  STL [R1+0x1374], R0 ;  /* 0x0013740001007387 */ /* 0x0003e80000100800 */
        /* <DEDUP_REMOVED lines=15> */
[----:B------:R-:W2:Y:S04]  /*217b0*/  LDL.LU.64 R2, [R1+0x1aa0] ;  /* 0x001aa00001027983 */ /* 0x000ea80000300a00 */
[----:B--2---:R-:W-:Y:S04]  /*217c0*/  STL [R1+0x13a0], R2 ;  /* 0x0013a00201007387 */ /* 0x004fe80000100800 */
[----:B------:R1:W-:Y:S02]  /*217d0*/  STL [R1+0x1394], R0 ;  /* 0x0013940001007387 */ /* 0x0003e40000100800 */
[----:B-1----:R-:W-:-:S02]  /*217e0*/  IMAD.MOV.U32 R0, RZ, RZ, R3 ;  /* 0x000000ffff007224 */ /* 0x002fc400078e0003 */
[----:B------:R-:W2:Y:S04]  /*217f0*/  LDL.LU R3, [R1+0x1a98] ;  /* 0x001a980001037983 */ /* 0x000ea80000300800 */
[----:B------:R-:W-:Y:S04]  /*21800*/  STL [R1+0x13a8], R22 ;  /* 0x0013a81601007387 */ /* 0x000fe80000100800 */
[----:B------:R1:W-:Y:S02]  /*21810*/  STL [R1+0x139c], R0 ;  /* 0x00139c0001007387 */ /* 0x0003e40000100800 */
[----:B-1----:R-:W-:-:S02]  /*21820*/  IMAD.MOV.U32 R0, RZ, RZ, R23 ;  /* 0x000000ffff007224 */ /* 0x002fc400078e0017 */
[----:B------:R-:W2:Y:S04]  /*21830*/  LDL.LU.64 R22, [R1+0x1a90] ;  /* 0x001a900001167983 */ /* 0x000ea80000300a00 */
[----:B----4-:R-:W-:Y:S04]  /*21840*/  STL [R1+0x13b0], R26 ;  /* 0x0013b01a01007387 */ /* 0x010fe80000100800 */
[----:B------:R1:W-:Y:S04]  /*21850*/  STL [R1+0x13a4], R0 ;  /* 0x0013a40001007387 */ /* 0x0003e80000100800 */
[----:B------:R-:W-:Y:S01]  /*21860*/  STL [R1+0x13b8], R20 ;  /* 0x0013b81401007387 */ /* 0x000fe20000100800 */
[----:B-1----:R-:W-:-:S05]  /*21870*/  MOV R0, R27 ;  /* 0x0000001b00007202 */ /* 0x002fca0000000f00 */
[----:B------:R1:W-:Y:S04]  /*21880*/  STL [R1+0x13ac], R0 ;  /* 0x0013ac0001007387 */ /* 0x0003e80000100800 */
[----:B------:R-:W-:Y:S01]  /*21890*/  STL [R1+0x13c0], R12 ;  /* 0x0013c00c01007387 */ /* 0x000fe20000100800 */
[----:B-1----:R-:W-:-:S05]  /*218a0*/  IMAD.MOV.U32 R0, RZ, RZ, R21 ;  /* 0x000000ffff007224 */ /* 0x002fca00078e0015 */
[----:B------:R1:W-:Y:S04]  /*218b0*/  STL [R1+0x13b4], R0 ;  /* 0x0013b40001007387 */ /* 0x0003e80000100800 */
[----:B------:R-:W-:Y:S01]  /*218c0*/  STL [R1+0x13c8], R4 ;  /* 0x0013c80401007387 */ /* 0x000fe20000100800 */
[----:B-1----:R-:W-:-:S05]  /*218d0*/  IMAD.MOV.U32 R0, RZ, RZ, R13 ;  /* 0x000000ffff007224 */ /* 0x002fca00078e000d */
[----:B------:R1:W-:Y:S04]  /*218e0*/  STL [R1+0x13bc], R0 ;  /* 0x0013bc0001007387 */ /* 0x0003e80000100800 */
[----:B---3--:R-:W-:Y:S01]  /*218f0*/  STL [R1+0x13d0], R6 ;  /* 0x0013d00601007387 */ /* 0x008fe20000100800 */
[----:B-1----:R-:W-:-:S05]  /*21900*/  IMAD.MOV.U32 R0, RZ, RZ, R5 ;  /* 0x000000ffff007224 */ /* 0x002fca00078e0005 */
[----:B------:R1:W-:Y:S04]  /*21910*/  STL [R1+0x13c4], R0 ;  /* 0x0013c40001007387 */ /* 0x0003e80000100800 */
[----:B------:R-:W-:Y:S01]  /*21920*/  STL [R1+0x13d8], R8 ;  /* 0x0013d80801007387 */ /* 0x000fe20000100800 */
[----:B-1----:R-:W-:-:S05]  /*21930*/  IMAD.MOV.U32 R0, RZ, RZ, R7 ;  /* 0x000000ffff007224 */ /* 0x002fca00078e0007 */
[----:B------:R1:W-:Y:S04]  /*21940*/  STL [R1+0x13cc], R0 ;  /* 0x0013cc0001007387 */ /* 0x0003e80000100800 */
[----:B------:R-:W-:Y:S01]  /*21950*/  STL [R1+0x13e0], R10 ;  /* 0x0013e00a01007387 */ /* 0x000fe20000100800 */
[----:B-1----:R-:W-:-:S05]  /*21960*/  IMAD.MOV.U32 R0, RZ, RZ, R9 ;  /* 0x000000ffff007224 */ /* 0x002fca00078e0009 */
[----:B------:R1:W-:Y:S04]  /*21970*/  STL [R1+0x13d4], R0 ;  /* 0x0013d40001007387 */ /* 0x0003e80000100800 */
[----:B------:R-:W-:Y:S01]  /*21980*/  STL [R1+0x13e8], R28 ;  /* 0x0013e81c01007387 */ /* 0x000fe20000100800 */
[----:B-1----:R-:W-:Y:S01]  /*21990*/  IMAD.MOV.U32 R0, RZ, RZ, R11 ;  /* 0x000000ffff007224 */ /* 0x002fe200078e000b */
[----:B------:R-:W1:Y:S04]  /*219a0*/  S2R R2, SR_TID.X ;  /* 0x0000000000027919 */ /* 0x000e680000002100 */
[----:B------:R3:W-:Y:S02]  /*219b0*/  STL [R1+0x13dc], R0 ;  /* 0x0013dc0001007387 */ /* 0x0007e40000100800 */
[----:B---3--:R-:W-:-:S02]  /*219c0*/  IMAD.MOV.U32 R0, RZ, RZ, R29 ;  /* 0x000000ffff007224 */ /* 0x008fc400078e001d */
[----:B------:R-:W3:Y:S01]  /*219d0*/  S2R R29, SR_TID.X ;  /* 0x00000000001d7919 */ /* 0x000ee20000002100 */
[----:B------:R-:W-:Y:S01]  /*219e0*/  IMAD.MOV.U32 R4, RZ, RZ, R17 ;  /* 0x000000ffff047224 */ /* 0x000fe200078e0011 */
[----:B------:R-:W-:Y:S04]  /*219f0*/  STL [R1+0x13f0], R14 ;  /* 0x0013f00e01007387 */ /* 0x000fe80000100800 */
[----:B------:R4:W-:Y:S04]  /*21a00*/  STL [R1+0x13e4], R0 ;  /* 0x0013e40001007387 */ /* 0x0009e80000100800 */
[----:B------:R-:W-:Y:S01]  /*21a10*/  STL [R1+0x13f8], R16 ;  /* 0x0013f81001007387 */ /* 0x000fe20000100800 */
[----:B----4-:R-:W-:-:S05]  /*21a20*/  IMAD.MOV.U32 R0, RZ, RZ, R15 ;  /* 0x000000ffff007224 */ /* 0x010fca00078e000f */
[----:B------:R-:W-:Y:S04]  /*21a30*/  STL [R1+0x13ec], R0 ;  /* 0x0013ec0001007387 */ /* 0x000fe80000100800 */
[----:B------:R4:W-:Y:S01]  /*21a40*/  STL [R1+0x13f4], R4 ;  /* 0x0013f40401007387 */ /* 0x0009e20000100800 */
[----:B-1----:R-:W-:-:S03]  /*21a50*/  LOP3.LUT R2, R2, 0x180, RZ, 0xc0, !PT ;  /* 0x0000018002027812 */ /* 0x002fc600078ec0ff */
[----:B------:R-:W-:Y:S01]  /*21a60*/  STL [R1+0x1400], R18 ;  /* 0x0014001201007387 */ /* 0x000fe20000100800 */
[----:B----4-:R-:W-:-:S03]  /*21a70*/  IMAD.MOV.U32 R4, RZ, RZ, R19 ;  /* 0x000000ffff047224 */ /* 0x010fc600078e0013 */
[----:B------:R-:W-:Y:S01]  /*21a80*/  STL [R1+0x1408], R24 ;  /* 0x0014081801007387 */ /* 0x000fe20000100800 */
[----:B---3--:R-:W-:-:S03]  /*21a90*/  LOP3.LUT R0, R29, 0x1c, RZ, 0xc0, !PT ;  /* 0x0000001c1d007812 */ /* 0x008fc600078ec0ff */
[----:B------:R1:W-:Y:S01]  /*21aa0*/  STL [R1+0x13fc], R4 ;  /* 0x0013fc0401007387 */ /* 0x0003e20000100800 */
[----:B------:R-:W-:Y:S01]  /*21ab0*/  LEA.HI R0, R2, R0, RZ, 0x1f ;  /* 0x0000000002007211 */ /* 0x000fe200078ff8ff */
[----:B------:R-:W-:Y:S01]  /*21ac0*/  IMAD.SHL.U32 R2, R29, 0x80, RZ ;  /* 0x000000801d027824 */ /* 0x000fe200078e00ff */
[----:B-1----:R-:W-:-:S05]  /*21ad0*/  MOV R4, R25 ;  /* 0x0000001900047202 */ /* 0x002fca0000000f00 */
[----:B------:R1:W-:Y:S01]  /*21ae0*/  STL [R1+0x1404], R4 ;  /* 0x0014040401007387 */ /* 0x0003e20000100800 */
[----:B------:R-:W-:Y:S01]  /*21af0*/  LOP3.LUT R2, R2, 0x3000, RZ, 0xc0, !PT ;  /* 0x0000300002027812 */ /* 0x000fe200078ec0ff */
[C---:B------:R-:W-:Y:S01]  /*21b00*/  IMAD.SHL.U32 R8, R29.reuse, 0x2, RZ ;  /* 0x000000021d087824 */ /* 0x040fe200078e00ff */
[----:B-1----:R-:W-:-:S05]  /*21b10*/  LOP3.LUT R4, R29, 0x7, RZ, 0xc0, !PT ;  /* 0x000000071d047812 */ /* 0x002fca00078ec0ff */
[C---:B------:R-:W-:Y:S02]  /*21b20*/  IMAD.SHL.U32 R6, R4.reuse, 0x10, RZ ;  /* 0x0000001004067824 */ /* 0x040fe400078e00ff */
[----:B------:R-:W-:-:S03]  /*21b30*/  IMAD R4, R4, 0x200, R2 ;  /* 0x0000020004047824 */ /* 0x000fc600078e0202 */
[----:B------:R-:W-:-:S05]  /*21b40*/  LOP3.LUT R2, R6, 0x30, R8, 0x78, !PT ;  /* 0x0000003006027812 */ /* 0x000fca00078e7808 */
[----:B------:R-:W-:-:S05]  /*21b50*/  IMAD.IADD R4, R4, 0x1, R2 ;  /* 0x0000000104047824 */ /* 0x000fca00078e0202 */
[----:B------:R1:W-:Y:S04]  /*21b60*/  STL [R1+0xeb0], R4 ;  /* 0x000eb00401007387 */ /* 0x0003e80000100800 */
[----:B------:R-:W-:Y:S01]  /*21b70*/  STL [R1+0xebc], RZ ;  /* 0x000ebcff01007387 */ /* 0x000fe20000100800 */
[----:B-1----:R-:W-:-:S03]  /*21b80*/  IMAD.MOV.U32 R4, RZ, RZ, 0x1 ;  /* 0x00000001ff047424 */ /* 0x002fc600078e00ff */
[----:B------:R-:W-:Y:S04]  /*21b90*/  STL [R1+0xba0], RZ ;  /* 0x000ba0ff01007387 */ /* 0x000fe80000100800 */
[----:B------:R1:W-:Y:S04]  /*21ba0*/  STL [R1+0xec4], R4 ;  /* 0x000ec40401007387 */ /* 0x0003e80000100800 */
        /* <DEDUP_REMOVED lines=437> */
[----:B--2---:R-:W-:-:S03]  /*23700*/  SHF.R.S32.HI R5, RZ, 0x1f, R22 ;  /* 0x0000001fff057819 */ /* 0x004fc60000011416 */
[----:B------:R3:W-:Y:S04]  /*23710*/  STL [R1+0xc28], RZ ;  /* 0x000c28ff01007387 */ /* 0x0007e80000100800 */
[----:B------:R3:W-:Y:S04]  /*23720*/  STL [R1+0xc2c], RZ ;  /* 0x000c2cff01007387 */ /* 0x0007e80000100800 */
[----:B------:R3:W-:Y:S04]  /*23730*/  STL [R1+0xc10], RZ ;  /* 0x000c10ff01007387 */ /* 0x0007e80000100800 */
[----:B------:R3:W-:Y:S01]  /*23740*/  STL [R1+0xc14], RZ ;  /* 0x000c14ff01007387 */ /* 0x0007e20000100800 */
[----:B------:R-:W-:-:S03]  /*23750*/  LEA.HI R5, R5, R22, RZ, 0x7 ;  /* 0x0000001605057211 */ /* 0x000fc600078f38ff */
[----:B------:R3:W-:Y:S04]  /*23760*/  STL [R1+0xc18], RZ ;  /* 0x000c18ff01007387 */ /* 0x0007e80000100800 */
[----:B------:R3:W-:Y:S04]  /*23770*/  STL [R1+0xc1c], RZ ;  /* 0x000c1cff01007387 */ /* 0x0007e80000100800 */
[----:B------:R3:W-:Y:S04]  /*23780*/  STL [R1+0xbb0], RZ ;  /* 0x000bb0ff01007387 */ /* 0x0007e80000100800 */
[----:B------:R3:W-:Y:S01]  /*23790*/  STL [R1+0xbb4], RZ ;  /* 0x000bb4ff01007387 */ /* 0x0007e20000100800 */
[----:B-1----:R-:W-:-:S03]  /*237a0*/  SHF.R.S32.HI R4, RZ, 0x7, R5 ;  /* 0x00000007ff047819 */ /* 0x002fc60000011405 */
        /* <DEDUP_REMOVED lines=67> */
[----:B------:R-:W-:-:S02]  /*23be0*/  LOP3.LUT R7, R29, 0x3, RZ, 0xc0, !PT ;  /* 0x000000031d077812 */ /* 0x000fc400078ec0ff */
[----:B------:R-:W-:Y:S02]  /*23bf0*/  SHF.R.S32.HI R6, RZ, 0x1f, R3 ;  /* 0x0000001fff067819 */ /* 0x000fe40000011403 */
[----:B------:R-:W-:Y:S01]  /*23c00*/  SHF.R.S32.HI R28, RZ, 0x1f, R23 ;  /* 0x0000001fff1c7819 */ /* 0x000fe20000011417 */
[----:B------:R-:W-:Y:S01]  /*23c10*/  IMAD R7, R7, 0x820, RZ ;  /* 0x0000082007077824 */ /* 0x000fe200078e02ff */
[C---:B------:R-:W-:Y:S01]  /*23c20*/  SHF.L.U64.HI R2, R3.reuse, 0x2, R6 ;  /* 0x0000000203027819 */ /* 0x040fe20000010206 */
[----:B------:R-:W-:Y:S01]  /*23c30*/  IMAD.SHL.U32 R3, R3, 0x4, RZ ;  /* 0x0000000403037824 */ /* 0x000fe200078e00ff */
[C---:B------:R-:W-:Y:S01]  /*23c40*/  SHF.L.U64.HI R28, R23.reuse, 0x2, R28 ;  /* 0x00000002171c7819 */ /* 0x040fe2000001021c */
[----:B------:R-:W-:Y:S01]  /*23c50*/  IMAD.SHL.U32 R29, R23, 0x4, RZ ;  /* 0x00000004171d7824 */ /* 0x000fe200078e00ff */
[----:B------:R-:W-:Y:S01]  /*23c60*/  LOP3.LUT R0, R7, R0, RZ, 0x3c, !PT ;  /* 0x0000000007007212 */ /* 0x000fe200078e3cff */
[----:B---3--:R-:W-:-:S06]  /*23c70*/  UMOV UR4, 0xffffffff ;  /* 0xffffffff00047882 */ /* 0x008fcc0000000000 */
.L_x_1:
[----:B-1----:R-:W2:Y:S01]  /*23c80*/  LDL R4, [R1+0xeb0] ;  /* 0x000eb00001047983 */ /* 0x002ea20000100800 */
[----:B------:R-:W-:-:S04]  /*23c90*/  DEPBAR.LE SB0, 0x2 ;  /* 0x000080800000791a */ /* 0x000fc80000000000 */
[----:B------:R-:W-:Y:S01]  /*23ca0*/  UIADD3 UR4, UPT, UPT, UR4, 0x1, URZ ;  /* 0x0000000104047890 */ /* 0x000fe2000fffe0ff */
[----:B------:R-:W-:Y:S03]  /*23cb0*/  STL [R1+0x1c14], R3 ;  /* 0x001c140301007387 */ /* 0x000fe60000100800 */
[----:B------:R-:W-:Y:S01]  /*23cc0*/  UISETP.GT.AND UP0, UPT, UR4, 0x1, UPT ;  /* 0x000000010400788c */ /* 0x000fe2000bf04270 */
[----:B------:R-:W-:Y:S03]  /*23cd0*/  STL [R1+0x1c10], R2 ;  /* 0x001c100201007387 */ /* 0x000fe60000100800 */
[----:B------:R-:W-:Y:S01]  /*23ce0*/  USEL UR4, UR4, URZ, !UP0 ;  /* 0x000000ff04047287 */ /* 0x000fe2000c000000 */
[----:B------:R1:W-:Y:S03]  /*23cf0*/  STL [R1+0x1c0c], R29 ;  /* 0x001c0c1d01007387 */ /* 0x0003e60000100800 */
[----:B------:R-:W-:Y:S01]  /*23d00*/  ULEA UR5, UR4, UR55, 0x12 ;  /* 0x0000003704057291 */ /* 0x000fe2000f8e90ff */
[----:B------:R-:W-:Y:S01]  /*23d10*/  BAR.SYNC.DEFER_BLOCKING 0x0 ;  /* 0x0000000000007b1d */ /* 0x000fe20000010000 */
[----:B-1---5:R-:W-:-:S05]  /*23d20*/  LOP3.LUT R29, R0, 0x20, RZ, 0x3c, !PT ;  /* 0x00000020001d7812 */ /* 0x022fca00078e3cff */
[----:B------:R-:W-:Y:S04]  /*23d30*/  STL [R1+0x1c08], R28 ;  /* 0x001c081c01007387 */ /* 0x000fe80000100800 */
[----:B------:R-:W-:Y:S04]  /*23d40*/  LDS R16, [R0+UR5] ;  /* 0x0000000500107984 */ /* 0x000fe80008000800 */
[----:B------:R-:W-:Y:S04]  /*23d50*/  LDS R18, [R0+UR5+0x2000] ;  /* 0x0020000500127984 */ /* 0x000fe80008000800 */
[----:B------:R-:W-:Y:S04]  /*23d60*/  LDS R17, [R29+UR5] ;  /* 0x000000051d117984 */ /* 0x000fe80008000800 */
[----:B------:R-:W-:Y:S04]  /*23d70*/  LDS R19, [R29+UR5+0x2000] ;  /* 0x002000051d137984 */ /* 0x000fe80008000800 */
[----:B--2---:R-:W1:Y:S04]  /*23d80*/  LDSM.16.M88.4 R8, [R4+UR5+0x80000] ;  /* 0x080000050408783b */ /* 0x004e680008000200 */
[----:B------:R-:W-:Y:S04]  /*23d90*/  LDSM.16.M88.4 R12, [R4+UR5+0x88000] ;  /* 0x08800005040c783b */ /* 0x000fe80008000200 */
[----:B------:R-:W-:Y:S04]  /*23da0*/  LDSM.16.M88.4 R20, [R4+UR5+0x90000] ;  /* 0x090000050414783b */ /* 0x000fe80008000200 */
[----:B------:R-:W-:Y:S04]  /*23db0*/  LDSM.16.M88.4 R24, [R4+UR5+0xa4000] ;  /* 0x0a4000050418783b */ /* 0x000fe80008000200 */
[----:B-1----:R-:W-:Y:S01]  /*23dc0*/  STL.64 [R1+0xc0], R8 ;  /* 0x0000c00801007387 */ /* 0x002fe20000100a00 */
[----:B------:R-:W-:-:S02]  /*23dd0*/  IMAD.MOV.U32 R6, RZ, RZ, R8 ;  /* 0x000000ffff067224 */ /* 0x000fc400078e0008 */
[----:B------:R-:W-:Y:S01]  /*23de0*/  IMAD.MOV.U32 R5, RZ, RZ, R9 ;  /* 0x000000ffff057224 */ /* 0x000fe200078e0009 */
[----:B------:R-:W-:Y:S04]  /*23df0*/  STL.64 [R1+0xc8], R10 ;  /* 0x0000c80a01007387 */ /* 0x000fe80000100a00 */
[----:B------:R-:W1:Y:S04]  /*23e00*/  LDSM.16.M88.4 R8, [R4+UR5+0x84000] ;  /* 0x084000050408783b */ /* 0x000e680008000200 */
[----:B-1----:R-:W-:Y:S01]  /*23e10*/  STL.64 [R1+0xb0], R8 ;  /* 0x0000b00801007387 */ /* 0x002fe20000100a00 */
[----:B------:R-:W-:Y:S01]  /*23e20*/  MOV R3, R8 ;  /* 0x0000000800037202 */ /* 0x000fe20000000f00 */
[----:B------:R-:W-:-:S02]  /*23e30*/  IMAD.MOV.U32 R2, RZ, RZ, R9 ;  /* 0x000000ffff027224 */ /* 0x000fc400078e0009 */
[----:B------:R-:W-:Y:S04]  /*23e40*/  STL.64 [R1+0xb8], R10 ;  /* 0x0000b80a01007387 */ /* 0x000fe80000100a00 */
[----:B------:R-:W1:Y:S04]  /*23e50*/  LDSM.16.M88.4 R8, [R4+UR5+0x8c000] ;  /* 0x08c000050408783b */ /* 0x000e680008000200 */
[----:B------:R-:W-:Y:S04]  /*23e60*/  STL.64 [R1+0xa0], R12 ;  /* 0x0000a00c01007387 */ /* 0x000fe80000100a00 */
[----:B------:R-:W-:Y:S04]  /*23e70*/  STL.64 [R1+0xa8], R14 ;  /* 0x0000a80e01007387 */ /* 0x000fe80000100a00 */
[----:B------:R-:W2:Y:S04]  /*23e80*/  LDSM.16.M88.4 R12, [R4+UR5+0x94000] ;  /* 0x09400005040c783b */ /* 0x000ea80008000200 */
[----:B-1----:R-:W-:Y:S04]  /*23e90*/  STL.64 [R1+0x90], R8 ;  /* 0x0000900801007387 */ /* 0x002fe80000100a00 */
[----:B------:R-:W-:Y:S04]  /*23ea0*/  STL.64 [R1+0x98], R10 ;  /* 0x0000980a01007387 */ /* 0x000fe80000100a00 */
[----:B------:R-:W1:Y:S04]  /*23eb0*/  LDSM.16.M88.4 R8, [R4+UR5+0x98000] ;  /* 0x098000050408783b */ /* 0x000e680008000200 */
[----:B------:R-:W-:Y:S04]  /*23ec0*/  STL.64 [R1+0x80], R20 ;  /* 0x0000801401007387 */ /* 0x000fe80000100a00 */
[----:B------:R-:W-:Y:S04]  /*23ed0*/  STL.64 [R1+0x88], R22 ;  /* 0x0000881601007387 */ /* 0x000fe80000100a00 */
[----:B--2---:R-:W-:Y:S04]  /*23ee0*/  STL.64 [R1+0x70], R12 ;  /* 0x0000700c01007387 */ /* 0x004fe80000100a00 */
[----:B------:R-:W-:Y:S04]  /*23ef0*/  STL.64 [R1+0x78], R14 ;  /* 0x0000780e01007387 */ /* 0x000fe80000100a00 */
[----:B------:R-:W-:Y:S04]  /*23f00*/  LDSM.16.M88.4 R12, [R4+UR5+0xa0000] ;  /* 0x0a000005040c783b */ /* 0x000fe80008000200 */
[----:B------:R-:W-:Y:S04]  /*23f10*/  LDS R22, [R0+UR5+0x2100] ;  /* 0x0021000500167984 */ /* 0x000fe80008000800 */
[----:B------:R-:W-:Y:S04]  /*23f20*/  LDS R23, [R29+UR5+0x2100] ;  /* 0x002100051d177984 */ /* 0x000fe80008000800 */
[----:B-1----:R-:W-:Y:S01]  /*23f30*/  STL.64 [R1+0x60], R8 ;  /* 0x0000600801007387 */ /* 0x002fe20000100a00 */
[----:B------:R-:W-:-:S02]  /*23f40*/  IMAD.MOV.U32 R7, RZ, RZ, R8 ;  /* 0x000000ffff077224 */ /* 0x000fc400078e0008 */
[----:B------:R-:W-:Y:S01]  /*23f50*/  IMAD.MOV.U32 R28, RZ, RZ, R9 ;  /* 0x000000ffff1c7224 */ /* 0x000fe200078e0009 */
[----:B------:R-:W-:Y:S04]  /*23f60*/  STL.64 [R1+0x68], R10 ;  /* 0x0000680a01007387 */ /* 0x000fe80000100a00 */
[----:B------:R-:W1:Y:S04]  /*23f70*/  LDSM.16.M88.4 R8, [R4+UR5+0x9c000] ;  /* 0x09c000050408783b */ /* 0x000e680008000200 */
[----:B------:R-:W-:Y:S04]  /*23f80*/  STL [R1+0xafb0], R28 ;  /* 0x00afb01c01007387 */ /* 0x000fe80000100800 */
[----:B-1----:R-:W-:Y:S01]  /*23f90*/  STL.64 [R1+0x50], R8 ;  /* 0x0000500801007387 */ /* 0x002fe20000100a00 */
[----:B------:R-:W-:-:S02]  /*23fa0*/  IMAD.MOV.U32 R21, RZ, RZ, R8 ;  /* 0x000000ffff157224 */ /* 0x000fc400078e0008 */
[----:B------:R-:W-:Y:S01]  /*23fb0*/  IMAD.MOV.U32 R20, RZ, RZ, R9 ;  /* 0x000000ffff147224 */ /* 0x000fe200078e0009 */
[----:B------:R-:W-:Y:S04]  /*23fc0*/  STL.64 [R1+0x58], R10 ;  /* 0x0000580a01007387 */ /* 0x000fe80000100a00 */
[----:B------:R-:W1:Y:S04]  /*23fd0*/  LDSM.16.M88.4 R8, [R4+UR5+0xa8000] ;  /* 0x0a8000050408783b */ /* 0x000e680008000200 */
[----:B------:R-:W-:Y:S04]  /*23fe0*/  STL.64 [R1+0x40], R12 ;  /* 0x0000400c01007387 */ /* 0x000fe80000100a00 */
[----:B------:R-:W-:Y:S04]  /*23ff0*/  STL.64 [R1+0x48], R14 ;  /* 0x0000480e01007387 */ /* 0x000fe80000100a00 */
[----:B------:R-:W-:Y:S04]  /*24000*/  LDSM.16.M88.4 R12, [R4+UR5+0xac000] ;  /* 0x0ac00005040c783b */ /* 0x000fe80008000200 */
[----:B-1----:R-:W-:Y:S01]  /*24010*/  STL.64 [R1+0x20], R8 ;  /* 0x0000200801007387 */ /* 0x002fe20000100a00 */
[----:B------:R-:W-:-:S03]  /*24020*/  IMAD.MOV.U32 R28, RZ, RZ, R8 ;  /* 0x000000ffff1c7224 */ /* 0x000fc600078e0008 */
[----:B------:R-:W-:Y:S04]  /*24030*/  STL.64 [R1+0x28], R10 ;  /* 0x0000280a01007387 */ /* 0x000fe80000100a00 */
[----:B------:R-:W1:Y:S04]  /*24040*/  LDSM.16.M88.4 R8, [R4+UR5+0xb0000] ;  /* 0x0b0000050408783b */ /* 0x000e680008000200 */
[----:B------:R2:W-:Y:S04]  /*24050*/  STL [R1+0xafb4], R28 ;  /* 0x00afb41c01007387 */ /* 0x0005e80000100800 */
[----:B-1----:R-:W-:Y:S01]  /*24060*/  STL.64 [R1], R8 ;  /* 0x0000000801007387 */ /* 0x002fe20000100a00 */
[----:B--2---:R-:W-:-:S03]  /*24070*/  IMAD.MOV.U32 R28, RZ, RZ, R9 ;  /* 0x000000ffff1c7224 */ /* 0x004fc600078e0009 */
[----:B------:R-:W-:Y:S04]  /*24080*/  STL.64 [R1+0x10], R12 ;  /* 0x0000100c01007387 */ /* 0x000fe80000100a00 */
[----:B------:R-:W-:Y:S04]  /*24090*/  STL.64 [R1+0x18], R14 ;  /* 0x0000180e01007387 */ /* 0x000fe80000100a00 */
[----:B------:R-:W1:Y:S04]  /*240a0*/  LDSM.16.M88.4 R12, [R4+UR5+0xb4000] ;  /* 0x0b400005040c783b */ /* 0x000e680008000200 */
[----:B------:R-:W-:Y:S04]  /*240b0*/  STL.64 [R1+0x8], R10 ;  /* 0x0000080a01007387 */ /* 0x000fe80000100a00 */
[----:B------:R-:W-:Y:S04]  /*240c0*/  STL.64 [R1+0x30], R24 ;  /* 0x0000301801007387 */ /* 0x000fe80000100a00 */
[----:B------:R2:W-:Y:S04]  /*240d0*/  STL.64 [R1+0x38], R26 ;  /* 0x0000381a01007387 */ /* 0x0005e80000100a00 */
[----:B------:R3:W-:Y:S04]  /*240e0*/  STL.64 [R1+0xaf48], R24 ;  /* 0x00af481801007387 */ /* 0x0007e80000100a00 */
[----:B------:R-:W4:Y:S01]  /*240f0*/  LDSM.16.M88.4 R8, [R4+UR5+0xb8000] ;  /* 0x0b8000050408783b */ /* 0x000f220008000200 */
[----:B--2---:R-:W-:-:S02]  /*24100*/  IMAD.MOV.U32 R27, RZ, RZ, R7 ;  /* 0x000000ffff1b7224 */ /* 0x004fc400078e0007 */
[----:B---3--:R-:W-:-:S03]  /*24110*/  IMAD.MOV.U32 R24, RZ, RZ, R6 ;  /* 0x000000ffff187224 */ /* 0x008fc600078e0006 */
[----:B------:R-:W-:Y:S01]  /*24120*/  STL [R1+0xafb8], R27 ;  /* 0x00afb81b01007387 */ /* 0x000fe20000100800 */
[----:B------:R-:W-:-:S03]  /*24130*/  IMAD.MOV.U32 R25, RZ, RZ, R5 ;  /* 0x000000ffff197224 */ /* 0x000fc600078e0005 */
[----:B------:R-:W2:Y:S04]  /*24140*/  LDSM.16.M88.4 R4, [R4+UR5+0xbc000] ;  /* 0x0bc000050404783b */ /* 0x000ea80008000200 */
[----:B-1----:R-:W-:Y:S04]  /*24150*/  STL.64 [R1+0xaef8], R14 ;  /* 0x00aef80e01007387 */ /* 0x002fe80000100a00 */
[----:B------:R1:W-:Y:S04]  /*24160*/  STL.64 [R1+0xaef0], R12 ;  /* 0x00aef00c01007387 */ /* 0x0003e80000100a00 */
[----:B-1----:R-:W3:Y:S04]  /*24170*/  LDL.64 R12, [R1+0xa0] ;  /* 0x0000a000010c7983 */ /* 0x002ee80000100a00 */
[----:B---3--:R1:W-:Y:S04]  /*24180*/  STL.64 [R1+0xafc0], R12 ;  /* 0x00afc00c01007387 */ /* 0x0083e80000100a00 */
[----:B-1----:R-:W3:Y:S04]  /*24190*/  LDL.LU.64 R12, [R1+0xba0] ;  /* 0x000ba000010c7983 */ /* 0x002ee80000300a00 */
[----:B------:R-:W3:Y:S04]  /*241a0*/  LDL.LU.64 R14, [R1+0xba8] ;  /* 0x000ba800010e7983 */ /* 0x000ee80000300a00 */
[----:B----4-:R-:W-:Y:S04]  /*241b0*/  STL [R1+0xa7e4], R10 ;  /* 0x00a7e40a01007387 */ /* 0x010fe80000100800 */
[----:B------:R-:W-:Y:S04]  /*241c0*/  STL [R1+0xa7e0], R11 ;  /* 0x00a7e00b01007387 */ /* 0x000fe80000100800 */
[----:B------:R1:W-:Y:S04]  /*241d0*/  STL.64 [R1+0xaf90], R8 ;  /* 0x00af900801007387 */ /* 0x0003e80000100a00 */
[----:B-1----:R-:W4:Y:S04]  /*241e0*/  LDL.LU.64 R8, [R1+0xb00] ;  /* 0x000b000001087983 */ /* 0x002f280000300a00 */
[----:B------:R-:W4:Y:S04]  /*241f0*/  LDL.LU.64 R10, [R1+0xb08] ;  /* 0x000b0800010a7983 */ /* 0x000f280000300a00 */
[----:B--2---:R-:W-:Y:S04]  /*24200*/  STL.64 [R1+0xaee8], R6 ;  /* 0x00aee80601007387 */ /* 0x004fe80000100a00 */
[----:B------:R1:W-:Y:S02]  /*24210*/  STL.64 [R1+0xaee0], R4 ;  /* 0x00aee00401007387 */ /* 0x0003e40000100a00 */
[----:B-1----:R-:W-:Y:S01]  /*24220*/  MOV R4, R21 ;  /* 0x0000001500047202 */ /* 0x002fe20000000f00 */
[----:B------:R-:W-:Y:S01]  /*24230*/  IMAD.MOV.U32 R5, RZ, RZ, R20 ;  /* 0x000000ffff057224 */ /* 0x000fe200078e0014 */
[----:B------:R-:W-:Y:S04]  /*24240*/  LDS R21, [R29+UR5+0x100] ;  /* 0x000100051d157984 */ /* 0x000fe80008000800 */
[----:B------:R-:W1:Y:S04]  /*24250*/  LDS R20, [R0+UR5+0x100] ;  /* 0x0001000500147984 */ /* 0x000e680008000800 */
[----:B------:R2:W-:Y:S04]  /*24260*/  STL.64 [R1+0xaf60], R4 ;  /* 0x00af600401007387 */ /* 0x0005e80000100a00 */
[----:B------:R-:W-:Y:S01]  /*24270*/  STL.64 [R1+0xaf08], R22 ;  /* 0x00af081601007387 */ /* 0x000fe20000100a00 */
[----:B--2---:R-:W-:-:S02]  /*24280*/  IMAD.MOV.U32 R4, RZ, RZ, R3 ;  /* 0x000000ffff047224 */ /* 0x004fc400078e0003 */
[----:B------:R-:W-:Y:S01]  /*24290*/  IMAD.MOV.U32 R5, RZ, RZ, R2 ;  /* 0x000000ffff057224 */ /* 0x000fe200078e0002 */
[----:B-1----:R1:W-:Y:S04]  /*242a0*/  STL.64 [R1+0xaf00], R20 ;  /* 0x00af001401007387 */ /* 0x0023e80000100a00 */
[----:B-1----:R-:W2:Y:S04]  /*242b0*/  LDL.LU.64 R20, [R1+0xb10] ;  /* 0x000b100001147983 */ /* 0x002ea80000300a00 */
[----:B------:R-:W2:Y:S01]  /*242c0*/  LDL.LU.64 R22, [R1+0xb18] ;  /* 0x000b180001167983 */ /* 0x000ea20000300a00 */
[----:B---3--:R-:W-:Y:S03]  /*242d0*/  HMMA.1688.F32.TF32 R24, R16, R24, R12 ;  /* 0x000000181018723c */ /* 0x008fe6000008100c */
[----:B------:R-:W4:-:S15]  /*242e0*/  LDL.LU.64 R12, [R1+0xafc0] ;  /* 0x00afc000010c7983 */ /* 0x000f1e0000300a00 */
[----:B------:R-:W-:Y:S01]  /*242f0*/  NOP ;  /* 0x0000000000007918 */ /* 0x000fe20000000000 */
[----:B------:R-:W-:Y:S04]  /*24300*/  STL.64 [R1+0x3e0], R24 ;  /* 0x0003e01801007387 */ /* 0x000fe80000100a00 */
[----:B------:R1:W-:Y:S04]  /*24310*/  STL.64 [R1+0x3e8], R26 ;  /* 0x0003e81a01007387 */ /* 0x0003e80000100a00 */
[----:B-1----:R-:W3:Y:S01]  /*24320*/  LDL.LU R27, [R1+0xafb8] ;  /* 0x00afb800011b7983 */ /* 0x002ee20000300800 */
[----:B--2---:R-:W-:-:S15]  /*24330*/  HMMA.1688.F32.TF32 R20, R16, R4, R20 ;  /* 0x000000041014723c */ /* 0x004fde0000081014 */
[----:B------:R-:W-:-:S04]  /*24340*/  NOP ;  /* 0x0000000000007918 */ /* 0x000fc80000000000 */
[----:B------:R1:W-:Y:S04]  /*24350*/  STL.64 [R1+0x3d0], R20 ;  /* 0x0003d01401007387 */ /* 0x0003e80000100a00 */
[----:B------:R2:W-:Y:S01]  /*24360*/  STL.64 [R1+0x3d8], R22 ;  /* 0x0003d81601007387 */ /* 0x0005e20000100a00 */
[----:B----4-:R-:W-:Y:S01]  /*24370*/  HMMA.1688.F32.TF32 R4, R16, R12, R8 ;  /* 0x0000000c1004723c */ /* 0x010fe20000081008 */
[----:B------:R-:W-:Y:S02]  /*24380*/  IMAD.MOV.U32 R3, RZ, RZ, R12 ;  /* 0x000000ffff037224 */ /* 0x000fe400078e000c */
[----:B------:R-:W-:Y:S02]  /*24390*/  IMAD.MOV.U32 R2, RZ, RZ, R13 ;  /* 0x000000ffff027224 */ /* 0x000fe400078e000d */
[----:B------:R-:W-:-:S14]  /*243a0*/  IMAD.MOV.U32 R13, RZ, RZ, R28 ;  /* 0x000000ffff0d7224 */ /* 0x000fdc00078e001c */
[----:B------:R-:W-:Y:S04]  /*243b0*/  STL.64 [R1+0x3c0], R4 ;  /* 0x0003c00401007387 */ /* 0x000fe80000100a00 */
[----:B------:R-:W-:Y:S04]  /*243c0*/  STL.64 [R1+0x3c8], R6 ;  /* 0x0003c80601007387 */ /* 0x000fe80000100a00 */
[----:B------:R-:W4:Y:S04]  /*243d0*/  LDL R12, [R1] ;  /* 0x00000000010c7983 */ /* 0x000f280000100800 */
[----:B------:R-:W3:Y:S04]  /*243e0*/  LDL.LU R28, [R1+0xafb4] ;  /* 0x00afb400011c7983 */ /* 0x000ee80000300800 */
[----:B-1----:R-:W3:Y:S04]  /*243f0*/  LDL.LU.64 R20, [R1+0xab0] ;  /* 0x000ab00001147983 */ /* 0x002ee80000300a00 */
[----:B--2---:R-:W2:Y:S04]  /*24400*/  LDL.LU.64 R22, [R1+0xab8] ;  /* 0x000ab80001167983 */ /* 0x004ea80000300a00 */
[----:B--2---:R-:W-:Y:S04]  /*24410*/  STL.64 [R1+0xaf70], R22 ;  /* 0x00af701601007387 */ /* 0x004fe80000100a00 */
[----:B---3--:R1:W-:Y:S04]  /*24420*/  STL.64 [R1+0xaf68], R20 ;  /* 0x00af681401007387 */ /* 0x0083e80000100a00 */
[----:B-1----:R-:W2:Y:S04]  /*24430*/  LDL.64 R20, [R1+0x70] ;  /* 0x0000700001147983 */ /* 0x002ea80000100a00 */
[----:B--2---:R1:W-:Y:S04]  /*24440*/  STL.64 [R1+0xaf88], R20 ;  /* 0x00af881401007387 */ /* 0x0043e80000100a00 */
[----:B-1----:R-:W2:Y:S04]  /*24450*/  LDL R20, [R1+0x80] ;  /* 0x0000800001147983 */ /* 0x002ea80000100800 */
[----:B------:R-:W2:Y:S04]  /*24460*/  LDL R21, [R1+0x84] ;  /* 0x0000840001157983 */ /* 0x000ea80000100800 */
[----:B--2---:R1:W-:Y:S04]  /*24470*/  STL.64 [R1+0xaf98], R20 ;  /* 0x00af981401007387 */ /* 0x0043e80000100a00 */
[----:B-1----:R-:W2:Y:S04]  /*24480*/  LDL.64 R20, [R1+0x90] ;  /* 0x0000900001147983 */ /* 0x002ea80000100a00 */
[----:B------:R-:W3:Y:S04]  /*24490*/  LDL.LU.64 R8, [R1+0xae0] ;  /* 0x000ae00001087983 */ /* 0x000ee80000300a00 */
[----:B------:R-:W2:Y:S04]  /*244a0*/  LDL.LU.64 R10, [R1+0xae8] ;  /* 0x000ae800010a7983 */ /* 0x000ea80000300a00 */
[----:B--2---:R-:W-:Y:S04]  /*244b0*/  STL.64 [R1+0xafa8], R10 ;  /* 0x00afa80a01007387 */ /* 0x004fe80000100a00 */
[----:B---3--:R1:W-:Y:S04]  /*244c0*/  STL.64 [R1+0xafa0], R8 ;  /* 0x00afa00801007387 */ /* 0x0083e80000100a00 */
[----:B-1----:R-:W2:Y:S04]  /*244d0*/  LDL.LU.64 R8, [R1+0xaf0] ;  /* 0x000af00001087983 */ /* 0x002ea80000300a00 */
[----:B------:R-:W2:Y:S04]  /*244e0*/  LDL.LU.64 R10, [R1+0xaf8] ;  /* 0x000af800010a7983 */ /* 0x000ea80000300a00 */
[----:B----4-:R1:W-:Y:S04]  /*244f0*/  STL.64 [R1+0xaf10], R12 ;  /* 0x00af100c01007387 */ /* 0x0103e80000100a00 */
[----:B-1----:R-:W3:Y:S04]  /*24500*/  LDL.64 R12, [R1+0x10] ;  /* 0x00001000010c7983 */ /* 0x002ee80000100a00 */
[----:B---3--:R1:W-:Y:S02]  /*24510*/  STL.64 [R1+0xaf28], R12 ;  /* 0x00af280c01007387 */ /* 0x0083e40000100a00 */
[----:B-1----:R-:W-:-:S02]  /*24520*/  IMAD.MOV.U32 R12, RZ, RZ, R28 ;  /* 0x000000ffff0c7224 */ /* 0x002fc400078e001c */
[----:B------:R-:W3:Y:S04]  /*24530*/  LDL.LU R28, [R1+0xafb0] ;  /* 0x00afb000011c7983 */ /* 0x000ee80000300800 */
[----:B------:R-:W4:Y:S04]  /*24540*/  LDL R13, [R1+0x24] ;  /* 0x00002400010d7983 */ /* 0x000f280000100800 */
[----:B------:R-:W3:Y:S04]  /*24550*/  LDL.LU.64 R4, [R1+0xac0] ;  /* 0x000ac00001047983 */ /* 0x000ee80000300a00 */
[----:B------:R-:W3:Y:S01]  /*24560*/  LDL.LU.64 R6, [R1+0xac8] ;  /* 0x000ac80001067983 */ /* 0x000ee20000300a00 */
[----:B--2---:R-:W-:Y:S03]  /*24570*/  HMMA.1688.F32.TF32 R8, R16, R20, R8 ;  /* 0x000000141008723c */ /* 0x004fe60000081008 */
[----:B---3--:R-:W-:Y:S04]  /*24580*/  STL.64 [R1+0xaf80], R6 ;  /* 0x00af800601007387 */ /* 0x008fe80000100a00 */
[----:B------:R1:W-:Y:S04]  /*24590*/  STL.64 [R1+0xaf78], R4 ;  /* 0x00af780401007387 */ /* 0x0003e80000100a00 */
[----:B-1----:R-:W2:Y:S04]  /*245a0*/  LDL.LU.64 R4, [R1+0xad0] ;  /* 0x000ad00001047983 */ /* 0x002ea80000300a00 */
[----:B------:R-:W2:Y:S04]  /*245b0*/  LDL.LU.64 R6, [R1+0xad8] ;  /* 0x000ad80001067983 */ /* 0x000ea80000300a00 */
[----:B------:R-:W3:Y:S04]  /*245c0*/  LDL.64 R24, [R1+0x40] ;  /* 0x0000400001187983 */ /* 0x000ee80000100a00 */
[----:B----4-:R1:W-:Y:S04]  /*245d0*/  STL.64 [R1+0xaf40], R12 ;  /* 0x00af400c01007387 */ /* 0x0103e80000100a00 */
[----:B------:R-:W-:Y:S04]  /*245e0*/  STL [R1+0xaecc], R2 ;  /* 0x00aecc0201007387 */ /* 0x000fe80000100800 */
[----:B------:R-:W-:Y:S04]  /*245f0*/  STL [R1+0xaec8], R3 ;  /* 0x00aec80301007387 */ /* 0x000fe80000100800 */
[----:B------:R-:W-:Y:S01]  /*24600*/  STL.64 [R1+0x3b0], R8 ;  /* 0x0003b00801007387 */ /* 0x000fe20000100a00 */
[----:B-1----:R-:W-:-:S02]  /*24610*/  IMAD.MOV.U32 R13, RZ, RZ, R28 ;  /* 0x000000ffff0d7224 */ /* 0x002fc400078e001c */
[----:B------:R-:W-:Y:S01]  /*24620*/  IMAD.MOV.U32 R12, RZ, RZ, R27 ;  /* 0x000000ffff0c7224 */ /* 0x000fe200078e001b */
[----:B------:R1:W-:Y:S01]  /*24630*/  STL.64 [R1+0x3b8], R10 ;  /* 0x0003b80a01007387 */ /* 0x0003e20000100a00 */
[----:B------:R-:W-:-:S03]  /*24640*/  IMAD.MOV.U32 R28, RZ, RZ, R21 ;  /* 0x000000ffff1c7224 */ /* 0x000fc600078e0015 */
[----:B-1----:R-:W4:Y:S04]  /*24650*/  LDL.LU.64 R10, [R1+0xafa8] ;  /* 0x00afa800010a7983 */ /* 0x002f280000300a00 */
[----:B------:R-:W4:Y:S04]  /*24660*/  LDL.LU.64 R8, [R1+0xafa0] ;  /* 0x00afa00001087983 */ /* 0x000f280000300a00 */
[----:B------:R-:W4:Y:S04]  /*24670*/  LDL.LU.64 R20, [R1+0xaf98] ;  /* 0x00af980001147983 */ /* 0x000f280000300a00 */
[----:B------:R-:W-:Y:S01]  /*24680*/  STL [R1+0xaed0], R28 ;  /* 0x00aed01c01007387 */ /* 0x000fe20000100800 */
[----:B----4-:R-:W-:Y:S03]  /*24690*/  HMMA.1688.F32.TF32 R20, R16, R20, R8 ;  /* 0x000000141014723c */ /* 0x010fe60000081008 */
[----:B------:R-:W4:-:S15]  /*246a0*/  LDL.LU.64 R8, [R1+0xaf90] ;  /* 0x00af900001087983 */ /* 0x000f1e0000300a00 */
[----:B------:R-:W-:Y:S01]  /*246b0*/  NOP ;  /* 0x0000000000007918 */ /* 0x000fe20000000000 */
[----:B------:R1:W-:Y:S01]  /*246c0*/  STL.64 [R1+0x3a0], R20 ;  /* 0x0003a01401007387 */ /* 0x0003e20000100a00 */
[----:B------:R-:W-:Y:S01]  /*246d0*/  IMAD.MOV.U32 R11, RZ, RZ, R23 ;  /* 0x000000ffff0b7224 */ /* 0x000fe200078e0017 */
[----:B------:R-:W-:Y:S02]  /*246e0*/  MOV R10, R22 ;  /* 0x00000016000a7202 */ /* 0x000fe40000000f00 */
[----:B-1----:R-:W2:Y:S04]  /*246f0*/  LDL.LU.64 R20, [R1+0xaf88] ;  /* 0x00af880001147983 */ /* 0x002ea80000300a00 */
[----:B------:R-:W-:Y:S04]  /*24700*/  STL [R1+0xa7ec], R11 ;  /* 0x00a7ec0b01007387 */ /* 0x000fe80000100800 */
[----:B------:R-:W-:Y:S01]  /*24710*/  STL [R1+0xa7e8], R10 ;  /* 0x00a7e80a01007387 */ /* 0x000fe20000100800 */
[----:B--2---:R-:W-:-:S15]  /*24720*/  HMMA.1688.F32.TF32 R4, R16, R20, R4 ;  /* 0x000000141004723c */ /* 0x004fde0000081004 */
[----:B------:R-:W-:-:S04]  /*24730*/  NOP ;  /* 0x0000000000007918 */ /* 0x000fc80000000000 */
[----:B------:R-:W-:Y:S04]  /*24740*/  STL.64 [R1+0x390], R4 ;  /* 0x0003900401007387 */ /* 0x000fe80000100a00 */
[----:B------:R1:W-:Y:S04]  /*24750*/  STL.64 [R1+0x398], R6 ;  /* 0x0003980601007387 */ /* 0x0003e80000100a00 */
[----:B-1----:R-:W2:Y:S04]  /*24760*/  LDL.LU.64 R6, [R1+0xaf80] ;  /* 0x00af800001067983 */ /* 0x002ea80000300a00 */
[----:B------:R-:W2:Y:S01]  /*24770*/  LDL.LU.64 R4, [R1+0xaf78] ;  /* 0x00af780001047983 */ /* 0x000ea20000300a00 */
[----:B------:R-:W-:-:S03]  /*24780*/  IMAD.MOV.U32 R28, RZ, RZ, R21 ;  /* 0x000000ffff1c7224 */ /* 0x000fc600078e0015 */
[----:B------:R-:W3:Y:S04]  /*24790*/  LDL.LU.64 R22, [R1+0xaf70] ;  /* 0x00af700001167983 */ /* 0x000ee80000300a00 */
[----:B------:R-:W3:Y:S01]  /*247a0*/  LDL.LU.64 R20, [R1+0xaf68] ;  /* 0x00af680001147983 */ /* 0x000ee20000300a00 */
[----:B--2---:R-:W-:Y:S03]  /*247b0*/  HMMA.1688.F32.TF32 R12, R16, R12, R4 ;  /* 0x0000000c100c723c */ /* 0x004fe60000081004 */
[----:B------:R-:W3:-:S15]  /*247c0*/  LDL.LU.64 R4, [R1+0xaf60] ;  /* 0x00af600001047983 */ /* 0x000ede0000300a00 */
[----:B------:R-:W-:Y:S01]  /*247d0*/  NOP ;  /* 0x0000000000007918 */ /* 0x000fe20000000000 */
[----:B------:R1:W-:Y:S04]  /*247e0*/  STL.64 [R1+0x380], R12 ;  /* 0x0003800c01007387 */ /* 0x0003e80000100a00 */
[----:B------:R2:W-:Y:S01]  /*247f0*/  STL.64 [R1+0x388], R14 ;  /* 0x0003880e01007387 */ /* 0x0005e20000100a00 */
[----:B---3--:R-:W-:-:S15]  /*24800*/  HMMA.1688.F32.TF32 R4, R16, R4, R20 ;  /* 0x000000041004723c */ /* 0x008fde0000081014 */
[----:B------:R-:W-:-:S04]  /*24810*/  NOP ;  /* 0x0000000000007918 */ /* 0x000fc80000000000 */
[----:B------:R-:W-:Y:S01]  /*24820*/  STL.64 [R1+0x370], R4 ;  /* 0x0003700401007387 */ /* 0x000fe20000100a00 */
[----:B------:R-:W-:Y:S02]  /*24830*/  IMAD.MOV.U32 R10, RZ, RZ, R7 ;  /* 0x000000ffff0a7224 */ /* 0x000fe400078e0007 */
[----:B------:R-:W-:Y:S01]  /*24840*/  IMAD.MOV.U32 R11, RZ, RZ, R6 ;  /* 0x000000ffff0b7224 */ /* 0x000fe200078e0006 */
[----:B-1----:R-:W3:Y:S04]  /*24850*/  LDL.LU.64 R12, [R1+0xa90] ;  /* 0x000a9000010c7983 */ /* 0x002ee80000300a00 */
[----:B--2---:R-:W2:Y:S04]  /*24860*/  LDL.LU.64 R14, [R1+0xa98] ;  /* 0x000a9800010e7983 */ /* 0x004ea80000300a00 */
[----:B--2---:R-:W-:Y:S04]  /*24870*/  STL.64 [R1+0xaf58], R14 ;  /* 0x00af580e01007387 */ /* 0x004fe80000100a00 */
[----:B---3--:R1:W-:Y:S04]  /*24880*/  STL.64 [R1+0xaf50], R12 ;  /* 0x00af500c01007387 */ /* 0x0083e80000100a00 */
[----:B-1----:R-:W2:Y:S04]  /*24890*/  LDL.LU.64 R12, [R1+0xaa0] ;  /* 0x000aa000010c7983 */ /* 0x002ea80000300a00 */
[----:B------:R-:W2:Y:S04]  /*248a0*/  LDL.LU.64 R14, [R1+0xaa8] ;  /* 0x000aa800010e7983 */ /* 0x000ea80000300a00 */
[----:B------:R-:W3:Y:S04]  /*248b0*/  LDL.LU.64 R20, [R1+0x300] ;  /* 0x0003000001147983 */ /* 0x000ee80000300a00 */
[----:B------:R-:W2:Y:S04]  /*248c0*/  LDL.LU.64 R22, [R1+0x308] ;  /* 0x0003080001167983 */ /* 0x000ea80000300a00 */
[----:B--2---:R-:W-:Y:S04]  /*248d0*/  STL.64 [R1+0xaf20], R22 ;  /* 0x00af201601007387 */ /* 0x004fe80000100a00 */
[----:B---3--:R1:W-:Y:S04]  /*248e0*/  STL.64 [R1+0xaf18], R20 ;  /* 0x00af181401007387 */ /* 0x0083e80000100a00 */
[----:B-1----:R-:W2:Y:S04]  /*248f0*/  LDL.LU.64 R20, [R1+0x320] ;  /* 0x0003200001147983 */ /* 0x002ea80000300a00 */
[----:B------:R-:W3:Y:S01]  /*24900*/  LDL.LU.64 R22, [R1+0x328] ;  /* 0x0003280001167983 */ /* 0x000ee20000300a00 */
[----:B------:R-:W-:Y:S01]  /*24910*/  HMMA.1688.F32.TF32 R12, R16, R24, R12 ;  /* 0x00000018100c723c */ /* 0x000fe2000008100c */
[----:B------:R-:W-:-:S02]  /*24920*/  IMAD.MOV.U32 R2, RZ, RZ, R24 ;  /* 0x000000ffff027224 */ /* 0x000fc400078e0018 */
[----:B------:R-:W-:Y:S01]  /*24930*/  IMAD.MOV.U32 R3, RZ, RZ, R25 ;  /* 0x000000ffff037224 */ /* 0x000fe200078e0019 */
[----:B---3--:R-:W-:Y:S04]  /*24940*/  STL.64 [R1+0xaf38], R22 ;  /* 0x00af381601007387 */ /* 0x008fe80000100a00 */
[----:B--2---:R1:W-:Y:S04]  /*24950*/  STL.64 [R1+0xaf30], R20 ;  /* 0x00af301401007387 */ /* 0x0043e80000100a00 */
[----:B-1----:R-:W2:Y:S04]  /*24960*/  LDL.LU.64 R20, [R1+0xa80] ;  /* 0x000a800001147983 */ /* 0x002ea80000300a00 */
[----:B------:R-:W2:Y:S04]  /*24970*/  LDL.LU.64 R22, [R1+0xa88] ;  /* 0x000a880001167983 */ /* 0x000ea80000300a00 */
[----:B------:R-:W3:Y:S04]  /*24980*/  LDL.LU.64 R4, [R1+0xcc0] ;  /* 0x000cc00001047983 */ /* 0x000ee80000300a00 */
[----:B------:R-:W3:Y:S04]  /*24990*/  LDL.LU.64 R6, [R1+0xcc8] ;  /* 0x000cc80001067983 */ /* 0x000ee80000300a00 */
[----:B------:R-:W-:Y:S04]  /*249a0*/  STL [R1+0xa944], R10 ;  /* 0x00a9440a01007387 */ /* 0x000fe80000100800 */
[----:B------:R-:W-:Y:S04]  /*249b0*/  STL [R1+0xa940], R11 ;  /* 0x00a9400b01007387 */ /* 0x000fe80000100800 */
[----:B------:R-:W-:Y:S04]  /*249c0*/  STL.64 [R1+0x360], R12 ;  /* 0x0003600c01007387 */ /* 0x000fe80000100a00 */
[----:B------:R1:W-:Y:S04]  /*249d0*/  STL.64 [R1+0x368], R14 ;  /* 0x0003680e01007387 */ /* 0x0003e80000100a00 */
[----:B-1----:R-:W2:Y:S04]  /*249e0*/  LDL.LU.64 R14, [R1+0xaf58] ;  /* 0x00af5800010e7983 */ /* 0x002ea80000300a00 */
[----:B------:R-:W2:Y:S04]  /*249f0*/  LDL.LU.64 R12, [R1+0xaf50] ;  /* 0x00af5000010c7983 */ /* 0x000ea80000300a00 */
[----:B------:R-:W2:Y:S02]  /*24a00*/  LDL.LU.64 R24, [R1+0xaf48] ;  /* 0x00af480001187983 */ /* 0x000ea40000300a00 */
[----:B--2---:R-:W-:-:S15]  /*24a10*/  HMMA.1688.F32.TF32 R12, R16, R24, R12 ;  /* 0x00000018100c723c */ /* 0x004fde000008100c */
[----:B------:R-:W-:-:S04]  /*24a20*/  NOP ;  /* 0x0000000000007918 */ /* 0x000fc80000000000 */
[----:B------:R1:W-:Y:S04]  /*24a30*/  STL.64 [R1+0x350], R12 ;  /* 0x0003500c01007387 */ /* 0x0003e80000100a00 */
[----:B------:R-:W-:Y:S04]  /*24a40*/  STL.64 [R1+0x358], R14 ;  /* 0x0003580e01007387 */ /* 0x000fe80000100a00 */
[----:B-1----:R-:W2:Y:S04]  /*24a50*/  LDL.LU.64 R12, [R1+0xaf40] ;  /* 0x00af4000010c7983 */ /* 0x002ea80000300a00 */
[----:B------:R1:W-:Y:S04]  /*24a60*/  STL.64 [R1+0xaed8], R24 ;  /* 0x00aed81801007387 */ /* 0x0003e80000100a00 */
[----:B-1----:R-:W3:Y:S04]  /*24a70*/  LDL.LU.64 R24, [R1+0xc00] ;  /* 0x000c000001187983 */ /* 0x002ee80000300a00 */
[----:B------:R-:W3:Y:S01]  /*24a80*/  LDL.LU.64 R26, [R1+0xc08] ;  /* 0x000c0800011a7983 */ /* 0x000ee20000300a00 */
[----:B--2---:R-:W-:Y:S03]  /*24a90*/  HMMA.1688.F32.TF32 R12, R16, R12, R20 ;  /* 0x0000000c100c723c */ /* 0x004fe60000081014 */
[----:B------:R-:W2:Y:S04]  /*24aa0*/  LDL.LU.64 R22, [R1+0xaf38] ;  /* 0x00af380001167983 */ /* 0x000ea80000300a00 */
[----:B------:R-:W2:-:S12]  /*24ab0*/  LDL.LU.64 R20, [R1+0xaf30] ;  /* 0x00af300001147983 */ /* 0x000e980000300a00 */
[----:B------:R1:W-:Y:S04]  /*24ac0*/  STL.64 [R1+0x340], R12 ;  /* 0x0003400c01007387 */ /* 0x0003e80000100a00 */
[----:B------:R-:W-:Y:S04]  /*24ad0*/  STL.64 [R1+0x348], R14 ;  /* 0x0003480e01007387 */ /* 0x000fe80000100a00 */
[----:B-1----:R-:W2:Y:S02]  /*24ae0*/  LDL.LU.64 R12, [R1+0xaf28] ;  /* 0x00af2800010c7983 */ /* 0x002ea40000300a00 */
[----:B--2---:R-:W-:Y:S01]  /*24af0*/  HMMA.1688.F32.TF32 R20, R16, R12, R20 ;  /* 0x0000000c1014723c */ /* 0x004fe20000081014 */
[----:B------:R-:W-:-:S02]  /*24b00*/  IMAD.MOV.U32 R11, RZ, RZ, R12 ;  /* 0x000000ffff0b7224 */ /* 0x000fc400078e000c */
[----:B------:R-:W-:-:S15]  /*24b10*/  IMAD.MOV.U32 R10, RZ, RZ, R13 ;  /* 0x000000ffff0a7224 */ /* 0x000fde00078e000d */
[----:B------:R-:W-:Y:S01]  /*24b20*/  NOP ;  /* 0x0000000000007918 */ /* 0x000fe20000000000 */
[----:B------:R-:W-:Y:S04]  /*24b30*/  STL.64 [R1+0x330], R20 ;  /* 0x0003301401007387 */ /* 0x000fe80000100a00 */
[----:B------:R1:W-:Y:S04]  /*24b40*/  STL.64 [R1+0x338], R22 ;  /* 0x0003381601007387 */ /* 0x0003e80000100a00 */
[----:B-1----:R-:W2:Y:S04]  /*24b50*/  LDL.LU.64 R22, [R1+0xaf20] ;  /* 0x00af200001167983 */ /* 0x002ea80000300a00 */
[----:B------:R-:W2:Y:S04]  /*24b60*/  LDL.LU.64 R20, [R1+0xaf18] ;  /* 0x00af180001147983 */ /* 0x000ea80000300a00 */
[----:B------:R-:W2:Y:S02]  /*24b70*/  LDL.LU.64 R12, [R1+0xaf10] ;  /* 0x00af1000010c7983 */ /* 0x000ea40000300a00 */
[----:B--2---:R-:W-:Y:S02]  /*24b80*/  HMMA.1688.F32.TF32 R12, R16, R12, R20 ;  /* 0x0000000c100c723c */ /* 0x004fe40000081014 */
[----:B------:R-:W2:Y:S04]  /*24b90*/  LDL.LU.64 R22, [R1+0xaf08] ;  /* 0x00af080001167983 */ /* 0x000ea80000300a00 */
[----:B------:R-:W2:-:S13]  /*24ba0*/  LDL.LU.64 R20, [R1+0xaf00] ;  /* 0x00af000001147983 */ /* 0x000e9a0000300a00 */
[----:B------:R-:W-:Y:S04]  /*24bb0*/  STL.64 [R1+0x320], R12 ;  /* 0x0003200c01007387 */ /* 0x000fe80000100a00 */
[----:B------:R1:W-:Y:S04]  /*24bc0*/  STL.64 [R1+0x328], R14 ;  /* 0x0003280e01007387 */ /* 0x0003e80000100a00 */
[----:B-1----:R-:W2:Y:S04]  /*24bd0*/  LDL.LU.64 R14, [R1+0xaef8] ;  /* 0x00aef800010e7983 */ /* 0x002ea80000300a00 */
[----:B------:R-:W3:Y:S02]  /*24be0*/  LDL.LU.64 R12, [R1+0xaef0] ;  /* 0x00aef000010c7983 */ /* 0x000ee40000300a00 */
[----:B---3--:R-:W-:-:S15]  /*24bf0*/  HMMA.1688.F32.TF32 R4, R16, R12, R4 ;  /* 0x0000000c1004723c */ /* 0x008fde0000081004 */
[----:B------:R-:W-:-:S04]  /*24c00*/  NOP ;  /* 0x0000000000007918 */ /* 0x000fc80000000000 */
[----:B------:R-:W-:Y:S04]  /*24c10*/  STL.64 [R1+0x300], R4 ;  /* 0x0003000401007387 */ /* 0x000fe80000100a00 */
[----:B------:R1:W-:Y:S04]  /*24c20*/  STL.64 [R1+0x308], R6 ;  /* 0x0003080601007387 */ /* 0x0003e80000100a00 */
[----:B-1----:R-:W3:Y:S04]  /*24c30*/  LDL.LU.64 R6, [R1+0xaee8] ;  /* 0x00aee80001067983 */ /* 0x002ee80000300a00 */
[----:B------:R-:W3:Y:S04]  /*24c40*/  LDL.LU.64 R4, [R1+0xaee0] ;  /* 0x00aee00001047983 */ /* 0x000ee80000300a00 */
[----:B--2---:R-:W-:Y:S04]  /*24c50*/  STL.64 [R1+0xadd8], R14 ;  /* 0x00add80e01007387 */ /* 0x004fe80000100a00 */
[----:B------:R1:W-:Y:S04]  /*24c60*/  STL.64 [R1+0xadd0], R12 ;  /* 0x00add00c01007387 */ /* 0x0003e80000100a00 */
[----:B-1----:R-:W2:Y:S04]  /*24c70*/  LDL.64 R12, [R1] ;  /* 0x00000000010c7983 */ /* 0x002ea80000100a00 */
[----:B--2---:R1:W-:Y:S04]  /*24c80*/  STL.64 [R1+0xadf0], R12 ;  /* 0x00adf00c01007387 */ /* 0x0043e80000100a00 */
[----:B-1----:R-:W4:Y:S04]  /*24c90*/  LDL.LU.64 R12, [R1+0x2f0] ;  /* 0x0002f000010c7983 */ /* 0x002f280000300a00 */
[----:B------:R-:W4:Y:S02]  /*24ca0*/  LDL.LU.64 R14, [R1+0x2f8] ;  /* 0x0002f800010e7983 */ /* 0x000f240000300a00 */
[----:B----4-:R-:W-:-:S15]  /*24cb0*/  HMMA.1688.F32.TF32 R12, R16, R8, R12 ;  /* 0x00000008100c723c */ /* 0x010fde000008100c */
[----:B------:R-:W-:-:S04]  /*24cc0*/  NOP ;  /* 0x0000000000007918 */ /* 0x000fc80000000000 */
[----:B------:R-:W-:Y:S04]  /*24cd0*/  STL.64 [R1+0x2f0], R12 ;  /* 0x0002f00c01007387 */ /* 0x000fe80000100a00 */
[----:B------:R3:W-:Y:S02]  /*24ce0*/  STL.64 [R1+0x2f8], R14 ;  /* 0x0002f80e01007387 */ /* 0x0007e40000100a00 */
[----:B---3--:R-:W-:Y:S02]  /*24cf0*/  HMMA.1688.F32.TF32 R12, R16, R4, R24 ;  /* 0x00000004100c723c */ /* 0x008fe40000081018 */
[----:B------:R-:W2:Y:S04]  /*24d00*/  LDL.LU.64 R24, [R1+0x2e0] ;  /* 0x0002e00001187983 */ /* 0x000ea80000300a00 */
[----:B------:R-:W2:Y:S04]  /*24d10*/  LDL.LU.64 R26, [R1+0x2e8] ;  /* 0x0002e800011a7983 */ /* 0x000ea80000300a00 */
[----:B------:R-:W-:Y:S04]  /*24d20*/  LDS R18, [R0+UR5+0x2200] ;  /* 0x0022000500127984 */ /* 0x000fe80008000800 */
[----:B------:R-:W1:Y:S04]  /*24d30*/  LDS R19, [R29+UR5+0x2200] ;  /* 0x002200051d137984 */ /* 0x000e680008000800 */
[----:B------:R-:W-:Y:S04]  /*24d40*/  LDS R16, [R0+UR5+0x200] ;  /* 0x0002000500107984 */ /* 0x000fe80008000800 */
[----:B------:R3:W-:Y:S04]  /*24d50*/  STL.64 [R1+0xf0], R12 ;  /* 0x0000f00c01007387 */ /* 0x0007e80000100a00 */
[----:B------:R-:W-:Y:S04]  /*24d60*/  STL.64 [R1+0xf8], R14 ;  /* 0x0000f80e01007387 */ /* 0x000fe80000100a00 */
[----:B------:R-:W4:Y:S01]  /*24d70*/  LDS R17, [R29+UR5+0x200] ;  /* 0x000200051d117984 */ /* 0x000f220008000800 */
[----:B---3--:R-:W-:-:S02]  /*24d80*/  IMAD.MOV.U32 R12, RZ, RZ, R11 ;  /* 0x000000ffff0c7224 */ /* 0x008fc400078e000b */
[----:B------:R-:W-:-:S05]  /*24d90*/  IMAD.MOV.U32 R13, RZ, RZ, R10 ;  /* 0x000000ffff0d7224 */ /* 0x000fca00078e000a */
[----:B------:R3:W-:Y:S04]  /*24da0*/  STL.64 [R1+0xae08], R12 ;  /* 0x00ae080c01007387 */ /* 0x0007e80000100a00 */
[----:B---3--:R-:W3:Y:S04]  /*24db0*/  LDL.64 R12, [R1+0x20] ;  /* 0x00002000010c7983 */ /* 0x008ee80000100a00 */
[----:B---3--:R3:W-:Y:S04]  /*24dc0*/  STL.64 [R1+0xae20], R12 ;  /* 0x00ae200c01007387 */ /* 0x0087e80000100a00 */
[----:B---3--:R-:W3:Y:S04]  /*24dd0*/  LDL.64 R12, [R1+0xb0] ;  /* 0x0000b000010c7983 */ /* 0x008ee80000100a00 */
[----:B------:R-:W-:Y:S04]  /*24de0*/  STL.64 [R1+0xadc8], R6 ;  /* 0x00adc80601007387 */ /* 0x000fe80000100a00 */
[----:B------:R1:W-:Y:S04]  /*24df0*/  STL.64 [R1+0xadc0], R4 ;  /* 0x00adc00401007387 */ /* 0x0003e80000100a00 */
[----:B-1----:R-:W3:Y:S04]  /*24e00*/  LDL.LU.64 R4, [R1+0xa70] ;  /* 0x000a700001047983 */ /* 0x002ee80000300a00 */
[----:B------:R-:W3:Y:S04]  /*24e10*/  LDL.LU.64 R6, [R1+0xa78] ;  /* 0x000a780001067983 */ /* 0x000ee80000300a00 */
[----:B------:R-:W-:Y:S04]  /*24e20*/  STL.64 [R1+0xade8], R18 ;  /* 0x00ade81201007387 */ /* 0x000fe80000100a00 */
[----:B----4-:R1:W-:Y:S04]  /*24e30*/  STL.64 [R1+0xade0], R16 ;  /* 0x00ade01001007387 */ /* 0x0103e80000100a00 */
[----:B-1----:R-:W2:Y:S01]  /*24e40*/  LDL.64 R16, [R1+0xc0] ;  /* 0x0000c00001107983 */ /* 0x002ea20000100a00 */
[C---:B---3--:R-:W-:Y:S08]  /*24e50*/  HMMA.1688.F32.TF32 R4, R20.reuse, R12, R4 ;  /* 0x0000000c1404723c */ /* 0x048ff00000081004 */
[----:B--2---:R-:W-:Y:S01]  /*24e60*/  HMMA.1688.F32.TF32 R24, R20, R16, R24 ;  /* 0x000000101418723c */ /* 0x004fe20000081018 */
[----:B------:R-:W-:Y:S01]  /*24e70*/  MOV R11, R16 ;  /* 0x00000010000b7202 */ /* 0x000fe20000000f00 */
[----:B------:R-:W-:-:S15]  /*24e80*/  IMAD.MOV.U32 R10, RZ, RZ, R17 ;  /* 0x000000ffff0a7224 */ /* 0x000fde00078e0011 */
[----:B------:R-:W-:Y:S02]  /*24e90*/  NOP ;  /* 0x0000000000007918 */ /* 0x000fe40000000000 */
[----:B------:R1:W-:Y:S04]  /*24ea0*/  STL.64 [R1+0x2e0], R24 ;  /* 0x0002e01801007387 */ /* 0x0003e80000100a00 */
[----:B------:R2:W-:Y:S04]  /*24eb0*/  STL.64 [R1+0x2e8], R26 ;  /* 0x0002e81a01007387 */ /* 0x0005e80000100a00 */
[----:B-1----:R-:W3:Y:S04]  /*24ec0*/  LDL.LU.64 R24, [R1+0xaed8] ;  /* 0x00aed80001187983 */ /* 0x002ee80000300a00 */
[----:B------:R-:W-:Y:S01]  /*24ed0*/  STL.64 [R1+0xae00], R10 ;  /* 0x00ae000a01007387 */ /* 0x000fe20000100a00 */
[----:B--2---:R-:W-:-:S02]  /*24ee0*/  IMAD.MOV.U32 R27, RZ, RZ, R12 ;  /* 0x000000ffff1b7224 */ /* 0x004fc400078e000c */
[----:B------:R-:W-:Y:S01]  /*24ef0*/  IMAD.MOV.U32 R26, RZ, RZ, R13 ;  /* 0x000000ffff1a7224 */ /* 0x000fe200078e000d */
[----:B------:R-:W-:Y:S04]  /*24f00*/  STL.64 [R1+0xadf8], R8 ;  /* 0x00adf80801007387 */ /* 0x000fe80000100a00 */
[----:B------:R1:W-:Y:S04]  /*24f10*/  STL.64 [R1+0x2d0], R4 ;  /* 0x0002d00401007387 */ /* 0x0003e80000100a00 */
[----:B------:R-:W-:Y:S04]  /*24f20*/  STL.64 [R1+0x2d8], R6 ;  /* 0x0002d80601007387 */ /* 0x000fe80000100a00 */
[----:B-1----:R-:W2:Y:S04]  /*24f30*/  LDL R4, [R1+0x60] ;  /* 0x0000600001047983 */ /* 0x002ea80000100800 */
[----:B------:R-:W2:Y:S04]  /*24f40*/  LDL R5, [R1+0x64] ;  /* 0x0000640001057983 */ /* 0x000ea80000100800 */
[----:B--2---:R1:W-:Y:S04]  /*24f50*/  STL.64 [R1+0xae68], R4 ;  /* 0x00ae680401007387 */ /* 0x0043e80000100a00 */
[----:B-1----:R-:W2:Y:S01]  /*24f60*/  LDL R4, [R1+0x70] ;  /* 0x0000700001047983 */ /* 0x002ea20000100800 */
[----:B------:R-:W-:-:S03]  /*24f70*/  IMAD.MOV.U32 R5, RZ, RZ, R28 ;  /* 0x000000ffff057224 */ /* 0x000fc600078e001c */
[----:B------:R-:W4:Y:S04]  /*24f80*/  LDL.LU R28, [R1+0xaed0] ;  /* 0x00aed000011c7983 */ /* 0x000f280000300800 */
[----:B--2---:R-:W-:Y:S04]  /*24f90*/  STL.64 [R1+0xae80], R4 ;  /* 0x00ae800401007387 */ /* 0x004fe80000100a00 */
[----:B------:R-:W-:Y:S04]  /*24fa0*/  STL.64 [R1+0xae30], R26 ;  /* 0x00ae301a01007387 */ /* 0x000fe80000100a00 */
[----:B---3--:R1:W-:Y:S02]  /*24fb0*/  STL.64 [R1+0xae28], R24 ;  /* 0x00ae281801007387 */ /* 0x0083e40000100a00 */
[----:B-1----:R-:W-:-:S02]  /*24fc0*/  IMAD.MOV.U32 R24, RZ, RZ, R2 ;  /* 0x000000ffff187224 */ /* 0x002fc400078e0002 */
[----:B------:R-:W2:Y:S01]  /*24fd0*/  LDL.LU R2, [R1+0xaecc] ;  /* 0x00aecc0001027983 */ /* 0x000ea20000300800 */
[----:B------:R-:W-:-:S03]  /*24fe0*/  IMAD.MOV.U32 R25, RZ, RZ, R3 ;  /* 0x000000ffff197224 */ /* 0x000fc600078e0003 */
[----:B------:R-:W3:Y:S04]  /*24ff0*/  LDL.LU R3, [R1+0xaec8] ;  /* 0x00aec80001037983 */ /* 0x000ee80000300800 */
[----:B------:R-:W2:Y:S04]  /*25000*/  LDL.64 R4, [R1+0x80] ;  /* 0x0000800001047983 */ /* 0x000ea80000100a00 */
[----:B--2---:R1:W-:Y:S04]  /*25010*/  STL.64 [R1+0xae98], R4 ;  /* 0x00ae980401007387 */ /* 0x0043e80000100a00 */
[----:B------:R2:W-:Y:S04]  /*25020*/  STL.64 [R1+0xae48], R24 ;  /* 0x00ae481801007387 */ /* 0x0005e80000100a00 */
[----:B-1----:R-:W3:Y:S04]  /*25030*/  LDL R4, [R1+0x90] ;  /* 0x0000900001047983 */ /* 0x002ee80000100800 */
[----:B--2---:R-:W2:Y:S04]  /*25040*/  LDL R24, [R1+0x50] ;  /* 0x0000500001187983 */ /* 0x004ea80000100800 */
[----:B------:R-:W2:Y:S01]  /*25050*/  LDL R25, [R1+0x54] ;  /* 0x0000540001197983 */ /* 0x000ea20000100800 */
[----:B----4-:R-:W-:-:S05]  /*25060*/  IMAD.MOV.U32 R5, RZ, RZ, R28 ;  /* 0x000000ffff057224 */ /* 0x010fca00078e001c */
[----:B---3--:R-:W-:Y:S04]  /*25070*/  STL.64 [R1+0xaeb0], R4 ;  /* 0x00aeb00401007387 */ /* 0x008fe80000100a00 */
[----:B--2---:R1:W-:Y:S04]  /*25080*/  STL.64 [R1+0xae60], R24 ;  /* 0x00ae601801007387 */ /* 0x0043e80000100a00 */
[----:B-1----:R-:W2:Y:S04]  /*25090*/  LDL.LU.64 R24, [R1+0xa20] ;  /* 0x000a200001187983 */ /* 0x002ea80000300a00 */
[----:B------:R-:W3:Y:S04]  /*250a0*/  LDL.LU.64 R26, [R1+0xa28] ;  /* 0x000a2800011a7983 */ /* 0x000ee80000300a00 */
        /* <DEDUP_REMOVED lines=15> */
[----:B------:R-:W2:Y:S04]  /*251a0*/  LDL.LU.64 R26, [R1+0xa68] ;  /* 0x000a6800011a7983 */ /* 0x000ea80000300a00 */
[----:B------:R-:W3:Y:S04]  /*251b0*/  LDL.LU.64 R12, [R1+0x9f0] ;  /* 0x0009f000010c7983 */ /* 0x000ee80000300a00 */
[----:B------:R-:W4:Y:S04]  /*251c0*/  LDL.LU.64 R14, [R1+0x9f8] ;  /* 0x0009f800010e7983 */ /* 0x000f280000300a00 */
[----:B----4-:R-:W-:Y:S04]  /*251d0*/  STL.64 [R1+0xae40], R14 ;  /* 0x00ae400e01007387 */ /* 0x010fe80000100a00 */
[----:B---3--:R1:W-:Y:S04]  /*251e0*/  STL.64 [R1+0xae38], R12 ;  /* 0x00ae380c01007387 */ /* 0x0083e80000100a00 */
[----:B-1----:R-:W3:Y:S04]  /*251f0*/  LDL.LU.64 R12, [R1+0xa00] ;  /* 0x000a0000010c7983 */ /* 0x002ee80000300a00 */
[----:B------:R-:W4:Y:S01]  /*25200*/  LDL.LU.64 R14, [R1+0xa08] ;  /* 0x000a0800010e7983 */ /* 0x000f220000300a00 */
[----:B------:R-:W-:-:S02]  /*25210*/  IMAD.MOV.U32 R4, RZ, RZ, R3 ;  /* 0x000000ffff047224 */ /* 0x000fc400078e0003 */
[----:B------:R-:W-:Y:S01]  /*25220*/  IMAD.MOV.U32 R5, RZ, RZ, R2 ;  /* 0x000000ffff057224 */ /* 0x000fe200078e0002 */
[----:B----4-:R-:W-:Y:S04]  /*25230*/  STL.64 [R1+0xae58], R14 ;  /* 0x00ae580e01007387 */ /* 0x010fe80000100a00 */
[----:B---3--:R1:W-:Y:S04]  /*25240*/  STL.64 [R1+0xae50], R12 ;  /* 0x00ae500c01007387 */ /* 0x0083e80000100a00 */
[----:B-1----:R-:W3:Y:S04]  /*25250*/  LDL.LU.64 R12, [R1+0xa10] ;  /* 0x000a1000010c7983 */ /* 0x002ee80000300a00 */
[----:B------:R-:W3:Y:S04]  /*25260*/  LDL.LU.64 R14, [R1+0xa18] ;  /* 0x000a1800010e7983 */ /* 0x000ee80000300a00 */
[----:B------:R-:W4:Y:S04]  /*25270*/  LDL.LU.64 R8, [R1+0x9d0] ;  /* 0x0009d00001087983 */ /* 0x000f280000300a00 */
[----:B------:R-:W3:Y:S01]  /*25280*/  LDL.LU.64 R10, [R1+0x9d8] ;  /* 0x0009d800010a7983 */ /* 0x000ee20000300a00 */
[C---:B--2---:R-:W-:Y:S03]  /*25290*/  HMMA.1688.F32.TF32 R4, R20.reuse, R4, R24 ;  /* 0x000000041404723c */ /* 0x044fe60000081018 */
[----:B---3--:R-:W-:Y:S04]  /*252a0*/  STL.64 [R1+0xae18], R10 ;  /* 0x00ae180a01007387 */ /* 0x008fe80000100a00 */
[----:B----4-:R1:W-:Y:S04]  /*252b0*/  STL.64 [R1+0xae10], R8 ;  /* 0x00ae100801007387 */ /* 0x0103e80000100a00 */
[----:B-1----:R-:W2:Y:S04]  /*252c0*/  LDL.LU.64 R8, [R1+0x9e0] ;  /* 0x0009e00001087983 */ /* 0x002ea80000300a00 */
[----:B------:R-:W2:Y:S04]  /*252d0*/  LDL.LU.64 R10, [R1+0x9e8] ;  /* 0x0009e800010a7983 */ /* 0x000ea80000300a00 */
[----:B------:R-:W3:Y:S04]  /*252e0*/  LDL.LU.64 R16, [R1+0x9c0] ;  /* 0x0009c00001107983 */ /* 0x000ee80000300a00 */
[----:B------:R-:W3:Y:S04]  /*252f0*/  LDL.LU.64 R18, [R1+0x9c8] ;  /* 0x0009c80001127983 */ /* 0x000ee80000300a00 */
[----:B------:R-:W4:Y:S04]  /*25300*/  LDL.LU.64 R26, [R1+0xaec0] ;  /* 0x00aec000011a7983 */ /* 0x000f280000300a00 */
[----:B------:R-:W4:Y:S04]  /*25310*/  LDL.LU.64 R24, [R1+0xaeb8] ;  /* 0x00aeb80001187983 */ /* 0x000f280000300a00 */
[----:B------:R1:W-:Y:S04]  /*25320*/  STL.64 [R1+0x2c0], R4 ;  /* 0x0002c00401007387 */ /* 0x0003e80000100a00 */
[----:B------:R4:W-:Y:S04]  /*25330*/  STL.64 [R1+0x2c8], R6 ;  /* 0x0002c80601007387 */ /* 0x0009e80000100a00 */
[----:B-1----:R-:W4:Y:S02]  /*25340*/  LDL.LU.64 R4, [R1+0xaeb0] ;  /* 0x00aeb00001047983 */ /* 0x002f240000300a00 */
[----:B----4-:R-:W-:Y:S02]  /*25350*/  HMMA.1688.F32.TF32 R4, R20, R4, R24 ;  /* 0x000000041404723c */ /* 0x010fe40000081018 */
[----:B------:R-:W4:Y:S04]  /*25360*/  LDL.LU.64 R26, [R1+0xaea8] ;  /* 0x00aea800011a7983 */ /* 0x000f280000300a00 */
[----:B------:R-:W4:-:S13]  /*25370*/  LDL.LU.64 R24, [R1+0xaea0] ;  /* 0x00aea00001187983 */ /* 0x000f1a0000300a00 */
[----:B------:R1:W-:Y:S04]  /*25380*/  STL.64 [R1+0x2b0], R4 ;  /* 0x0002b00401007387 */ /* 0x0003e80000100a00 */
[----:B------:R-:W-:Y:S04]  /*25390*/  STL.64 [R1+0x2b8], R6 ;  /* 0x0002b80601007387 */ /* 0x000fe80000100a00 */
[----:B-1----:R-:W4:Y:S02]  /*253a0*/  LDL.LU.64 R4, [R1+0xae98] ;  /* 0x00ae980001047983 */ /* 0x002f240000300a00 */
[----:B----4-:R-:W-:Y:S01]  /*253b0*/  HMMA.1688.F32.TF32 R24, R20, R4, R24 ;  /* 0x000000041418723c */ /* 0x010fe20000081018 */
[----:B------:R-:W-:Y:S01]  /*253c0*/  IMAD.MOV.U32 R3, RZ, RZ, R4 ;  /* 0x000000ffff037224 */ /* 0x000fe200078e0004 */
[----:B------:R-:W-:-:S15]  /*253d0*/  MOV R2, R5 ;  /* 0x0000000500027202 */ /* 0x000fde0000000f00 */
[----:B------:R-:W-:Y:S02]  /*253e0*/  NOP ;  /* 0x0000000000007918 */ /* 0x000fe40000000000 */
[----:B------:R-:W-:Y:S04]  /*253f0*/  STL.64 [R1+0x2a0], R24 ;  /* 0x0002a01801007387 */ /* 0x000fe80000100a00 */
[----:B------:R1:W-:Y:S04]  /*25400*/  STL.64 [R1+0x2a8], R26 ;  /* 0x0002a81a01007387 */ /* 0x0003e80000100a00 */
[----:B-1----:R-:W4:Y:S04]  /*25410*/  LDL.LU.64 R26, [R1+0xae90] ;  /* 0x00ae9000011a7983 */ /* 0x002f280000300a00 */
[----:B------:R-:W4:Y:S04]  /*25420*/  LDL.LU.64 R24, [R1+0xae88] ;  /* 0x00ae880001187983 */ /* 0x000f280000300a00 */
[----:B------:R-:W4:Y:S02]  /*25430*/  LDL.LU.64 R4, [R1+0xae80] ;  /* 0x00ae800001047983 */ /* 0x000f240000300a00 */
[----:B----4-:R-:W-:Y:S02]  /*25440*/  HMMA.1688.F32.TF32 R4, R20, R4, R24 ;  /* 0x000000041404723c */ /* 0x010fe40000081018 */
[----:B------:R-:W4:Y:S04]  /*25450*/  LDL.LU.64 R26, [R1+0xae78] ;  /* 0x00ae7800011a7983 */ /* 0x000f280000300a00 */
[----:B------:R-:W4:-:S13]  /*25460*/  LDL.LU.64 R24, [R1+0xae70] ;  /* 0x00ae700001187983 */ /* 0x000f1a0000300a00 */
[----:B------:R1:W-:Y:S04]  /*25470*/  STL.64 [R1+0x290], R4 ;  /* 0x0002900401007387 */ /* 0x0003e80000100a00 */
[----:B------:R4:W-:Y:S04]  /*25480*/  STL.64 [R1+0x298], R6 ;  /* 0x0002980601007387 */ /* 0x0009e80000100a00 */
[----:B-1----:R-:W4:Y:S02]  /*25490*/  LDL.LU.64 R4, [R1+0xae68] ;  /* 0x00ae680001047983 */ /* 0x002f240000300a00 */
[----:B----4-:R-:W-:Y:S02]  /*254a0*/  HMMA.1688.F32.TF32 R4, R20, R4, R24 ;  /* 0x000000041404723c */ /* 0x010fe40000081018 */
[----:B------:R-:W4:-:S15]  /*254b0*/  LDL.LU.64 R24, [R1+0xae60] ;  /* 0x00ae600001187983 */ /* 0x000f1e0000300a00 */
[----:B------:R-:W-:Y:S02]  /*254c0*/  NOP ;  /* 0x0000000000007918 */ /* 0x000fe40000000000 */
[----:B------:R1:W-:Y:S04]  /*254d0*/  STL.64 [R1+0x280], R4 ;  /* 0x0002800401007387 */ /* 0x0003e80000100a00 */
[----:B------:R2:W-:Y:S04]  /*254e0*/  STL.64 [R1+0x288], R6 ;  /* 0x0002880601007387 */ /* 0x0005e80000100a00 */
[----:B-1----:R-:W3:Y:S04]  /*254f0*/  LDL.LU.64 R4, [R1+0xcb0] ;  /* 0x000cb00001047983 */ /* 0x002ee80000300a00 */
[----:B--2---:R-:W2:Y:S01]  /*25500*/  LDL.LU.64 R6, [R1+0xcb8] ;  /* 0x000cb80001067983 */ /* 0x004ea20000300a00 */
[----:B----4-:R-:W-:Y:S03]  /*25510*/  HMMA.1688.F32.TF32 R24, R20, R24, R12 ;  /* 0x000000181418723c */ /* 0x010fe6000008100c */
[----:B------:R-:W4:Y:S04]  /*25520*/  LDL.LU.64 R14, [R1+0xae58] ;  /* 0x00ae5800010e7983 */ /* 0x000f280000300a00 */
[----:B------:R-:W4:-:S12]  /*25530*/  LDL.LU.64 R12, [R1+0xae50] ;  /* 0x00ae5000010c7983 */ /* 0x000f180000300a00 */
[----:B------:R1:W-:Y:S04]  /*25540*/  STL.64 [R1+0x270], R24 ;  /* 0x0002701801007387 */ /* 0x0003e80000100a00 */
[----:B------:R4:W-:Y:S04]  /*25550*/  STL.64 [R1+0x278], R26 ;  /* 0x0002781a01007387 */ /* 0x0009e80000100a00 */
[----:B-1----:R-:W4:Y:S02]  /*25560*/  LDL.LU.64 R24, [R1+0xae48] ;  /* 0x00ae480001187983 */ /* 0x002f240000300a00 */
[----:B----4-:R-:W-:Y:S02]  /*25570*/  HMMA.1688.F32.TF32 R24, R20, R24, R12 ;  /* 0x000000181418723c */ /* 0x010fe4000008100c */
[----:B------:R-:W4:Y:S04]  /*25580*/  LDL.LU.64 R14, [R1+0xae40] ;  /* 0x00ae4000010e7983 */ /* 0x000f280000300a00 */
[----:B------:R-:W4:-:S13]  /*25590*/  LDL.LU.64 R12, [R1+0xae38] ;  /* 0x00ae3800010c7983 */ /* 0x000f1a0000300a00 */
[----:B------:R-:W-:Y:S04]  /*255a0*/  STL.64 [R1+0x260], R24 ;  /* 0x0002601801007387 */ /* 0x000fe80000100a00 */
[----:B------:R1:W-:Y:S04]  /*255b0*/  STL.64 [R1+0x268], R26 ;  /* 0x0002681a01007387 */ /* 0x0003e80000100a00 */
[----:B-1----:R-:W2:Y:S04]  /*255c0*/  LDL.LU.64 R26, [R1+0xae30] ;  /* 0x00ae3000011a7983 */ /* 0x002ea80000300a00 */
[----:B------:R-:W4:Y:S02]  /*255d0*/  LDL.LU.64 R24, [R1+0xae28] ;  /* 0x00ae280001187983 */ /* 0x000f240000300a00 */
[----:B----4-:R-:W-:-:S15]  /*255e0*/  HMMA.1688.F32.TF32 R12, R20, R24, R12 ;  /* 0x00000018140c723c */ /* 0x010fde000008100c */
[----:B------:R-:W-:-:S04]  /*255f0*/  NOP ;  /* 0x0000000000007918 */ /* 0x000fc80000000000 */
[----:B------:R1:W-:Y:S04]  /*25600*/  STL.64 [R1+0x250], R12 ;  /* 0x0002500c01007387 */ /* 0x0003e80000100a00 */
[----:B------:R-:W-:Y:S04]  /*25610*/  STL.64 [R1+0x258], R14 ;  /* 0x0002580e01007387 */ /* 0x000fe80000100a00 */
[----:B-1----:R-:W4:Y:S04]  /*25620*/  LDL.LU.64 R12, [R1+0xae20] ;  /* 0x00ae2000010c7983 */ /* 0x002f280000300a00 */
[----:B------:R-:W-:Y:S01]  /*25630*/  STL.64 [R1+0xad90], R24 ;  /* 0x00ad901801007387 */ /* 0x000fe20000100a00 */
[----:B----4-:R-:W-:Y:S01]  /*25640*/  HMMA.1688.F32.TF32 R8, R20, R12, R8 ;  /* 0x0000000c1408723c */ /* 0x010fe20000081008 */
[----:B------:R-:W-:-:S15]  /*25650*/  IMAD.MOV.U32 R28, RZ, RZ, R13 ;  /* 0x000000ffff1c7224 */ /* 0x000fde00078e000d */
[----:B------:R-:W-:-:S03]  /*25660*/  NOP ;  /* 0x0000000000007918 */ /* 0x000fc60000000000 */
[----:B------:R-:W-:Y:S04]  /*25670*/  STL.64 [R1+0x240], R8 ;  /* 0x0002400801007387 */ /* 0x000fe80000100a00 */
[----:B------:R1:W-:Y:S04]  /*25680*/  STL.64 [R1+0x248], R10 ;  /* 0x0002480a01007387 */ /* 0x0003e80000100a00 */
[----:B-1----:R-:W4:Y:S04]  /*25690*/  LDL.LU.64 R10, [R1+0xae18] ;  /* 0x00ae1800010a7983 */ /* 0x002f280000300a00 */
[----:B------:R-:W4:Y:S04]  /*256a0*/  LDL.LU.64 R8, [R1+0xae10] ;  /* 0x00ae100001087983 */ /* 0x000f280000300a00 */
[----:B------:R-:W4:Y:S02]  /*256b0*/  LDL.LU.64 R12, [R1+0xae08] ;  /* 0x00ae0800010c7983 */ /* 0x000f240000300a00 */
[----:B----4-:R-:W-:Y:S02]  /*256c0*/  HMMA.1688.F32.TF32 R12, R20, R12, R8 ;  /* 0x0000000c140c723c */ /* 0x010fe40000081008 */
[----:B------:R-:W4:Y:S04]  /*256d0*/  LDL.LU.64 R10, [R1+0xae00] ;  /* 0x00ae0000010a7983 */ /* 0x000f280000300a00 */
[----:B------:R-:W2:-:S13]  /*256e0*/  LDL.LU.64 R8, [R1+0xadf8] ;  /* 0x00adf80001087983 */ /* 0x000e9a0000300a00 */
[----:B------:R1:W-:Y:S04]  /*256f0*/  STL.64 [R1+0x230], R12 ;  /* 0x0002300c01007387 */ /* 0x0003e80000100a00 */
[----:B------:R-:W-:Y:S04]  /*25700*/  STL.64 [R1+0x238], R14 ;  /* 0x0002380e01007387 */ /* 0x000fe80000100a00 */
[----:B-1----:R-:W3:Y:S02]  /*25710*/  LDL.LU.64 R12, [R1+0xadf0] ;  /* 0x00adf000010c7983 */ /* 0x002ee40000300a00 */
[----:B---3--:R-:W-:Y:S01]  /*25720*/  HMMA.1688.F32.TF32 R16, R20, R12, R16 ;  /* 0x0000000c1410723c */ /* 0x008fe20000081010 */
[----:B------:R-:W-:-:S02]  /*25730*/  IMAD.MOV.U32 R25, RZ, RZ, R12 ;  /* 0x000000ffff197224 */ /* 0x000fc400078e000c */
[----:B------:R-:W-:-:S15]  /*25740*/  IMAD.MOV.U32 R24, RZ, RZ, R13 ;  /* 0x000000ffff187224 */ /* 0x000fde00078e000d */
[----:B------:R-:W-:Y:S01]  /*25750*/  NOP ;  /* 0x0000000000007918 */ /* 0x000fe20000000000 */
[----:B------:R-:W-:Y:S04]  /*25760*/  STL.64 [R1+0x220], R16 ;  /* 0x0002201001007387 */ /* 0x000fe80000100a00 */
[----:B------:R1:W-:Y:S04]  /*25770*/  STL.64 [R1+0x228], R18 ;  /* 0x0002281201007387 */ /* 0x0003e80000100a00 */
[----:B-1----:R-:W3:Y:S04]  /*25780*/  LDL.LU.64 R18, [R1+0xade8] ;  /* 0x00ade80001127983 */ /* 0x002ee80000300a00 */
[----:B------:R-:W3:Y:S04]  /*25790*/  LDL.LU.64 R16, [R1+0xade0] ;  /* 0x00ade00001107983 */ /* 0x000ee80000300a00 */
[----:B------:R-:W3:Y:S04]  /*257a0*/  LDL.LU.64 R14, [R1+0xadd8] ;  /* 0x00add800010e7983 */ /* 0x000ee80000300a00 */
[----:B------:R-:W3:Y:S04]  /*257b0*/  LDL.LU.64 R12, [R1+0xadd0] ;  /* 0x00add000010c7983 */ /* 0x000ee80000300a00 */
[----:B------:R2:W-:Y:S02]  /*257c0*/  STL.64 [R1+0xada8], R24 ;  /* 0x00ada81801007387 */ /* 0x0005e40000100a00 */
[----:B--2---:R-:W-:-:S02]  /*257d0*/  IMAD.MOV.U32 R24, RZ, RZ, R27 ;  /* 0x000000ffff187224 */ /* 0x004fc400078e001b */
[----:B------:R-:W-:-:S05]  /*257e0*/  IMAD.MOV.U32 R25, RZ, RZ, R26 ;  /* 0x000000ffff197224 */ /* 0x000fca00078e001a */
[----:B------:R1:W-:Y:S04]  /*257f0*/  STL.64 [R1+0xadb8], R24 ;  /* 0x00adb81801007387 */ /* 0x0003e80000100a00 */
[----:B-1----:R-:W2:Y:S04]  /*25800*/  LDL.LU.64 R24, [R1+0xbf0] ;  /* 0x000bf00001187983 */ /* 0x002ea80000300a00 */
[----:B------:R-:W2:Y:S01]  /*25810*/  LDL.LU.64 R26, [R1+0xbf8] ;  /* 0x000bf800011a7983 */ /* 0x000ea20000300a00 */
[----:B---3--:R-:W-:-:S15]  /*25820*/  HMMA.1688.F32.TF32 R4, R20, R12, R4 ;  /* 0x0000000c1404723c */ /* 0x008fde0000081004 */
[----:B------:R-:W-:-:S04]  /*25830*/  NOP ;  /* 0x0000000000007918 */ /* 0x000fc80000000000 */
[----:B------:R-:W-:Y:S04]  /*25840*/  STL.64 [R1+0x210], R4 ;  /* 0x0002100401007387 */ /* 0x000fe80000100a00 */
[----:B------:R1:W-:Y:S04]  /*25850*/  STL.64 [R1+0x218], R6 ;  /* 0x0002180601007387 */ /* 0x0003e80000100a00 */
[----:B-1----:R-:W3:Y:S04]  /*25860*/  LDL.LU.64 R6, [R1+0xadc8] ;  /* 0x00adc80001067983 */ /* 0x002ee80000300a00 */
[----:B------:R-:W2:Y:S04]  /*25870*/  LDL.LU.64 R4, [R1+0xadc0] ;  /* 0x00adc00001047983 */ /* 0x000ea80000300a00 */
[----:B------:R-:W-:Y:S04]  /*25880*/  STL.64 [R1+0xad18], R14 ;  /* 0x00ad180e01007387 */ /* 0x000fe80000100a00 */
[----:B------:R1:W-:Y:S04]  /*25890*/  STL.64 [R1+0xad10], R12 ;  /* 0x00ad100c01007387 */ /* 0x0003e80000100a00 */
[----:B-1----:R-:W2:Y:S04]  /*258a0*/  LDL.64 R12, [R1+0xa0] ;  /* 0x0000a000010c7983 */ /* 0x002ea80000100a00 */
[----:B--2---:R1:W-:Y:S04]  /*258b0*/  STL.64 [R1+0xadb0], R12 ;  /* 0x00adb00c01007387 */ /* 0x0043e80000100a00 */
[----:B-1----:R-:W2:Y:S04]  /*258c0*/  LDL.LU.64 R12, [R1+0xca0] ;  /* 0x000ca000010c7983 */ /* 0x002ea80000300a00 */
[----:B------:R-:W2:Y:S04]  /*258d0*/  LDL.LU.64 R14, [R1+0xca8] ;  /* 0x000ca800010e7983 */ /* 0x000ea80000300a00 */
[----:B------:R-:W-:Y:S01]  /*258e0*/  STL.64 [R1+0xada0], R8 ;  /* 0x00ada00801007387 */ /* 0x000fe20000100a00 */
[----:B--2---:R-:W-:-:S15]  /*258f0*/  HMMA.1688.F32.TF32 R12, R20, R8, R12 ;  /* 0x00000008140c723c */ /* 0x004fde000008100c */
[----:B------:R-:W-:-:S04]  /*25900*/  NOP ;  /* 0x0000000000007918 */ /* 0x000fc80000000000 */
[----:B------:R-:W-:Y:S04]  /*25910*/  STL.64 [R1+0x200], R12 ;  /* 0x0002000c01007387 */ /* 0x000fe80000100a00 */
[----:B------:R1:W-:Y:S02]  /*25920*/  STL.64 [R1+0x208], R14 ;  /* 0x0002080e01007387 */ /* 0x0003e40000100a00 */
[----:B-1----:R-:W-:Y:S02]  /*25930*/  HMMA.1688.F32.TF32 R12, R20, R4, R24 ;  /* 0x00000004140c723c */ /* 0x002fe40000081018 */
[----:B------:R-:W-:Y:S04]  /*25940*/  LDS R22, [R0+UR5+0x2300] ;  /* 0x0023000500167984 */ /* 0x000fe80008000800 */
[----:B------:R-:W1:Y:S04]  /*25950*/  LDS R23, [R29+UR5+0x2300] ;  /* 0x002300051d177984 */ /* 0x000e680008000800 */
[----:B------:R-:W-:Y:S04]  /*25960*/  LDS R20, [R0+UR5+0x300] ;  /* 0x0003000500147984 */ /* 0x000fe80008000800 */
[----:B------:R-:W2:Y:S04]  /*25970*/  LDS R21, [R29+UR5+0x300] ;  /* 0x000300051d157984 */ /* 0x000ea80008000800 */
[----:B------:R-:W4:Y:S04]  /*25980*/  LDL.LU.64 R24, [R1+0x9b0] ;  /* 0x0009b00001187983 */ /* 0x000f280000300a00 */
[----:B------:R-:W4:Y:S04]  /*25990*/  LDL.LU.64 R26, [R1+0x9b8] ;  /* 0x0009b800011a7983 */ /* 0x000f280000300a00 */
[----:B------:R3:W-:Y:S04]  /*259a0*/  STL.64 [R1+0xe0], R12 ;  /* 0x0000e00c01007387 */ /* 0x0007e80000100a00 */
[----:B------:R1:W-:Y:S04]  /*259b0*/  STL.64 [R1+0xe8], R14 ;  /* 0x0000e80e01007387 */ /* 0x0003e80000100a00 */
[----:B---3--:R-:W3:Y:S04]  /*259c0*/  LDL.LU.64 R12, [R1+0x9a0] ;  /* 0x0009a000010c7983 */ /* 0x008ee80000300a00 */
[----:B-1----:R-:W3:Y:S04]  /*259d0*/  LDL.LU.64 R14, [R1+0x9a8] ;  /* 0x0009a800010e7983 */ /* 0x002ee80000300a00 */
[----:B------:R-:W-:Y:S04]  /*259e0*/  STL.64 [R1+0xacf8], R6 ;  /* 0x00acf80601007387 */ /* 0x000fe80000100a00 */
[----:B------:R-:W-:Y:S04]  /*259f0*/  STL.64 [R1+0xacf0], R4 ;  /* 0x00acf00401007387 */ /* 0x000fe80000100a00 */
[----:B------:R-:W-:Y:S04]  /*25a00*/  STL.64 [R1+0xad08], R22 ;  /* 0x00ad081601007387 */ /* 0x000fe80000100a00 */
[----:B--2---:R1:W-:Y:S04]  /*25a10*/  STL.64 [R1+0xad00], R20 ;  /* 0x00ad001401007387 */ /* 0x0043e80000100a00 */
[----:B-1----:R-:W2:Y:S01]  /*25a20*/  LDL.64 R20, [R1+0x60] ;  /* 0x0000600001147983 */ /* 0x002ea20000100a00 */
[----:B----4-:R-:W-:-:S02]  /*25a30*/  IMAD.MOV.U32 R8, RZ, RZ, R11 ;  /* 0x000000ffff087224 */ /* 0x010fc400078e000b */
[----:B------:R-:W-:-:S07]  /*25a40*/  IMAD.MOV.U32 R9, RZ, RZ, R10 ;  /* 0x000000ffff097224 */ /* 0x000fce00078e000a */
[C---:B------:R-:W-:Y:S01]  /*25a50*/  HMMA.1688.F32.TF32 R8, R16.reuse, R8, R24 ;  /* 0x000000081008723c */ /* 0x040fe20000081018 */
[----:B--2---:R1:W-:Y:S04]  /*25a60*/  STL.64 [R1+0xad98], R20 ;  /* 0x00ad981401007387 */ /* 0x0043e80000100a00 */
[----:B-1----:R-:W2:Y:S04]  /*25a70*/  LDL.LU.64 R20, [R1+0x990] ;  /* 0x0009900001147983 */ /* 0x002ea80000300a00 */
[----:B------:R-:W2:Y:S04]  /*25a80*/  LDL.LU.64 R22, [R1+0x998] ;  /* 0x0009980001167983 */ /* 0x000ea80000300a00 */
[----:B------:R-:W3:Y:S06]  /*25a90*/  LDL.LU.64 R24, [R1+0xadb8] ;  /* 0x00adb80001187983 */ /* 0x000eec0000300a00 */
[----:B------:R1:W-:Y:S04]  /*25aa0*/  STL.64 [R1+0x1f0], R8 ;  /* 0x0001f00801007387 */ /* 0x0003e80000100a00 */
[----:B------:R4:W-:Y:S04]  /*25ab0*/  STL.64 [R1+0x1f8], R10 ;  /* 0x0001f80a01007387 */ /* 0x0009e80000100a00 */
[----:B-1----:R-:W2:Y:S04]  /*25ac0*/  LDL.LU.64 R8, [R1+0x980] ;  /* 0x0009800001087983 */ /* 0x002ea80000300a00 */
[----:B----4-:R-:W4:Y:S01]  /*25ad0*/  LDL.LU.64 R10, [R1+0x988] ;  /* 0x00098800010a7983 */ /* 0x010f220000300a00 */
[----:B---3--:R-:W-:Y:S03]  /*25ae0*/  HMMA.1688.F32.TF32 R24, R16, R24, R12 ;  /* 0x000000181018723c */ /* 0x008fe6000008100c */
[----:B------:R-:W2:-:S15]  /*25af0*/  LDL.LU.64 R12, [R1+0xadb0] ;  /* 0x00adb000010c7983 */ /* 0x000e9e0000300a00 */
[----:B------:R-:W-:Y:S01]  /*25b00*/  NOP ;  /* 0x0000000000007918 */ /* 0x000fe20000000000 */
[----:B------:R1:W-:Y:S04]  /*25b10*/  STL.64 [R1+0x1e0], R24 ;  /* 0x0001e01801007387 */ /* 0x0003e80000100a00 */
[----:B------:R-:W-:Y:S04]  /*25b20*/  STL.64 [R1+0x1e8], R26 ;  /* 0x0001e81a01007387 */ /* 0x000fe80000100a00 */
[----:B-1----:R-:W3:Y:S01]  /*25b30*/  LDL.LU.64 R24, [R1+0xada8] ;  /* 0x00ada80001187983 */ /* 0x002ee20000300a00 */
[----:B------:R-:W-:Y:S02]  /*25b40*/  IMAD.MOV.U32 R4, RZ, RZ, R3 ;  /* 0x000000ffff047224 */ /* 0x000fe400078e0003 */
[----:B------:R-:W-:Y:S01]  /*25b50*/  IMAD.MOV.U32 R5, RZ, RZ, R2 ;  /* 0x000000ffff057224 */ /* 0x000fe200078e0002 */
[----:B--2---:R-:W-:Y:S01]  /*25b60*/  HMMA.1688.F32.TF32 R20, R16, R12, R20 ;  /* 0x0000000c1014723c */ /* 0x004fe20000081014 */
[----:B------:R-:W-:Y:S01]  /*25b70*/  IMAD.MOV.U32 R3, RZ, RZ, R12 ;  /* 0x000000ffff037224 */ /* 0x000fe200078e000c */
[----:B------:R-:W-:-:S15]  /*25b80*/  MOV R2, R13 ;  /* 0x0000000d00027202 */ /* 0x000fde0000000f00 */
[----:B------:R-:W-:Y:S02]  /*25b90*/  NOP ;  /* 0x0000000000007918 */ /* 0x000fe40000000000 */
[----:B------:R1:W-:Y:S04]  /*25ba0*/  STL.64 [R1+0x1d0], R20 ;  /* 0x0001d01401007387 */ /* 0x0003e80000100a00 */
[----:B------:R2:W-:Y:S01]  /*25bb0*/  STL.64 [R1+0x1d8], R22 ;  /* 0x0001d81601007387 */ /* 0x0005e20000100a00 */
[----:B---3--:R-:W-:-:S03]  /*25bc0*/  IMAD.MOV.U32 R12, RZ, RZ, R25 ;  /* 0x000000ffff0c7224 */ /* 0x008fc600078e0019 */
[----:B-1----:R-:W3:Y:S01]  /*25bd0*/  LDL.LU.64 R20, [R1+0x970] ;  /* 0x0009700001147983 */ /* 0x002ee20000300a00 */
[----:B------:R-:W-:-:S03]  /*25be0*/  IMAD.MOV.U32 R13, RZ, RZ, R24 ;  /* 0x000000ffff0d7224 */ /* 0x000fc600078e0018 */
[----:B--2---:R-:W3:Y:S04]  /*25bf0*/  LDL.LU.64 R22, [R1+0x978] ;  /* 0x0009780001167983 */ /* 0x004ee80000300a00 */
[----:B------:R-:W2:Y:S04]  /*25c00*/  LDL.LU.64 R24, [R1+0x960] ;  /* 0x0009600001187983 */ /* 0x000ea80000300a00 */
[----:B------:R-:W2:Y:S04]  /*25c10*/  LDL.LU.64 R26, [R1+0x968] ;  /* 0x00096800011a7983 */ /* 0x000ea80000300a00 */
[----:B------:R1:W-:Y:S04]  /*25c20*/  STL.64 [R1+0xad30], R12 ;  /* 0x00ad300c01007387 */ /* 0x0003e80000100a00 */
[----:B-1----:R-:W2:Y:S04]  /*25c30*/  LDL.64 R12, [R1+0x10] ;  /* 0x00001000010c7983 */ /* 0x002ea80000100a00 */
[----:B--2---:R1:W-:Y:S04]  /*25c40*/  STL.64 [R1+0xad48], R12 ;  /* 0x00ad480c01007387 */ /* 0x0043e80000100a00 */
[----:B-1----:R-:W4:Y:S04]  /*25c50*/  LDL.64 R12, [R1+0x90] ;  /* 0x00009000010c7983 */ /* 0x002f280000100a00 */
[----:B------:R-:W-:Y:S04]  /*25c60*/  STL [R1+0xacdc], R2 ;  /* 0x00acdc0201007387 */ /* 0x000fe80000100800 */
[----:B------:R-:W-:Y:S01]  /*25c70*/  STL [R1+0xacd8], R3 ;  /* 0x00acd80301007387 */ /* 0x000fe20000100800 */
[----:B----4-:R-:W-:-:S15]  /*25c80*/  HMMA.1688.F32.TF32 R8, R16, R12, R8 ;  /* 0x0000000c1008723c */ /* 0x010fde0000081008 */
[----:B------:R-:W-:-:S04]  /*25c90*/  NOP ;  /* 0x0000000000007918 */ /* 0x000fc80000000000 */
[----:B------:R1:W-:Y:S04]  /*25ca0*/  STL.64 [R1+0x1c0], R8 ;  /* 0x0001c00801007387 */ /* 0x0003e80000100a00 */
[----:B------:R2:W-:Y:S04]  /*25cb0*/  STL.64 [R1+0x1c8], R10 ;  /* 0x0001c80a01007387 */ /* 0x0005e80000100a00 */
[----:B-1----:R-:W4:Y:S01]  /*25cc0*/  LDL.LU.64 R8, [R1+0xada0] ;  /* 0x00ada00001087983 */ /* 0x002f220000300a00 */
[----:B--2---:R-:W-:-:S03]  /*25cd0*/  IMAD.MOV.U32 R11, RZ, RZ, R12 ;  /* 0x000000ffff0b7224 */ /* 0x004fc600078e000c */
[----:B------:R-:W2:Y:S01]  /*25ce0*/  LDL R12, [R1+0x20] ;  /* 0x00002000010c7983 */ /* 0x000ea20000100800 */
[----:B------:R-:W-:Y:S02]  /*25cf0*/  IMAD.MOV.U32 R10, RZ, RZ, R13 ;  /* 0x000000ffff0a7224 */ /* 0x000fe400078e000d */
[----:B------:R-:W-:-:S05]  /*25d00*/  IMAD.MOV.U32 R13, RZ, RZ, R28 ;  /* 0x000000ffff0d7224 */ /* 0x000fca00078e001c */
[----:B--2---:R1:W-:Y:S04]  /*25d10*/  STL.64 [R1+0xad60], R12 ;  /* 0x00ad600c01007387 */ /* 0x0043e80000100a00 */
[----:B-1----:R-:W2:Y:S04]  /*25d20*/  LDL.LU.64 R12, [R1+0x950] ;  /* 0x00095000010c7983 */ /* 0x002ea80000300a00 */
[----:B------:R-:W2:Y:S04]  /*25d30*/  LDL.LU.64 R14, [R1+0x958] ;  /* 0x00095800010e7983 */ /* 0x000ea80000300a00 */
[----:B------:R-:W-:Y:S04]  /*25d40*/  STL.64 [R1+0xad28], R10 ;  /* 0x00ad280a01007387 */ /* 0x000fe80000100a00 */
[----:B----4-:R1:W-:Y:S04]  /*25d50*/  STL.64 [R1+0xad20], R8 ;  /* 0x00ad200801007387 */ /* 0x0103e80000100a00 */
[----:B-1----:R-:W4:Y:S01]  /*25d60*/  LDL.64 R8, [R1+0x70] ;  /* 0x0000700001087983 */ /* 0x002f220000100a00 */
[----:B---3--:R-:W-:Y:S03]  /*25d70*/  HMMA.1688.F32.TF32 R4, R16, R4, R20 ;  /* 0x000000041004723c */ /* 0x008fe60000081014 */
[----:B------:R-:W2:-:S15]  /*25d80*/  LDL.LU.64 R20, [R1+0xad98] ;  /* 0x00ad980001147983 */ /* 0x000e9e0000300a00 */
[----:B------:R-:W-:Y:S01]  /*25d90*/  NOP ;  /* 0x0000000000007918 */ /* 0x000fe20000000000 */
[----:B------:R1:W-:Y:S04]  /*25da0*/  STL.64 [R1+0x1b0], R4 ;  /* 0x0001b00401007387 */ /* 0x0003e80000100a00 */
[----:B------:R-:W-:Y:S04]  /*25db0*/  STL.64 [R1+0x1b8], R6 ;  /* 0x0001b80601007387 */ /* 0x000fe80000100a00 */
[----:B-1----:R-:W3:Y:S01]  /*25dc0*/  LDL.64 R4, [R1+0x50] ;  /* 0x0000500001047983 */ /* 0x002ee20000100a00 */
[----:B----4-:R-:W-:-:S15]  /*25dd0*/  HMMA.1688.F32.TF32 R24, R16, R8, R24 ;  /* 0x000000081018723c */ /* 0x010fde0000081018 */
[----:B------:R-:W-:-:S04]  /*25de0*/  NOP ;  /* 0x0000000000007918 */ /* 0x000fc80000000000 */
[----:B------:R1:W-:Y:S04]  /*25df0*/  STL.64 [R1+0x1a0], R24 ;  /* 0x0001a01801007387 */ /* 0x0003e80000100a00 */
[----:B------:R4:W-:Y:S04]  /*25e00*/  STL.64 [R1+0x1a8], R26 ;  /* 0x0001a81a01007387 */ /* 0x0009e80000100a00 */
[----:B-1----:R-:W3:Y:S01]  /*25e10*/  LDL.LU.64 R24, [R1+0xad90] ;  /* 0x00ad900001187983 */ /* 0x002ee20000300a00 */
[----:B----4-:R-:W-:Y:S02]  /*25e20*/  IMAD.MOV.U32 R27, RZ, RZ, R8 ;  /* 0x000000ffff1b7224 */ /* 0x010fe400078e0008 */
[----:B------:R-:W-:-:S02]  /*25e30*/  IMAD.MOV.U32 R26, RZ, RZ, R9 ;  /* 0x000000ffff1a7224 */ /* 0x000fc400078e0009 */
[C---:B--2---:R-:W-:Y:S03]  /*25e40*/  HMMA.1688.F32.TF32 R8, R16.reuse, R20, R12 ;  /* 0x000000141008723c */ /* 0x044fe6000008100c */
[----:B------:R-:W-:Y:S04]  /*25e50*/  STL [R1+0xace4], R26 ;  /* 0x00ace41a01007387 */ /* 0x000fe80000100800 */
[----:B------:R-:W-:Y:S04]  /*25e60*/  STL [R1+0xace0], R27 ;  /* 0x00ace01b01007387 */ /* 0x000fe80000100800 */
[----:B---3--:R1:W-:Y:S08]  /*25e70*/  STL.64 [R1+0xad88], R24 ;  /* 0x00ad881801007387 */ /* 0x0083f00000100a00 */
[----:B------:R-:W-:Y:S04]  /*25e80*/  STL.64 [R1+0x190], R8 ;  /* 0x0001900801007387 */ /* 0x000fe80000100a00 */
[----:B------:R-:W-:Y:S04]  /*25e90*/  STL.64 [R1+0x198], R10 ;  /* 0x0001980a01007387 */ /* 0x000fe80000100a00 */
[----:B-1----:R-:W2:Y:S04]  /*25ea0*/  LDL.LU.64 R24, [R1+0x940] ;  /* 0x0009400001187983 */ /* 0x002ea80000300a00 */
[----:B------:R-:W2:Y:S04]  /*25eb0*/  LDL.LU.64 R26, [R1+0x948] ;  /* 0x00094800011a7983 */ /* 0x000ea80000300a00 */
[----:B------:R-:W3:Y:S04]  /*25ec0*/  LDL.LU.64 R12, [R1+0x160] ;  /* 0x00016000010c7983 */ /* 0x000ee80000300a00 */
[----:B------:R-:W4:Y:S04]  /*25ed0*/  LDL.LU.64 R14, [R1+0x168] ;  /* 0x00016800010e7983 */ /* 0x000f280000300a00 */
[----:B----4-:R-:W-:Y:S04]  /*25ee0*/  STL.64 [R1+0xad70], R14 ;  /* 0x00ad700e01007387 */ /* 0x010fe80000100a00 */
[----:B---3--:R1:W-:Y:S04]  /*25ef0*/  STL.64 [R1+0xad68], R12 ;  /* 0x00ad680c01007387 */ /* 0x0083e80000100a00 */
[----:B-1----:R-:W3:Y:S04]  /*25f00*/  LDL.64 R12, [R1+0x40] ;  /* 0x00004000010c7983 */ /* 0x002ee80000100a00 */
[----:B------:R-:W4:Y:S04]  /*25f10*/  LDL.LU.64 R8, [R1+0x8f0] ;  /* 0x0008f00001087983 */ /* 0x000f280000300a00 */
[----:B------:R-:W2:Y:S04]  /*25f20*/  LDL.LU.64 R10, [R1+0x8f8] ;  /* 0x0008f800010a7983 */ /* 0x000ea80000300a00 */
[----:B--2---:R-:W-:Y:S04]  /*25f30*/  STL.64 [R1+0xad40], R10 ;  /* 0x00ad400a01007387 */ /* 0x004fe80000100a00 */
[----:B----4-:R1:W-:Y:S04]  /*25f40*/  STL.64 [R1+0xad38], R8 ;  /* 0x00ad380801007387 */ /* 0x0103e80000100a00 */
[----:B-1----:R-:W2:Y:S04]  /*25f50*/  LDL.LU.64 R8, [R1+0x920] ;  /* 0x0009200001087983 */ /* 0x002ea80000300a00 */
[----:B------:R-:W4:Y:S04]  /*25f60*/  LDL.LU.64 R10, [R1+0x928] ;  /* 0x00092800010a7983 */ /* 0x000f280000300a00 */
[----:B----4-:R-:W-:Y:S04]  /*25f70*/  STL.64 [R1+0xad58], R10 ;  /* 0x00ad580a01007387 */ /* 0x010fe80000100a00 */
[----:B--2---:R1:W-:Y:S04]  /*25f80*/  STL.64 [R1+0xad50], R8 ;  /* 0x00ad500801007387 */ /* 0x0043e80000100a00 */
[----:B-1----:R-:W2:Y:S04]  /*25f90*/  LDL.LU.64 R8, [R1+0x930] ;  /* 0x0009300001087983 */ /* 0x002ea80000300a00 */
[----:B------:R-:W4:Y:S01]  /*25fa0*/  LDL.LU.64 R10, [R1+0x938] ;  /* 0x00093800010a7983 */ /* 0x000f220000300a00 */
[----:B------:R-:W-:Y:S03]  /*25fb0*/  HMMA.1688.F32.TF32 R24, R16, R4, R24 ;  /* 0x000000041018723c */ /* 0x000fe60000081018 */
[----:B----4-:R-:W-:Y:S04]  /*25fc0*/  STL.64 [R1+0xad80], R10 ;  /* 0x00ad800a01007387 */ /* 0x010fe80000100a00 */
[----:B--2---:R1:W-:Y:S04]  /*25fd0*/  STL.64 [R1+0xad78], R8 ;  /* 0x00ad780801007387 */ /* 0x0043e80000100a00 */
[----:B-1----:R-:W2:Y:S04]  /*25fe0*/  LDL.LU.64 R8, [R1+0x170] ;  /* 0x0001700001087983 */ /* 0x002ea80000300a00 */
[----:B------:R-:W2:Y:S01]  /*25ff0*/  LDL.LU.64 R10, [R1+0x178] ;  /* 0x00017800010a7983 */ /* 0x000ea20000300a00 */
[----:B------:R-:W-:-:S02]  /*26000*/  IMAD.MOV.U32 R28, RZ, RZ, R21 ;  /* 0x000000ffff1c7224 */ /* 0x000fc400078e0015 */
[----:B------:R-:W-:Y:S02]  /*26010*/  IMAD.MOV.U32 R3, RZ, RZ, R20 ;  /* 0x000000ffff037224 */ /* 0x000fe400078e0014 */
[----:B------:R-:W4:Y:S04]  /*26020*/  LDL.LU.64 R20, [R1+0xc90] ;  /* 0x000c900001147983 */ /* 0x000f280000300a00 */
[----:B------:R-:W4:Y:S04]  /*26030*/  LDL.LU.64 R22, [R1+0xc98] ;  /* 0x000c980001167983 */ /* 0x000f280000300a00 */
[----:B------:R3:W-:Y:S01]  /*26040*/  STL [R1+0xacec], R28 ;  /* 0x00acec1c01007387 */ /* 0x0007e20000100800 */
[----:B------:R-:W-:-:S03]  /*26050*/  MOV R2, R5 ;  /* 0x0000000500027202 */ /* 0x000fc60000000f00 */
[----:B------:R-:W-:Y:S04]  /*26060*/  STL [R1+0xace8], R3 ;  /* 0x00ace80301007387 */ /* 0x000fe80000100800 */
[----:B------:R1:W-:Y:S04]  /*26070*/  STL.64 [R1+0x180], R24 ;  /* 0x0001801801007387 */ /* 0x0003e80000100a00 */
[----:B------:R1:W-:Y:S01]  /*26080*/  STL.64 [R1+0x188], R26 ;  /* 0x0001881a01007387 */ /* 0x0003e20000100a00 */
[----:B---3--:R-:W-:-:S03]  /*26090*/  IMAD.MOV.U32 R28, RZ, RZ, R12 ;  /* 0x000000ffff1c7224 */ /* 0x008fc600078e000c */
[----:B-1----:R-:W3:Y:S01]  /*260a0*/  LDL.LU.64 R24, [R1+0xad88] ;  /* 0x00ad880001187983 */ /* 0x002ee20000300a00 */
[----:B------:R-:W-:-:S03]  /*260b0*/  IMAD.MOV.U32 R27, RZ, RZ, R4 ;  /* 0x000000ffff1b7224 */ /* 0x000fc600078e0004 */
[----:B------:R-:W3:Y:S04]  /*260c0*/  LDL.LU.64 R4, [R1+0xc80] ;  /* 0x000c800001047983 */ /* 0x000ee80000300a00 */
[----:B------:R-:W3:Y:S01]  /*260d0*/  LDL.LU.64 R6, [R1+0xc88] ;  /* 0x000c880001067983 */ /* 0x000ee20000300a00 */
[----:B------:R-:W-:Y:S01]  /*260e0*/  IMAD.MOV.U32 R3, RZ, RZ, R13 ;  /* 0x000000ffff037224 */ /* 0x000fe200078e000d */
[----:B--2---:R-:W-:-:S15]  /*260f0*/  HMMA.1688.F32.TF32 R8, R16, R12, R8 ;  /* 0x0000000c1008723c */ /* 0x004fde0000081008 */
[----:B------:R-:W-:-:S04]  /*26100*/  NOP ;  /* 0x0000000000007918 */ /* 0x000fc80000000000 */
[----:B------:R-:W-:Y:S04]  /*26110*/  STL.64 [R1+0x170], R8 ;  /* 0x0001700801007387 */ /* 0x000fe80000100a00 */
[----:B------:R1:W-:Y:S04]  /*26120*/  STL.64 [R1+0x178], R10 ;  /* 0x0001780a01007387 */ /* 0x0003e80000100a00 */
[----:B-1----:R-:W2:Y:S04]  /*26130*/  LDL.LU.64 R10, [R1+0xad80] ;  /* 0x00ad8000010a7983 */ /* 0x002ea80000300a00 */
[----:B------:R-:W2:Y:S04]  /*26140*/  LDL.LU.64 R8, [R1+0xad78] ;  /* 0x00ad780001087983 */ /* 0x000ea80000300a00 */
[----:B------:R-:W3:Y:S04]  /*26150*/  LDL.LU.64 R14, [R1+0xad70] ;  /* 0x00ad7000010e7983 */ /* 0x000ee80000300a00 */
[----:B------:R-:W3:Y:S02]  /*26160*/  LDL.LU.64 R12, [R1+0xad68] ;  /* 0x00ad6800010c7983 */ /* 0x000ee40000300a00 */
[----:B---3--:R-:W-:-:S15]  /*26170*/  HMMA.1688.F32.TF32 R12, R16, R24, R12 ;  /* 0x00000018100c723c */ /* 0x008fde000008100c */
[----:B------:R-:W-:-:S04]  /*26180*/  NOP ;  /* 0x0000000000007918 */ /* 0x000fc80000000000 */
[----:B------:R1:W-:Y:S04]  /*26190*/  STL.64 [R1+0x160], R12 ;  /* 0x0001600c01007387 */ /* 0x0003e80000100a00 */
[----:B------:R2:W-:Y:S04]  /*261a0*/  STL.64 [R1+0x168], R14 ;  /* 0x0001680e01007387 */ /* 0x0005e80000100a00 */
[----:B-1----:R-:W2:Y:S04]  /*261b0*/  LDL.LU.64 R12, [R1+0xad60] ;  /* 0x00ad6000010c7983 */ /* 0x002ea80000300a00 */
[----:B------:R-:W-:Y:S01]  /*261c0*/  STL.64 [R1+0xac68], R24 ;  /* 0x00ac681801007387 */ /* 0x000fe20000100a00 */
[----:B--2---:R-:W-:Y:S03]  /*261d0*/  HMMA.1688.F32.TF32 R12, R16, R12, R8 ;  /* 0x0000000c100c723c */ /* 0x004fe60000081008 */
[----:B------:R-:W2:Y:S04]  /*261e0*/  LDL.LU.64 R10, [R1+0xad58] ;  /* 0x00ad5800010a7983 */ /* 0x000ea80000300a00 */
[----:B------:R-:W2:-:S12]  /*261f0*/  LDL.LU.64 R8, [R1+0xad50] ;  /* 0x00ad500001087983 */ /* 0x000e980000300a00 */
[----:B------:R1:W-:Y:S04]  /*26200*/  STL.64 [R1+0x150], R12 ;  /* 0x0001500c01007387 */ /* 0x0003e80000100a00 */
[----:B------:R-:W-:Y:S04]  /*26210*/  STL.64 [R1+0x158], R14 ;  /* 0x0001580e01007387 */ /* 0x000fe80000100a00 */
[----:B-1----:R-:W2:Y:S02]  /*26220*/  LDL.LU.64 R12, [R1+0xad48] ;  /* 0x00ad4800010c7983 */ /* 0x002ea40000300a00 */
[----:B--2---:R-:W-:Y:S01]  /*26230*/  HMMA.1688.F32.TF32 R8, R16, R12, R8 ;  /* 0x0000000c1008723c */ /* 0x004fe20000081008 */
[----:B------:R-:W-:-:S15]  /*26240*/  IMAD.MOV.U32 R26, RZ, RZ, R13 ;  /* 0x000000ffff1a7224 */ /* 0x000fde00078e000d */
[----:B------:R-:W-:-:S03]  /*26250*/  NOP ;  /* 0x0000000000007918 */ /* 0x000fc60000000000 */
[----:B------:R-:W-:Y:S04]  /*26260*/  STL.64 [R1+0x140], R8 ;  /* 0x0001400801007387 */ /* 0x000fe80000100a00 */
[----:B------:R1:W-:Y:S04]  /*26270*/  STL.64 [R1+0x148], R10 ;  /* 0x0001480a01007387 */ /* 0x0003e80000100a00 */
[----:B-1----:R-:W2:Y:S04]  /*26280*/  LDL.LU.64 R10, [R1+0xad40] ;  /* 0x00ad4000010a7983 */ /* 0x002ea80000300a00 */
[----:B------:R-:W2:Y:S04]  /*26290*/  LDL.LU.64 R8, [R1+0xad38] ;  /* 0x00ad380001087983 */ /* 0x000ea80000300a00 */
[----:B------:R-:W2:Y:S02]  /*262a0*/  LDL.LU.64 R12, [R1+0xad30] ;  /* 0x00ad3000010c7983 */ /* 0x000ea40000300a00 */
[----:B--2---:R-:W-:Y:S02]  /*262b0*/  HMMA.1688.F32.TF32 R12, R16, R12, R8 ;  /* 0x0000000c100c723c */ /* 0x004fe40000081008 */
[----:B------:R-:W2:Y:S04]  /*262c0*/  LDL.LU.64 R10, [R1+0xad28] ;  /* 0x00ad2800010a7983 */ /* 0x000ea80000300a00 */
[----:B------:R-:W3:-:S13]  /*262d0*/  LDL.LU.64 R8, [R1+0xad20] ;  /* 0x00ad200001087983 */ /* 0x000eda0000300a00 */
[----:B------:R-:W-:Y:S04]  /*262e0*/  STL.64 [R1+0x130], R12 ;  /* 0x0001300c01007387 */ /* 0x000fe80000100a00 */
[----:B------:R1:W-:Y:S04]  /*262f0*/  STL.64 [R1+0x138], R14 ;  /* 0x0001380e01007387 */ /* 0x0003e80000100a00 */
[----:B-1----:R-:W2:Y:S04]  /*26300*/  LDL.LU.64 R14, [R1+0xad18] ;  /* 0x00ad1800010e7983 */ /* 0x002ea80000300a00 */
[----:B------:R-:W4:Y:S01]  /*26310*/  LDL.LU.64 R12, [R1+0xad10] ;  /* 0x00ad1000010c7983 */ /* 0x000f220000300a00 */
[C---:B---3--:R-:W-:Y:S08]  /*26320*/  HMMA.1688.F32.TF32 R4, R16.reuse, R8, R4 ;  /* 0x000000081004723c */ /* 0x048ff00000081004 */
[----:B----4-:R-:W-:-:S15]  /*26330*/  HMMA.1688.F32.TF32 R20, R16, R12, R20 ;  /* 0x0000000c1014723c */ /* 0x010fde0000081014 */
[----:B------:R-:W-:-:S04]  /*26340*/  NOP ;  /* 0x0000000000007918 */ /* 0x000fc80000000000 */
[----:B------:R-:W-:Y:S04]  /*26350*/  STL.64 [R1+0x120], R20 ;  /* 0x0001201401007387 */ /* 0x000fe80000100a00 */
[----:B------:R1:W-:Y:S04]  /*26360*/  STL.64 [R1+0x128], R22 ;  /* 0x0001281601007387 */ /* 0x0003e80000100a00 */
[----:B-1----:R-:W3:Y:S04]  /*26370*/  LDL.LU.64 R22, [R1+0xad08] ;  /* 0x00ad080001167983 */ /* 0x002ee80000300a00 */
[----:B------:R-:W3:Y:S04]  /*26380*/  LDL.LU.64 R20, [R1+0xad00] ;  /* 0x00ad000001147983 */ /* 0x000ee80000300a00 */
[----:B--2---:R-:W-:Y:S04]  /*26390*/  STL.64 [R1+0xac28], R14 ;  /* 0x00ac280e01007387 */ /* 0x004fe80000100a00 */
[----:B------:R1:W-:Y:S04]  /*263a0*/  STL.64 [R1+0xac20], R12 ;  /* 0x00ac200c01007387 */ /* 0x0003e80000100a00 */
[----:B-1----:R-:W2:Y:S04]  /*263b0*/  LDL.LU.64 R12, [R1+0xbe0] ;  /* 0x000be000010c7983 */ /* 0x002ea80000300a00 */
[----:B------:R-:W2:Y:S04]  /*263c0*/  LDL.LU.64 R14, [R1+0xbe8] ;  /* 0x000be800010e7983 */ /* 0x000ea80000300a00 */
[----:B------:R-:W-:Y:S04]  /*263d0*/  STL.64 [R1+0x110], R4 ;  /* 0x0001100401007387 */ /* 0x000fe80000100a00 */
[----:B------:R1:W-:Y:S04]  /*263e0*/  STL.64 [R1+0x118], R6 ;  /* 0x0001180601007387 */ /* 0x0003e80000100a00 */
[----:B-1----:R-:W4:Y:S04]  /*263f0*/  LDL.LU.64 R6, [R1+0xacf8] ;  /* 0x00acf80001067983 */ /* 0x002f280000300a00 */
[----:B------:R-:W2:Y:S02]  /*26400*/  LDL.LU.64 R4, [R1+0xacf0] ;  /* 0x00acf00001047983 */ /* 0x000ea40000300a00 */
[----:B--2---:R-:W-:Y:S02]  /*26410*/  HMMA.1688.F32.TF32 R16, R16, R4, R12 ;  /* 0x000000041010723c */ /* 0x004fe4000008100c */
[----:B------:R-:W2:Y:S04]  /*26420*/  LDL.64 R12, [R1] ;  /* 0x00000000010c7983 */ /* 0x000ea80000100a00 */
[----:B--2---:R1:W-:-:S13]  /*26430*/  STL.64 [R1+0xac40], R12 ;  /* 0x00ac400c01007387 */ /* 0x0043da0000100a00 */
[----:B------:R-:W-:Y:S04]  /*26440*/  STL.64 [R1+0xd0], R16 ;  /* 0x0000d01001007387 */ /* 0x000fe80000100a00 */
[----:B------:R-:W-:Y:S04]  /*26450*/  STL.64 [R1+0xd8], R18 ;  /* 0x0000d81201007387 */ /* 0x000fe80000100a00 */
[----:B-1----:R-:W2:Y:S04]  /*26460*/  LDL.64 R12, [R1+0xc0] ;  /* 0x0000c000010c7983 */ /* 0x002ea80000100a00 */
[----:B----4-:R-:W-:Y:S04]  /*26470*/  STL.64 [R1+0xac00], R6 ;  /* 0x00ac000601007387 */ /* 0x010fe80000100a00 */
[----:B------:R1:W-:Y:S04]  /*26480*/  STL.64 [R1+0xabf8], R4 ;  /* 0x00abf80401007387 */ /* 0x0003e80000100a00 */
[----:B------:R-:W4:Y:S04]  /*26490*/  LDS R16, [R0+UR5+0x400] ;  /* 0x0004000500107984 */ /* 0x000f280008000800 */
[----:B------:R-:W-:Y:S04]  /*264a0*/  LDS R18, [R0+UR5+0x2400] ;  /* 0x0024000500127984 */ /* 0x000fe80008000800 */
[----:B-1----:R-:W2:Y:S04]  /*264b0*/  LDL.64 R4, [R1+0x20] ;  /* 0x0000200001047983 */ /* 0x002ea80000100a00 */
[----:B------:R-:W1:Y:S04]  /*264c0*/  LDS R19, [R29+UR5+0x2400] ;  /* 0x002400051d137984 */ /* 0x000e680008000800 */
[----:B------:R-:W1:Y:S04]  /*264d0*/  LDS R17, [R29+UR5+0x400] ;  /* 0x000400051d117984 */ /* 0x000e680008000800 */
[----:B--2---:R2:W-:Y:S02]  /*264e0*/  STL.64 [R1+0xac60], R4 ;  /* 0x00ac600401007387 */ /* 0x0045e40000100a00 */
[----:B--2---:R-:W-:-:S02]  /*264f0*/  IMAD.MOV.U32 R4, RZ, RZ, R11 ;  /* 0x000000ffff047224 */ /* 0x004fc400078e000b */
[----:B------:R-:W-:-:S05]  /*26500*/  IMAD.MOV.U32 R5, RZ, RZ, R10 ;  /* 0x000000ffff057224 */ /* 0x000fca00078e000a */
[----:B------:R2:W-:Y:S04]  /*26510*/  STL.64 [R1+0xacc0], R4 ;  /* 0x00acc00401007387 */ /* 0x0005e80000100a00 */
[----:B--2---:R-:W2:Y:S04]  /*26520*/  LDL.64 R4, [R1+0xb0] ;  /* 0x0000b00001047983 */ /* 0x004ea80000100a00 */
[----:B----4-:R-:W-:Y:S04]  /*26530*/  STL [R1+0xac08], R16 ;  /* 0x00ac081001007387 */ /* 0x010fe80000100800 */
[----:B------:R-:W-:Y:S04]  /*26540*/  STL [R1+0xac0c], R0 ;  /* 0x00ac0c0001007387 */ /* 0x000fe80000100800 */
[----:B-1----:R-:W-:Y:S04]  /*26550*/  STL.64 [R1+0xacd0], R18 ;  /* 0x00acd01201007387 */ /* 0x002fe80000100a00 */
[----:B------:R1:W-:Y:S04]  /*26560*/  STL [R1+0xacc8], R17 ;  /* 0x00acc81101007387 */ /* 0x0003e80000100800 */
[----:B-1----:R-:W3:Y:S04]  /*26570*/  LDL.LU.64 R16, [R1+0x8e0] ;  /* 0x0008e00001107983 */ /* 0x002ee80000300a00 */
[----:B------:R-:W3:Y:S01]  /*26580*/  LDL.LU.64 R18, [R1+0x8e8] ;  /* 0x0008e80001127983 */ /* 0x000ee20000300a00 */
[----:B------:R-:W-:-:S02]  /*26590*/  IMAD.MOV.U32 R24, RZ, RZ, R28 ;  /* 0x000000ffff187224 */ /* 0x000fc400078e001c */
[----:B------:R-:W-:Y:S02]  /*265a0*/  IMAD.MOV.U32 R25, RZ, RZ, R3 ;  /* 0x000000ffff197224 */ /* 0x000fe400078e0003 */
[----:B------:R-:W-:Y:S02]  /*265b0*/  IMAD.MOV.U32 R11, RZ, RZ, R12 ;  /* 0x000000ffff0b7224 */ /* 0x000fe400078e000c */
[----:B------:R-:W-:Y:S01]  /*265c0*/  IMAD.MOV.U32 R10, RZ, RZ, R13 ;  /* 0x000000ffff0a7224 */ /* 0x000fe200078e000d */
[----:B---3--:R-:W-:Y:S01]  /*265d0*/  HMMA.1688.F32.TF32 R16, R20, R12, R16 ;  /* 0x0000000c1410723c */ /* 0x008fe20000081010 */
[----:B------:R-:W-:-:S15]  /*265e0*/  IMAD.MOV.U32 R13, RZ, RZ, R26 ;  /* 0x000000ffff0d7224 */ /* 0x000fde00078e001a */
[----:B------:R-:W-:-:S03]  /*265f0*/  NOP ;  /* 0x0000000000007918 */ /* 0x000fc60000000000 */
[----:B------:R1:W-:Y:S04]  /*26600*/  STL.64 [R1+0x100], R16 ;  /* 0x0001001001007387 */ /* 0x0003e80000100a00 */
[----:B------:R3:W-:Y:S04]  /*26610*/  STL.64 [R1+0x108], R18 ;  /* 0x0001081201007387 */ /* 0x0007e80000100a00 */
[----:B-1----:R-:W2:Y:S04]  /*26620*/  LDL.LU.64 R16, [R1+0x400] ;  /* 0x0004000001107983 */ /* 0x002ea80000300a00 */
[----:B---3--:R-:W2:Y:S04]  /*26630*/  LDL.LU.64 R18, [R1+0x408] ;  /* 0x0004080001127983 */ /* 0x008ea80000300a00 */
[----:B------:R-:W3:Y:S04]  /*26640*/  LDL.LU R28, [R1+0xacec] ;  /* 0x00acec00011c7983 */ /* 0x000ee80000300800 */
[----:B------:R-:W4:Y:S04]  /*26650*/  LDL.LU R3, [R1+0xace8] ;  /* 0x00ace80001037983 */ /* 0x000f280000300800 */
[----:B------:R1:W-:Y:S04]  /*26660*/  STL.64 [R1+0xac80], R24 ;  /* 0x00ac801801007387 */ /* 0x0003e80000100a00 */
[----:B------:R-:W4:Y:S04]  /*26670*/  LDL R12, [R1+0x10] ;  /* 0x00001000010c7983 */ /* 0x000f280000100800 */
[----:B------:R-:W4:Y:S01]  /*26680*/  LDL.LU R26, [R1+0xace4] ;  /* 0x00ace400011a7983 */ /* 0x000f220000300800 */
[----:B-1----:R-:W-:-:S03]  /*26690*/  MOV R24, R27 ;  /* 0x0000001b00187202 */ /* 0x002fc60000000f00 */
[----:B------:R-:W4:Y:S01]  /*266a0*/  LDL.LU R27, [R1+0xace0] ;  /* 0x00ace000011b7983 */ /* 0x000f220000300800 */
[----:B------:R-:W-:-:S03]  /*266b0*/  IMAD.MOV.U32 R25, RZ, RZ, R2 ;  /* 0x000000ffff197224 */ /* 0x000fc600078e0002 */
[----:B------:R-:W4:Y:S04]  /*266c0*/  LDL.LU R2, [R1+0xacdc] ;  /* 0x00acdc0001027983 */ /* 0x000f280000300800 */
[----:B------:R3:W-:Y:S01]  /*266d0*/  STL.64 [R1+0xac98], R24 ;  /* 0x00ac981801007387 */ /* 0x0007e20000100a00 */
[----:B--2---:R-:W-:Y:S01]  /*266e0*/  HMMA.1688.F32.TF32 R16, R20, R4, R16 ;  /* 0x000000041410723c */ /* 0x004fe20000081010 */
[----:B---3--:R-:W-:Y:S02]  /*266f0*/  IMAD.MOV.U32 R25, RZ, RZ, R28 ;  /* 0x000000ffff197224 */ /* 0x008fe400078e001c */
[----:B----4-:R-:W-:Y:S02]  /*26700*/  IMAD.MOV.U32 R24, RZ, RZ, R3 ;  /* 0x000000ffff187224 */ /* 0x010fe400078e0003 */
[----:B------:R-:W2:Y:S04]  /*26710*/  LDL.LU R3, [R1+0xacd8] ;  /* 0x00acd80001037983 */ /* 0x000ea80000300800 */
[----:B------:R1:W-:Y:S04]  /*26720*/  STL.64 [R1+0xacb0], R24 ;  /* 0x00acb01801007387 */ /* 0x0003e80000100a00 */
[----:B-1----:R-:W3:Y:S04]  /*26730*/  LDL.64 R24, [R1+0x80] ;  /* 0x0000800001187983 */ /* 0x002ee80000100a00 */
[----:B------:R1:W-:Y:S04]  /*26740*/  STL.64 [R1+0xac58], R12 ;  /* 0x00ac580c01007387 */ /* 0x0003e80000100a00 */
[----:B-1----:R-:W4:Y:S04]  /*26750*/  LDL.LU.64 R12, [R1+0x8b0] ;  /* 0x0008b000010c7983 */ /* 0x002f280000300a00 */
[----:B------:R-:W4:Y:S04]  /*26760*/  LDL.LU.64 R14, [R1+0x8b8] ;  /* 0x0008b800010e7983 */ /* 0x000f280000300a00 */
[----:B------:R-:W-:Y:S04]  /*26770*/  STL.64 [R1+0xac18], R10 ;  /* 0x00ac180a01007387 */ /* 0x000fe80000100a00 */
[----:B------:R1:W-:Y:S02]  /*26780*/  STL.64 [R1+0xac10], R8 ;  /* 0x00ac100801007387 */ /* 0x0003e40000100a00 */
[----:B-1----:R-:W-:-:S02]  /*26790*/  IMAD.MOV.U32 R8, RZ, RZ, R27 ;  /* 0x000000ffff087224 */ /* 0x002fc400078e001b */
[----:B------:R-:W-:-:S05]  /*267a0*/  IMAD.MOV.U32 R9, RZ, RZ, R26 ;  /* 0x000000ffff097224 */ /* 0x000fca00078e001a */
[----:B------:R-:W-:Y:S04]  /*267b0*/  STL.64 [R1+0xacb8], R8 ;  /* 0x00acb80801007387 */ /* 0x000fe80000100a00 */
[----:B------:R-:W-:Y:S04]  /*267c0*/  STL.64 [R1+0x400], R16 ;  /* 0x0004001001007387 */ /* 0x000fe80000100a00 */
[----:B------:R1:W-:Y:S04]  /*267d0*/  STL.64 [R1+0x408], R18 ;  /* 0x0004081201007387 */ /* 0x0003e80000100a00 */
[----:B-1----:R-:W2:Y:S04]  /*267e0*/  LDL.LU.64 R18, [R1+0xacd0] ;  /* 0x00acd00001127983 */ /* 0x002ea80000300a00 */
[----:B------:R-:W3:Y:S01]  /*267f0*/  LDL.LU R17, [R1+0xacc8] ;  /* 0x00acc80001117983 */ /* 0x000ee20000300800 */
[----:B------:R-:W-:-:S02]  /*26800*/  IMAD.MOV.U32 R16, RZ, RZ, R5 ;  /* 0x000000ffff107224 */ /* 0x000fc400078e0005 */
[----:B------:R-:W-:Y:S02]  /*26810*/  IMAD.MOV.U32 R0, RZ, RZ, R4 ;  /* 0x000000ffff007224 */ /* 0x000fe400078e0004 */
[----:B------:R-:W4:Y:S04]  /*26820*/  LDL.LU.64 R4, [R1+0xacc0] ;  /* 0x00acc00001047983 */ /* 0x000f280000300a00 */
[----:B--2---:R-:W-:Y:S04]  /*26830*/  STL.64 [R1+0xac38], R18 ;  /* 0x00ac381201007387 */ /* 0x004fe80000100a00 */
[----:B---3--:R1:W-:Y:S04]  /*26840*/  STL.64 [R1+0xac30], R16 ;  /* 0x00ac301001007387 */ /* 0x0083e80000100a00 */
[----:B-1----:R-:W2:Y:S04]  /*26850*/  LDL.LU.64 R16, [R1+0x8c0] ;  /* 0x0008c00001107983 */ /* 0x002ea80000300a00 */
[----:B------:R-:W2:Y:S01]  /*26860*/  LDL.LU.64 R18, [R1+0x8c8] ;  /* 0x0008c80001127983 */ /* 0x000ea20000300a00 */
[----:B------:R-:W-:-:S02]  /*26870*/  IMAD.MOV.U32 R8, RZ, RZ, R3 ;  /* 0x000000ffff087224 */ /* 0x000fc400078e0003 */
[----:B------:R-:W-:Y:S01]  /*26880*/  IMAD.MOV.U32 R9, RZ, RZ, R2 ;  /* 0x000000ffff097224 */ /* 0x000fe200078e0002 */
[C---:B----4-:R-:W-:Y:S08]  /*26890*/  HMMA.1688.F32.TF32 R4, R20.reuse, R4, R12 ;  /* 0x000000041404723c */ /* 0x050ff0000008100c */
[----:B--2---:R-:W-:Y:S01]  /*268a0*/  HMMA.1688.F32.TF32 R16, R20, R8, R16 ;  /* 0x000000081410723c */ /* 0x004fe20000081010 */
[----:B------:R-:W2:-:S15]  /*268b0*/  LDL.LU.64 R8, [R1+0x710] ;  /* 0x0007100001087983 */ /* 0x000e9e0000300a00 */
[----:B------:R-:W-:-:S03]  /*268c0*/  NOP ;  /* 0x0000000000007918 */ /* 0x000fc60000000000 */
[----:B------:R1:W-:Y:S04]  /*268d0*/  STL.64 [R1+0x410], R16 ;  /* 0x0004101001007387 */ /* 0x0003e80000100a00 */
[----:B------:R3:W-:Y:S04]  /*268e0*/  STL.64 [R1+0x418], R18 ;  /* 0x0004181201007387 */ /* 0x0007e80000100a00 */
[----:B------:R-:W2:Y:S04]  /*268f0*/  LDL.LU.64 R10, [R1+0x718] ;  /* 0x00071800010a7983 */ /* 0x000ea80000300a00 */
[----:B------:R4:W-:Y:S04]  /*26900*/  STL.64 [R1+0x430], R4 ;  /* 0x0004300401007387 */ /* 0x0009e80000100a00 */
[----:B------:R4:W-:Y:S04]  /*26910*/  STL.64 [R1+0x438], R6 ;  /* 0x0004380601007387 */ /* 0x0009e80000100a00 */
[----:B-1----:R-:W2:Y:S04]  /*26920*/  LDL.LU.64 R16, [R1+0x6e0] ;  /* 0x0006e00001107983 */ /* 0x002ea80000300a00 */
[----:B---3--:R-:W3:Y:S04]  /*26930*/  LDL.LU.64 R18, [R1+0x6e8] ;  /* 0x0006e80001127983 */ /* 0x008ee80000300a00 */
[----:B----4-:R-:W4:Y:S04]  /*26940*/  LDL.LU.64 R4, [R1+0x690] ;  /* 0x0006900001047983 */ /* 0x010f280000300a00 */
[----:B------:R-:W2:Y:S04]  /*26950*/  LDL.LU.64 R6, [R1+0x698] ;  /* 0x0006980001067983 */ /* 0x000ea80000300a00 */
[----:B--2---:R-:W-:Y:S04]  /*26960*/  STL.64 [R1+0xac78], R6 ;  /* 0x00ac780601007387 */ /* 0x004fe80000100a00 */
[----:B----4-:R1:W-:Y:S04]  /*26970*/  STL.64 [R1+0xac70], R4 ;  /* 0x00ac700401007387 */ /* 0x0103e80000100a00 */
[----:B-1----:R-:W2:Y:S04]  /*26980*/  LDL.LU.64 R4, [R1+0x4d0] ;  /* 0x0004d00001047983 */ /* 0x002ea80000300a00 */
[----:B------:R-:W4:Y:S01]  /*26990*/  LDL.LU.64 R6, [R1+0x4d8] ;  /* 0x0004d80001067983 */ /* 0x000f220000300a00 */
[----:B------:R-:W-:Y:S03]  /*269a0*/  HMMA.1688.F32.TF32 R8, R20, R24, R8 ;  /* 0x000000181408723c */ /* 0x000fe60000081008 */
[----:B----4-:R-:W-:Y:S04]  /*269b0*/  STL.64 [R1+0xac90], R6 ;  /* 0x00ac900601007387 */ /* 0x010fe80000100a00 */
[----:B--2---:R1:W-:Y:S04]  /*269c0*/  STL.64 [R1+0xac88], R4 ;  /* 0x00ac880401007387 */ /* 0x0043e80000100a00 */
[----:B-1----:R-:W2:Y:S04]  /*269d0*/  LDL.LU.64 R4, [R1+0x4e0] ;  /* 0x0004e00001047983 */ /* 0x002ea80000300a00 */
[----:B------:R-:W4:Y:S01]  /*269e0*/  LDL.LU.64 R6, [R1+0x4e8] ;  /* 0x0004e80001067983 */ /* 0x000f220000300a00 */
[----:B------:R-:W-:Y:S01]  /*269f0*/  IMAD.MOV.U32 R3, RZ, RZ, R24 ;  /* 0x000000ffff037224 */ /* 0x000fe200078e0018 */
[----:B------:R-:W-:-:S02]  /*26a00*/  MOV R2, R25 ;  /* 0x0000001900027202 */ /* 0x000fc40000000f00 */
[----:B----4-:R-:W-:Y:S04]  /*26a10*/  STL.64 [R1+0xaca8], R6 ;  /* 0x00aca80601007387 */ /* 0x010fe80000100a00 */
[----:B--2---:R1:W-:Y:S04]  /*26a20*/  STL.64 [R1+0xaca0], R4 ;  /* 0x00aca00401007387 */ /* 0x0043e80000100a00 */
[----:B-1----:R-:W2:Y:S04]  /*26a30*/  LDL.LU.64 R4, [R1+0x6c0] ;  /* 0x0006c00001047983 */ /* 0x002ea80000300a00 */
[----:B------:R-:W2:Y:S04]  /*26a40*/  LDL.LU.64 R6, [R1+0x6c8] ;  /* 0x0006c80001067983 */ /* 0x000ea80000300a00 */
[----:B------:R-:W4:Y:S04]  /*26a50*/  LDL.LU.64 R12, [R1+0x4b0] ;  /* 0x0004b000010c7983 */ /* 0x000f280000300a00 */
[----:B------:R-:W4:Y:S04]  /*26a60*/  LDL.LU.64 R14, [R1+0x4b8] ;  /* 0x0004b800010e7983 */ /* 0x000f280000300a00 */
[----:B------:R1:W-:Y:S04]  /*26a70*/  STL.64 [R1+0x450], R8 ;  /* 0x0004500801007387 */ /* 0x0003e80000100a00 */
[----:B------:R3:W-:Y:S04]  /*26a80*/  STL.64 [R1+0x458], R10 ;  /* 0x0004580a01007387 */ /* 0x0007e80000100a00 */
[----:B-1----:R-:W3:Y:S04]  /*26a90*/  LDL.LU.64 R8, [R1+0xacb8] ;  /* 0x00acb80001087983 */ /* 0x002ee80000300a00 */
[----:B------:R-:W2:Y:S01]  /*26aa0*/  LDL.LU.64 R24, [R1+0xacb0] ;  /* 0x00acb00001187983 */ /* 0x000ea20000300a00 */
[C---:B---3--:R-:W-:Y:S03]  /*26ab0*/  HMMA.1688.F32.TF32 R8, R20.reuse, R8, R16 ;  /* 0x000000081408723c */ /* 0x048fe60000081010 */
[----:B------:R-:W3:Y:S04]  /*26ac0*/  LDL.LU.64 R16, [R1+0x440] ;  /* 0x0004400001107983 */ /* 0x000ee80000300a00 */
[----:B------:R-:W3:Y:S01]  /*26ad0*/  LDL.LU.64 R18, [R1+0x448] ;  /* 0x0004480001127983 */ /* 0x000ee20000300a00 */
[C---:B--2---:R-:W-:Y:S11]  /*26ae0*/  HMMA.1688.F32.TF32 R24, R20.reuse, R24, R4 ;  /* 0x000000181418723c */ /* 0x044ff60000081004 */
[----:B------:R-:W-:Y:S04]  /*26af0*/  STL.64 [R1+0x500], R8 ;  /* 0x0005000801007387 */ /* 0x000fe80000100a00 */
[----:B------:R-:W-:Y:S04]  /*26b00*/  STL.64 [R1+0x508], R10 ;  /* 0x0005080a01007387 */ /* 0x000fe80000100a00 */
[----:B---3--:R-:W-:Y:S04]  /*26b10*/  STL.64 [R1+0xac50], R18 ;  /* 0x00ac501201007387 */ /* 0x008fe80000100a00 */
[----:B------:R1:W-:Y:S04]  /*26b20*/  STL.64 [R1+0xac48], R16 ;  /* 0x00ac481001007387 */ /* 0x0003e80000100a00 */
[----:B-1----:R-:W2:Y:S04]  /*26b30*/  LDL.LU.64 R16, [R1+0x4a0] ;  /* 0x0004a00001107983 */ /* 0x002ea80000300a00 */
[----:B------:R-:W2:Y:S04]  /*26b40*/  LDL.LU.64 R18, [R1+0x4a8] ;  /* 0x0004a80001127983 */ /* 0x000ea80000300a00 */
[----:B------:R-:W3:Y:S04]  /*26b50*/  LDL.LU.64 R8, [R1+0xc70] ;  /* 0x000c700001087983 */ /* 0x000ee80000300a00 */
[----:B------:R-:W3:Y:S04]  /*26b60*/  LDL.LU.64 R10, [R1+0xc78] ;  /* 0x000c7800010a7983 */ /* 0x000ee80000300a00 */
[----:B------:R-:W2:Y:S04]  /*26b70*/  LDL.LU.64 R6, [R1+0xaca8] ;  /* 0x00aca80001067983 */ /* 0x000ea80000300a00 */
[----:B------:R-:W2:Y:S04]  /*26b80*/  LDL.LU.64 R4, [R1+0xaca0] ;  /* 0x00aca00001047983 */ /* 0x000ea80000300a00 */
[----:B------:R1:W-:Y:S04]  /*26b90*/  STL.64 [R1+0x4f0], R24 ;  /* 0x0004f01801007387 */ /* 0x0003e80000100a00 */
[----:B------:R2:W-:Y:S04]  /*26ba0*/  STL.64 [R1+0x4f8], R26 ;  /* 0x0004f81a01007387 */ /* 0x0005e80000100a00 */
[----:B-1----:R-:W2:Y:S02]  /*26bb0*/  LDL.LU.64 R24, [R1+0xac98] ;  /* 0x00ac980001187983 */ /* 0x002ea40000300a00 */
[----:B--2---:R-:W-:Y:S02]  /*26bc0*/  HMMA.1688.F32.TF32 R24, R20, R24, R4 ;  /* 0x000000181418723c */ /* 0x004fe40000081004 */
[----:B------:R-:W2:Y:S04]  /*26bd0*/  LDL.LU.64 R6, [R1+0xac90] ;  /* 0x00ac900001067983 */ /* 0x000ea80000300a00 */
[----:B------:R-:W2:-:S13]  /*26be0*/  LDL.LU.64 R4, [R1+0xac88] ;  /* 0x00ac880001047983 */ /* 0x000e9a0000300a00 */
[----:B------:R1:W-:Y:S04]  /*26bf0*/  STL.64 [R1+0x4e0], R24 ;  /* 0x0004e01801007387 */ /* 0x0003e80000100a00 */
[----:B------:R2:W-:Y:S04]  /*26c00*/  STL.64 [R1+0x4e8], R26 ;  /* 0x0004e81a01007387 */ /* 0x0005e80000100a00 */
[----:B-1----:R-:W2:Y:S02]  /*26c10*/  LDL.LU.64 R24, [R1+0xac80] ;  /* 0x00ac800001187983 */ /* 0x002ea40000300a00 */
[----:B--2---:R-:W-:Y:S02]  /*26c20*/  HMMA.1688.F32.TF32 R24, R20, R24, R4 ;  /* 0x000000181418723c */ /* 0x004fe40000081004 */
[----:B------:R-:W2:Y:S04]  /*26c30*/  LDL.LU.64 R6, [R1+0xac78] ;  /* 0x00ac780001067983 */ /* 0x000ea80000300a00 */
[----:B------:R-:W2:-:S13]  /*26c40*/  LDL.LU.64 R4, [R1+0xac70] ;  /* 0x00ac700001047983 */ /* 0x000e9a0000300a00 */
[----:B------:R1:W-:Y:S04]  /*26c50*/  STL.64 [R1+0x4d0], R24 ;  /* 0x0004d01801007387 */ /* 0x0003e80000100a00 */
[----:B------:R-:W-:Y:S04]  /*26c60*/  STL.64 [R1+0x4d8], R26 ;  /* 0x0004d81a01007387 */ /* 0x000fe80000100a00 */
[----:B-1----:R-:W2:Y:S02]  /*26c70*/  LDL.LU.64 R24, [R1+0xac68] ;  /* 0x00ac680001187983 */ /* 0x002ea40000300a00 */
[----:B--2---:R-:W-:-:S15]  /*26c80*/  HMMA.1688.F32.TF32 R4, R20, R24, R4 ;  /* 0x000000181404723c */ /* 0x004fde0000081004 */
[----:B------:R-:W-:-:S04]  /*26c90*/  NOP ;  /* 0x0000000000007918 */ /* 0x000fc80000000000 */
[----:B------:R1:W-:Y:S04]  /*26ca0*/  STL.64 [R1+0x4c0], R4 ;  /* 0x0004c00401007387 */ /* 0x0003e80000100a00 */
[----:B------:R-:W-:Y:S04]  /*26cb0*/  STL.64 [R1+0x4c8], R6 ;  /* 0x0004c80601007387 */ /* 0x000fe80000100a00 */
[----:B-1----:R-:W4:Y:S02]  /*26cc0*/  LDL.LU.64 R4, [R1+0xac60] ;  /* 0x00ac600001047983 */ /* 0x002f240000300a00 */
[----:B----4-:R-:W-:-:S15]  /*26cd0*/  HMMA.1688.F32.TF32 R12, R20, R4, R12 ;  /* 0x00000004140c723c */ /* 0x010fde000008100c */
[----:B------:R-:W-:-:S04]  /*26ce0*/  NOP ;  /* 0x0000000000007918 */ /* 0x000fc80000000000 */
[----:B------:R1:W-:Y:S04]  /*26cf0*/  STL.64 [R1+0x4b0], R12 ;  /* 0x0004b00c01007387 */ /* 0x0003e80000100a00 */
[----:B------:R-:W-:Y:S04]  /*26d00*/  STL.64 [R1+0x4b8], R14 ;  /* 0x0004b80e01007387 */ /* 0x000fe80000100a00 */
[----:B-1----:R-:W2:Y:S01]  /*26d10*/  LDL.LU.64 R12, [R1+0xac58] ;  /* 0x00ac5800010c7983 */ /* 0x002ea20000300a00 */
[----:B------:R-:W-:Y:S02]  /*26d20*/  IMAD.MOV.U32 R27, RZ, RZ, R4 ;  /* 0x000000ffff1b7224 */ /* 0x000fe400078e0004 */
[----:B------:R-:W-:-:S02]  /*26d30*/  IMAD.MOV.U32 R26, RZ, RZ, R5 ;  /* 0x000000ffff1a7224 */ /* 0x000fc400078e0005 */
[----:B------:R-:W4:Y:S04]  /*26d40*/  LDL.LU.64 R4, [R1+0xc60] ;  /* 0x000c600001047983 */ /* 0x000f280000300a00 */
[----:B------:R-:W4:Y:S04]  /*26d50*/  LDL.LU.64 R6, [R1+0xc68] ;  /* 0x000c680001067983 */ /* 0x000f280000300a00 */
[----:B------:R-:W-:Y:S04]  /*26d60*/  STL.64 [R1+0xab88], R26 ;  /* 0x00ab881a01007387 */ /* 0x000fe80000100a00 */
        /* <DEDUP_REMOVED lines=16> */
[----:B------:R-:W2:Y:S04]  /*26e70*/  LDL.LU.64 R14, [R1+0xac28] ;  /* 0x00ac2800010e7983 */ /* 0x000ea80000300a00 */
[----:B------:R-:W3:Y:S02]  /*26e80*/  LDL.LU.64 R12, [R1+0xac20] ;  /* 0x00ac2000010c7983 */ /* 0x000ee40000300a00 */
[----:B---3--:R-:W-:-:S15]  /*26e90*/  HMMA.1688.F32.TF32 R8, R20, R12, R8 ;  /* 0x0000000c1408723c */ /* 0x008fde0000081008 */
[----:B------:R-:W-:-:S04]  /*26ea0*/  NOP ;  /* 0x0000000000007918 */ /* 0x000fc80000000000 */
[----:B------:R-:W-:Y:S04]  /*26eb0*/  STL.64 [R1+0x480], R8 ;  /* 0x0004800801007387 */ /* 0x000fe80000100a00 */
[----:B------:R1:W-:Y:S04]  /*26ec0*/  STL.64 [R1+0x488], R10 ;  /* 0x0004880a01007387 */ /* 0x0003e80000100a00 */
[----:B-1----:R-:W3:Y:S04]  /*26ed0*/  LDL.LU.64 R10, [R1+0xac18] ;  /* 0x00ac1800010a7983 */ /* 0x002ee80000300a00 */
[----:B------:R-:W4:Y:S04]  /*26ee0*/  LDL.LU.64 R8, [R1+0xac10] ;  /* 0x00ac100001087983 */ /* 0x000f280000300a00 */
[----:B--2---:R-:W-:Y:S04]  /*26ef0*/  STL.64 [R1+0xab38], R14 ;  /* 0x00ab380e01007387 */ /* 0x004fe80000100a00 */
[----:B------:R1:W-:Y:S04]  /*26f00*/  STL.64 [R1+0xab30], R12 ;  /* 0x00ab300c01007387 */ /* 0x0003e80000100a00 */
[----:B-1----:R-:W2:Y:S01]  /*26f10*/  LDL.64 R12, [R1+0xa0] ;  /* 0x0000a000010c7983 */ /* 0x002ea20000100a00 */
[----:B----4-:R-:W-:Y:S03]  /*26f20*/  HMMA.1688.F32.TF32 R4, R20, R8, R4 ;  /* 0x000000081404723c */ /* 0x010fe60000081004 */
[----:B--2---:R1:W-:Y:S02]  /*26f30*/  STL.64 [R1+0xabc8], R12 ;  /* 0x00abc80c01007387 */ /* 0x0043e40000100a00 */
[----:B-1----:R-:W-:-:S02]  /*26f40*/  IMAD.MOV.U32 R12, RZ, RZ, R0 ;  /* 0x000000ffff0c7224 */ /* 0x002fc400078e0000 */
[----:B------:R-:W-:Y:S01]  /*26f50*/  IMAD.MOV.U32 R13, RZ, RZ, R16 ;  /* 0x000000ffff0d7224 */ /* 0x000fe200078e0010 */
[----:B------:R-:W2:Y:S04]  /*26f60*/  LDL.LU R0, [R1+0xac0c] ;  /* 0x00ac0c0001007983 */ /* 0x000ea80000300800 */
[----:B------:R-:W4:Y:S04]  /*26f70*/  LDL.LU R16, [R1+0xac08] ;  /* 0x00ac080001107983 */ /* 0x000f280000300800 */
[----:B------:R-:W-:Y:S04]  /*26f80*/  STL.64 [R1+0xabe0], R12 ;  /* 0x00abe00c01007387 */ /* 0x000fe80000100a00 */
[----:B------:R-:W-:Y:S04]  /*26f90*/  STL.64 [R1+0x470], R4 ;  /* 0x0004700401007387 */ /* 0x000fe80000100a00 */
[----:B------:R1:W-:Y:S04]  /*26fa0*/  STL.64 [R1+0x478], R6 ;  /* 0x0004780601007387 */ /* 0x0003e80000100a00 */
[----:B-1----:R-:W2:Y:S04]  /*26fb0*/  LDL.LU.64 R6, [R1+0xac00] ;  /* 0x00ac000001067983 */ /* 0x002ea80000300a00 */
[----:B------:R-:W2:Y:S01]  /*26fc0*/  LDL.LU.64 R4, [R1+0xabf8] ;  /* 0x00abf80001047983 */ /* 0x000ea20000300a00 */
[----:B---3--:R-:W-:-:S02]  /*26fd0*/  IMAD.MOV.U32 R12, RZ, RZ, R11 ;  /* 0x000000ffff0c7224 */ /* 0x008fc400078e000b */
[----:B------:R-:W-:Y:S01]  /*26fe0*/  IMAD.MOV.U32 R13, RZ, RZ, R10 ;  /* 0x000000ffff0d7224 */ /* 0x000fe200078e000a */
[----:B------:R2:W-:Y:S02]  /*26ff0*/  STL.64 [R1+0xabb8], R8 ;  /* 0x00abb80801007387 */ /* 0x0005e40000100a00 */
[----:B--2---:R-:W-:Y:S01]  /*27000*/  HMMA.1688.F32.TF32 R8, R20, R4, R24 ;  /* 0x000000041408723c */ /* 0x004fe20000081018 */
[----:B------:R-:W-:Y:S01]  /*27010*/  IMAD.MOV.U32 R24, RZ, RZ, R3 ;  /* 0x000000ffff187224 */ /* 0x000fe200078e0003 */
[----:B------:R-:W-:Y:S01]  /*27020*/  LDS R22, [R0+UR5+0x2500] ;  /* 0x0025000500167984 */ /* 0x000fe20008000800 */
[----:B------:R-:W-:-:S03]  /*27030*/  IMAD.MOV.U32 R25, RZ, RZ, R2 ;  /* 0x000000ffff197224 */ /* 0x000fc600078e0002 */
[----:B------:R-:W1:Y:S04]  /*27040*/  LDS R23, [R29+UR5+0x2500] ;  /* 0x002500051d177984 */ /* 0x000e680008000800 */
[----:B------:R-:W-:Y:S04]  /*27050*/  LDS R20, [R0+UR5+0x500] ;  /* 0x0005000500147984 */ /* 0x000fe80008000800 */
[----:B------:R-:W2:Y:S05]  /*27060*/  LDS R21, [R29+UR5+0x500] ;  /* 0x000500051d157984 */ /* 0x000eaa0008000800 */
[----:B------:R-:W-:Y:S04]  /*27070*/  STL.64 [R1+0x440], R8 ;  /* 0x0004400801007387 */ /* 0x000fe80000100a00 */
[----:B------:R-:W-:Y:S04]  /*27080*/  STL.64 [R1+0x448], R10 ;  /* 0x0004480a01007387 */ /* 0x000fe80000100a00 */
[----:B------:R3:W-:Y:S04]  /*27090*/  STL.64 [R1+0xabc0], R24 ;  /* 0x00abc01801007387 */ /* 0x0007e80000100a00 */
[----:B---3--:R-:W3:Y:S04]  /*270a0*/  LDL.LU.64 R24, [R1+0x520] ;  /* 0x0005200001187983 */ /* 0x008ee80000300a00 */
[----:B------:R-:W2:Y:S04]  /*270b0*/  LDL.LU.64 R26, [R1+0x528] ;  /* 0x00052800011a7983 */ /* 0x000ea80000300a00 */
[----:B--2---:R-:W-:Y:S04]  /*270c0*/  STL.64 [R1+0xabd8], R26 ;  /* 0x00abd81a01007387 */ /* 0x004fe80000100a00 */
[----:B---3--:R2:W-:Y:S04]  /*270d0*/  STL.64 [R1+0xabd0], R24 ;  /* 0x00abd01801007387 */ /* 0x0085e80000100a00 */
[----:B--2---:R-:W2:Y:S04]  /*270e0*/  LDL.LU.64 R24, [R1+0x660] ;  /* 0x0006600001187983 */ /* 0x004ea80000300a00 */
[----:B------:R-:W3:Y:S04]  /*270f0*/  LDL.LU.64 R26, [R1+0x668] ;  /* 0x00066800011a7983 */ /* 0x000ee80000300a00 */
[----:B---3--:R-:W-:Y:S04]  /*27100*/  STL.64 [R1+0xabf0], R26 ;  /* 0x00abf01a01007387 */ /* 0x008fe80000100a00 */
[----:B--2---:R2:W-:Y:S04]  /*27110*/  STL.64 [R1+0xabe8], R24 ;  /* 0x00abe81801007387 */ /* 0x0045e80000100a00 */
[----:B--2---:R-:W4:Y:S04]  /*27120*/  LDL.LU.64 R24, [R1+0x460] ;  /* 0x0004600001187983 */ /* 0x004f280000300a00 */
[----:B------:R-:W4:Y:S04]  /*27130*/  LDL.LU.64 R26, [R1+0x468] ;  /* 0x00046800011a7983 */ /* 0x000f280000300a00 */
[----:B------:R-:W2:Y:S04]  /*27140*/  LDL.LU.64 R8, [R1+0x530] ;  /* 0x0005300001087983 */ /* 0x000ea80000300a00 */
[----:B------:R-:W2:Y:S04]  /*27150*/  LDL.LU.64 R10, [R1+0x538] ;  /* 0x00053800010a7983 */ /* 0x000ea80000300a00 */
[----:B------:R-:W-:Y:S04]  /*27160*/  STL.64 [R1+0xab18], R6 ;  /* 0x00ab180601007387 */ /* 0x000fe80000100a00 */
[----:B------:R3:W-:Y:S04]  /*27170*/  STL.64 [R1+0xab10], R4 ;  /* 0x00ab100401007387 */ /* 0x0007e80000100a00 */
[----:B---3--:R-:W3:Y:S04]  /*27180*/  LDL.64 R4, [R1+0x40] ;  /* 0x0000400001047983 */ /* 0x008ee80000100a00 */
[----:B---3--:R3:W-:Y:S04]  /*27190*/  STL.64 [R1+0xab90], R4 ;  /* 0x00ab900401007387 */ /* 0x0087e80000100a00 */
[----:B---3--:R-:W3:Y:S01]  /*271a0*/  LDL.64 R4, [R1+0x60] ;  /* 0x0000600001047983 */ /* 0x008ee20000100a00 */
[C---:B----4-:R-:W-:Y:S03]  /*271b0*/  HMMA.1688.F32.TF32 R12, R16.reuse, R12, R24 ;  /* 0x0000000c100c723c */ /* 0x050fe60000081018 */
[----:B---3--:R3:W-:Y:S04]  /*271c0*/  STL.64 [R1+0xaba0], R4 ;  /* 0x00aba00401007387 */ /* 0x0087e80000100a00 */
[----:B---3--:R-:W3:Y:S04]  /*271d0*/  LDL.64 R4, [R1+0x70] ;  /* 0x0000700001047983 */ /* 0x008ee80000100a00 */
[----:B-1----:R-:W-:Y:S04]  /*271e0*/  STL.64 [R1+0xab28], R22 ;  /* 0x00ab281601007387 */ /* 0x002fe80000100a00 */
[----:B------:R1:W-:Y:S04]  /*271f0*/  STL.64 [R1+0xab20], R20 ;  /* 0x00ab201401007387 */ /* 0x0003e80000100a00 */
[----:B-1----:R-:W2:Y:S04]  /*27200*/  LDL.64 R20, [R1+0x90] ;  /* 0x0000900001147983 */ /* 0x002ea80000100a00 */
        /* <DEDUP_REMOVED lines=10> */
[----:B-1----:R-:W4:Y:S01]  /*272b0*/  LDL.LU.64 R12, [R1+0xabc8] ;  /* 0x00abc800010c7983 */ /* 0x002f220000300a00 */
[C---:B--2---:R-:W-:Y:S08]  /*272c0*/  HMMA.1688.F32.TF32 R8, R16.reuse, R20, R8 ;  /* 0x000000141008723c */ /* 0x044ff00000081008 */
[----:B----4-:R-:W-:Y:S01]  /*272d0*/  HMMA.1688.F32.TF32 R24, R16, R12, R24 ;  /* 0x0000000c1018723c */ /* 0x010fe20000081018 */
[----:B------:R-:W-:Y:S01]  /*272e0*/  MOV R2, R13 ;  /* 0x0000000d00027202 */ /* 0x000fe20000000f00 */
[----:B------:R-:W-:-:S15]  /*272f0*/  IMAD.MOV.U32 R3, RZ, RZ, R12 ;  /* 0x000000ffff037224 */ /* 0x000fde00078e000c */
[----:B------:R-:W-:Y:S02]  /*27300*/  NOP ;  /* 0x0000000000007918 */ /* 0x000fe40000000000 */
[----:B------:R1:W-:Y:S04]  /*27310*/  STL.64 [R1+0x520], R24 ;  /* 0x0005201801007387 */ /* 0x0003e80000100a00 */
[----:B------:R-:W-:Y:S04]  /*27320*/  STL.64 [R1+0x528], R26 ;  /* 0x0005281a01007387 */ /* 0x000fe80000100a00 */
[----:B-1----:R-:W2:Y:S04]  /*27330*/  LDL.LU.64 R24, [R1+0xabc0] ;  /* 0x00abc00001187983 */ /* 0x002ea80000300a00 */
[----:B------:R-:W2:Y:S04]  /*27340*/  LDL.LU.64 R12, [R1+0x640] ;  /* 0x00064000010c7983 */ /* 0x000ea80000300a00 */
[----:B------:R-:W2:Y:S04]  /*27350*/  LDL.LU.64 R14, [R1+0x648] ;  /* 0x00064800010e7983 */ /* 0x000ea80000300a00 */
[----:B------:R-:W-:Y:S04]  /*27360*/  STL [R1+0xaaec], R2 ;  /* 0x00aaec0201007387 */ /* 0x000fe80000100800 */
[----:B------:R-:W-:Y:S04]  /*27370*/  STL [R1+0xaae8], R3 ;  /* 0x00aae80301007387 */ /* 0x000fe80000100800 */
[----:B------:R1:W-:Y:S04]  /*27380*/  STL.64 [R1+0x530], R8 ;  /* 0x0005300801007387 */ /* 0x0003e80000100a00 */
[----:B------:R4:W-:Y:S04]  /*27390*/  STL.64 [R1+0x538], R10 ;  /* 0x0005380a01007387 */ /* 0x0009e80000100a00 */
[----:B-1----:R-:W2:Y:S01]  /*273a0*/  LDL.LU.64 R8, [R1+0xabb8] ;  /* 0x00abb80001087983 */ /* 0x002ea20000300a00 */
[----:B----4-:R-:W-:-:S02]  /*273b0*/  IMAD.MOV.U32 R10, RZ, RZ, R21 ;  /* 0x000000ffff0a7224 */ /* 0x010fc400078e0015 */
[----:B------:R-:W-:-:S03]  /*273c0*/  IMAD.MOV.U32 R11, RZ, RZ, R20 ;  /* 0x000000ffff0b7224 */ /* 0x000fc600078e0014 */
[----:B------:R-:W-:Y:S04]  /*273d0*/  STL [R1+0xaaf4], R10 ;  /* 0x00aaf40a01007387 */ /* 0x000fe80000100800 */
[----:B------:R-:W-:Y:S04]  /*273e0*/  STL [R1+0xaaf0], R11 ;  /* 0x00aaf00b01007387 */ /* 0x000fe80000100800 */
[----:B--2---:R1:W-:Y:S04]  /*273f0*/  STL.64 [R1+0xab98], R8 ;  /* 0x00ab980801007387 */ /* 0x0043e80000100a00 */
[----:B-1----:R-:W2:Y:S04]  /*27400*/  LDL.LU.64 R8, [R1+0x560] ;  /* 0x0005600001087983 */ /* 0x002ea80000300a00 */
[----:B------:R-:W4:Y:S01]  /*27410*/  LDL.LU.64 R10, [R1+0x568] ;  /* 0x00056800010a7983 */ /* 0x000f220000300a00 */
[----:B------:R-:W-:Y:S03]  /*27420*/  HMMA.1688.F32.TF32 R12, R16, R24, R12 ;  /* 0x00000018100c723c */ /* 0x000fe6000008100c */
[----:B----4-:R-:W-:Y:S04]  /*27430*/  STL.64 [R1+0xabb0], R10 ;  /* 0x00abb00a01007387 */ /* 0x010fe80000100a00 */
[----:B--2---:R1:W-:Y:S04]  /*27440*/  STL.64 [R1+0xaba8], R8 ;  /* 0x00aba80801007387 */ /* 0x0043e80000100a00 */
[----:B-1----:R-:W2:Y:S04]  /*27450*/  LDL.LU.64 R8, [R1+0x550] ;  /* 0x0005500001087983 */ /* 0x002ea80000300a00 */
[----:B------:R-:W2:Y:S04]  /*27460*/  LDL.LU.64 R10, [R1+0x558] ;  /* 0x00055800010a7983 */ /* 0x000ea80000300a00 */
[----:B------:R-:W4:Y:S04]  /*27470*/  LDL.LU.64 R24, [R1+0x620] ;  /* 0x0006200001187983 */ /* 0x000f280000300a00 */
[----:B------:R-:W4:Y:S04]  /*27480*/  LDL.LU.64 R26, [R1+0x628] ;  /* 0x00062800011a7983 */ /* 0x000f280000300a00 */
[----:B------:R1:W-:Y:S04]  /*27490*/  STL.64 [R1+0x540], R12 ;  /* 0x0005400c01007387 */ /* 0x0003e80000100a00 */
[----:B------:R-:W-:Y:S04]  /*274a0*/  STL.64 [R1+0x548], R14 ;  /* 0x0005480e01007387 */ /* 0x000fe80000100a00 */
[----:B------:R-:W4:Y:S04]  /*274b0*/  LDL.LU.64 R20, [R1+0x5f0] ;  /* 0x0005f00001147983 */ /* 0x000f280000300a00 */
[----:B------:R-:W4:Y:S04]  /*274c0*/  LDL.LU.64 R22, [R1+0x5f8] ;  /* 0x0005f80001167983 */ /* 0x000f280000300a00 */
[----:B-1----:R-:W4:Y:S01]  /*274d0*/  LDL R12, [R1] ;  /* 0x00000000010c7983 */ /* 0x002f220000100800 */
[----:B------:R-:W-:-:S02]  /*274e0*/  IMAD.MOV.U32 R13, RZ, RZ, R28 ;  /* 0x000000ffff0d7224 */ /* 0x000fc400078e001c */
[----:B---3--:R-:W-:Y:S02]  /*274f0*/  IMAD.MOV.U32 R2, RZ, RZ, R4 ;  /* 0x000000ffff027224 */ /* 0x008fe400078e0004 */
[----:B------:R-:W-:Y:S01]  /*27500*/  IMAD.MOV.U32 R3, RZ, RZ, R5 ;  /* 0x000000ffff037224 */ /* 0x000fe200078e0005 */
[----:B--2---:R-:W-:Y:S01]  /*27510*/  HMMA.1688.F32.TF32 R8, R16, R4, R8 ;  /* 0x000000041008723c */ /* 0x004fe20000081008 */
[----:B----4-:R1:W-:Y:S04]  /*27520*/  STL.64 [R1+0xab50], R12 ;  /* 0x00ab500c01007387 */ /* 0x0103e80000100a00 */
[----:B-1----:R-:W2:-:S14]  /*27530*/  LDL.64 R12, [R1+0x50] ;  /* 0x00005000010c7983 */ /* 0x002e9c0000100a00 */
[----:B------:R-:W-:Y:S04]  /*27540*/  STL.64 [R1+0x550], R8 ;  /* 0x0005500801007387 */ /* 0x000fe80000100a00 */
[----:B------:R1:W-:Y:S04]  /*27550*/  STL.64 [R1+0x558], R10 ;  /* 0x0005580a01007387 */ /* 0x0003e80000100a00 */
[----:B-1----:R-:W3:Y:S04]  /*27560*/  LDL.LU.64 R10, [R1+0xabb0] ;  /* 0x00abb000010a7983 */ /* 0x002ee80000300a00 */
[----:B------:R-:W3:Y:S04]  /*27570*/  LDL.LU.64 R8, [R1+0xaba8] ;  /* 0x00aba80001087983 */ /* 0x000ee80000300a00 */
[----:B------:R-:W3:Y:S04]  /*27580*/  LDL.LU.64 R4, [R1+0xaba0] ;  /* 0x00aba00001047983 */ /* 0x000ee80000300a00 */
[----:B------:R-:W-:Y:S04]  /*27590*/  STL [R1+0xaafc], R2 ;  /* 0x00aafc0201007387 */ /* 0x000fe80000100800 */
[----:B------:R-:W-:Y:S01]  /*275a0*/  STL [R1+0xaaf8], R3 ;  /* 0x00aaf80301007387 */ /* 0x000fe20000100800 */
[----:B---3--:R-:W-:-:S15]  /*275b0*/  HMMA.1688.F32.TF32 R8, R16, R4, R8 ;  /* 0x000000041008723c */ /* 0x008fde0000081008 */
[----:B------:R-:W-:-:S04]  /*275c0*/  NOP ;  /* 0x0000000000007918 */ /* 0x000fc80000000000 */
[----:B------:R1:W-:Y:S04]  /*275d0*/  STL.64 [R1+0x560], R8 ;  /* 0x0005600801007387 */ /* 0x0003e80000100a00 */
[----:B------:R3:W-:Y:S04]  /*275e0*/  STL.64 [R1+0x568], R10 ;  /* 0x0005680a01007387 */ /* 0x0007e80000100a00 */
[----:B-1----:R-:W4:Y:S01]  /*275f0*/  LDL.LU.64 R8, [R1+0xab98] ;  /* 0x00ab980001087983 */ /* 0x002f220000300a00 */
[----:B---3--:R-:W-:Y:S02]  /*27600*/  IMAD.MOV.U32 R10, RZ, RZ, R4 ;  /* 0x000000ffff0a7224 */ /* 0x008fe400078e0004 */
[----:B------:R-:W-:-:S02]  /*27610*/  IMAD.MOV.U32 R11, RZ, RZ, R5 ;  /* 0x000000ffff0b7224 */ /* 0x000fc400078e0005 */
[----:B------:R-:W3:Y:S01]  /*27620*/  LDL.LU.64 R4, [R1+0xab90] ;  /* 0x00ab900001047983 */ /* 0x000ee20000300a00 */
[----:B--2---:R-:W-:Y:S01]  /*27630*/  HMMA.1688.F32.TF32 R24, R16, R12, R24 ;  /* 0x0000000c1018723c */ /* 0x004fe20000081018 */
[----:B------:R-:W-:Y:S02]  /*27640*/  IMAD.MOV.U32 R3, RZ, RZ, R12 ;  /* 0x000000ffff037224 */ /* 0x000fe400078e000c */
[----:B------:R-:W-:Y:S04]  /*27650*/  STL [R1+0xab04], R11 ;  /* 0x00ab040b01007387 */ /* 0x000fe80000100800 */
[----:B------:R-:W-:-:S12]  /*27660*/  STL [R1+0xab00], R10 ;  /* 0x00ab000a01007387 */ /* 0x000fd80000100800 */
[----:B------:R-:W-:Y:S04]  /*27670*/  STL.64 [R1+0x570], R24 ;  /* 0x0005701801007387 */ /* 0x000fe80000100a00 */
[----:B------:R1:W-:Y:S04]  /*27680*/  STL.64 [R1+0x578], R26 ;  /* 0x0005781a01007387 */ /* 0x0003e80000100a00 */
[----:B-1----:R-:W2:Y:S04]  /*27690*/  LDL.LU.64 R26, [R1+0xab88] ;  /* 0x00ab8800011a7983 */ /* 0x002ea80000300a00 */
[----:B------:R-:W2:Y:S04]  /*276a0*/  LDL.LU.64 R24, [R1+0xab80] ;  /* 0x00ab800001187983 */ /* 0x000ea80000300a00 */
[----:B------:R-:W-:Y:S01]  /*276b0*/  STL [R1+0xab08], R3 ;  /* 0x00ab080301007387 */ /* 0x000fe20000100800 */
[----:B---3--:R-:W-:Y:S01]  /*276c0*/  HMMA.1688.F32.TF32 R12, R16, R4, R20 ;  /* 0x00000004100c723c */ /* 0x008fe20000081014 */
[----:B------:R-:W-:-:S02]  /*276d0*/  IMAD.MOV.U32 R11, RZ, RZ, R4 ;  /* 0x000000ffff0b7224 */ /* 0x000fc400078e0004 */
[----:B------:R-:W-:-:S15]  /*276e0*/  IMAD.MOV.U32 R10, RZ, RZ, R5 ;  /* 0x000000ffff0a7224 */ /* 0x000fde00078e0005 */
[----:B------:R-:W-:Y:S01]  /*276f0*/  NOP ;  /* 0x0000000000007918 */ /* 0x000fe20000000000 */
[----:B------:R1:W-:Y:S04]  /*27700*/  STL.64 [R1+0x580], R12 ;  /* 0x0005800c01007387 */ /* 0x0003e80000100a00 */
[----:B------:R3:W-:Y:S04]  /*27710*/  STL.64 [R1+0x588], R14 ;  /* 0x0005880e01007387 */ /* 0x0007e80000100a00 */
[----:B------:R-:W2:Y:S04]  /*27720*/  LDL.LU.64 R4, [R1+0x590] ;  /* 0x0005900001047983 */ /* 0x000ea80000300a00 */
[----:B------:R-:W2:Y:S04]  /*27730*/  LDL.LU.64 R6, [R1+0x598] ;  /* 0x0005980001067983 */ /* 0x000ea80000300a00 */
[----:B-1----:R-:W2:Y:S04]  /*27740*/  LDL.LU.64 R12, [R1+0x5d0] ;  /* 0x0005d000010c7983 */ /* 0x002ea80000300a00 */
[----:B---3--:R-:W3:Y:S04]  /*27750*/  LDL.LU.64 R14, [R1+0x5d8] ;  /* 0x0005d800010e7983 */ /* 0x008ee80000300a00 */
[----:B---3--:R-:W-:Y:S04]  /*27760*/  STL.64 [R1+0xab70], R14 ;  /* 0x00ab700e01007387 */ /* 0x008fe80000100a00 */
[----:B--2---:R-:W-:Y:S04]  /*27770*/  STL.64 [R1+0xab68], R12 ;  /* 0x00ab680c01007387 */ /* 0x004fe80000100a00 */
[----:B------:R-:W-:Y:S04]  /*27780*/  STL.64 [R1+0xab48], R10 ;  /* 0x00ab480a01007387 */ /* 0x000fe80000100a00 */
[----:B----4-:R1:W-:Y:S04]  /*27790*/  STL.64 [R1+0xab40], R8 ;  /* 0x00ab400801007387 */ /* 0x0103e80000100a00 */
[----:B-1----:R-:W2:Y:S04]  /*277a0*/  LDL.LU.64 R8, [R1+0x5a0] ;  /* 0x0005a00001087983 */ /* 0x002ea80000300a00 */
[----:B------:R-:W3:Y:S04]  /*277b0*/  LDL.LU.64 R10, [R1+0x5a8] ;  /* 0x0005a800010a7983 */ /* 0x000ee80000300a00 */
[----:B---3--:R-:W-:Y:S04]  /*277c0*/  STL.64 [R1+0xab60], R10 ;  /* 0x00ab600a01007387 */ /* 0x008fe80000100a00 */
[----:B--2---:R1:W-:Y:S04]  /*277d0*/  STL.64 [R1+0xab58], R8 ;  /* 0x00ab580801007387 */ /* 0x0043e80000100a00 */
[----:B-1----:R-:W2:Y:S01]  /*277e0*/  LDL.64 R8, [R1+0x10] ;  /* 0x0000100001087983 */ /* 0x002ea20000100a00 */
[----:B------:R-:W-:Y:S01]  /*277f0*/  HMMA.1688.F32.TF32 R4, R16, R24, R4 ;  /* 0x000000181004723c */ /* 0x000fe20000081004 */
[----:B------:R-:W-:Y:S01]  /*27800*/  MOV R12, R27 ;  /* 0x0000001b000c7202 */ /* 0x000fe20000000f00 */
[----:B------:R-:W-:Y:S01]  /*27810*/  IMAD.MOV.U32 R13, RZ, RZ, R26 ;  /* 0x000000ffff0d7224 */ /* 0x000fe200078e001a */
[----:B--2---:R1:W-:Y:S04]  /*27820*/  STL.64 [R1+0xab78], R8 ;  /* 0x00ab780801007387 */ /* 0x0043e80000100a00 */
[----:B-1----:R-:W2:Y:S04]  /*27830*/  LDL.LU.64 R8, [R1+0x5b0] ;  /* 0x0005b00001087983 */ /* 0x002ea80000300a00 */
[----:B------:R-:W2:Y:S08]  /*27840*/  LDL.LU.64 R10, [R1+0x5b8] ;  /* 0x0005b800010a7983 */ /* 0x000eb00000300a00 */
[----:B------:R-:W-:Y:S01]  /*27850*/  IMAD.MOV.U32 R28, RZ, RZ, R7 ;  /* 0x000000ffff1c7224 */ /* 0x000fe200078e0007 */
[----:B------:R-:W3:Y:S04]  /*27860*/  LDL.LU.64 R20, [R1+0xc50] ;  /* 0x000c500001147983 */ /* 0x000ee80000300a00 */
[----:B------:R-:W3:Y:S01]  /*27870*/  LDL.LU.64 R22, [R1+0xc58] ;  /* 0x000c580001167983 */ /* 0x000ee20000300a00 */
[----:B------:R-:W-:-:S03]  /*27880*/  IMAD.MOV.U32 R3, RZ, RZ, R25 ;  /* 0x000000ffff037224 */ /* 0x000fc600078e0019 */
[----:B------:R1:W-:Y:S04]  /*27890*/  STL.64 [R1+0x590], R4 ;  /* 0x0005900401007387 */ /* 0x0003e80000100a00 */
[----:B------:R4:W-:Y:S04]  /*278a0*/  STL [R1+0x598], R6 ;  /* 0x0005980601007387 */ /* 0x0009e80000100800 */
[----:B-1----:R-:W3:Y:S04]  /*278b0*/  LDL.LU.64 R4, [R1+0xc40] ;  /* 0x000c400001047983 */ /* 0x002ee80000300a00 */
[----:B----4-:R-:W3:Y:S04]  /*278c0*/  LDL.LU.64 R6, [R1+0xc48] ;  /* 0x000c480001067983 */ /* 0x010ee80000300a00 */
[----:B------:R-:W4:Y:S04]  /*278d0*/  LDL.LU.64 R24, [R1+0xbc0] ;  /* 0x000bc00001187983 */ /* 0x000f280000300a00 */
[----:B------:R-:W4:Y:S04]  /*278e0*/  LDL.LU.64 R26, [R1+0xbc8] ;  /* 0x000bc800011a7983 */ /* 0x000f280000300a00 */
[----:B------:R-:W-:Y:S01]  /*278f0*/  STL [R1+0xa2c0], R28 ;  /* 0x00a2c01c01007387 */ /* 0x000fe20000100800 */
[----:B--2---:R-:W-:Y:S03]  /*27900*/  HMMA.1688.F32.TF32 R12, R16, R12, R8 ;  /* 0x0000000c100c723c */ /* 0x004fe60000081008 */
[----:B------:R-:W2:-:S15]  /*27910*/  LDL.LU.64 R8, [R1+0xab78] ;  /* 0x00ab780001087983 */ /* 0x000e9e0000300a00 */
[----:B------:R-:W-:Y:S01]  /*27920*/  NOP ;  /* 0x0000000000007918 */ /* 0x000fe20000000000 */
[----:B------:R-:W-:Y:S04]  /*27930*/  STL.64 [R1+0x5b0], R12 ;  /* 0x0005b00c01007387 */ /* 0x000fe80000100a00 */
[----:B------:R1:W-:Y:S04]  /*27940*/  STL.64 [R1+0x5b8], R14 ;  /* 0x0005b80e01007387 */ /* 0x0003e80000100a00 */
[----:B-1----:R-:W3:Y:S04]  /*27950*/  LDL.LU.64 R14, [R1+0xab70] ;  /* 0x00ab7000010e7983 */ /* 0x002ee80000300a00 */
[----:B------:R-:W3:Y:S04]  /*27960*/  LDL.LU.64 R12, [R1+0xab68] ;  /* 0x00ab6800010c7983 */ /* 0x000ee80000300a00 */
[----:B------:R-:W4:Y:S01]  /*27970*/  LDL.LU.64 R10, [R1+0xab60] ;  /* 0x00ab6000010a7983 */ /* 0x000f220000300a00 */
[----:B--2---:R-:W-:Y:S01]  /*27980*/  IMAD.MOV.U32 R2, RZ, RZ, R9 ;  /* 0x000000ffff027224 */ /* 0x004fe200078e0009 */
[----:B---3--:R-:W-:Y:S02]  /*27990*/  HMMA.1688.F32.TF32 R12, R16, R8, R12 ;  /* 0x00000008100c723c */ /* 0x008fe4000008100c */
[----:B------:R-:W4:-:S15]  /*279a0*/  LDL.LU.64 R8, [R1+0xab58] ;  /* 0x00ab580001087983 */ /* 0x000f1e0000300a00 */
[----:B------:R-:W-:Y:S02]  /*279b0*/  NOP ;  /* 0x0000000000007918 */ /* 0x000fe40000000000 */
[----:B------:R1:W-:Y:S04]  /*279c0*/  STL.64 [R1+0x600], R12 ;  /* 0x0006000c01007387 */ /* 0x0003e80000100a00 */
[----:B------:R4:W-:Y:S04]  /*279d0*/  STL [R1+0x608], R14 ;  /* 0x0006080e01007387 */ /* 0x0009e80000100800 */
[----:B-1----:R-:W4:Y:S01]  /*279e0*/  LDL.LU.64 R12, [R1+0xab50] ;  /* 0x00ab5000010c7983 */ /* 0x002f220000300a00 */
[----:B------:R-:W-:-:S05]  /*279f0*/  IMAD.MOV.U32 R28, RZ, RZ, R15 ;  /* 0x000000ffff1c7224 */ /* 0x000fca00078e000f */
[----:B------:R-:W-:Y:S01]  /*27a00*/  STL [R1+0xa2c4], R28 ;  /* 0x00a2c41c01007387 */ /* 0x000fe20000100800 */
[----:B----4-:R-:W-:Y:S03]  /*27a10*/  HMMA.1688.F32.TF32 R12, R16, R12, R8 ;  /* 0x0000000c100c723c */ /* 0x010fe60000081008 */
[----:B------:R-:W2:Y:S04]  /*27a20*/  LDL.LU.64 R10, [R1+0xab48] ;  /* 0x00ab4800010a7983 */ /* 0x000ea80000300a00 */
[----:B------:R-:W3:-:S12]  /*27a30*/  LDL.LU.64 R8, [R1+0xab40] ;  /* 0x00ab400001087983 */ /* 0x000ed80000300a00 */
[----:B------:R-:W-:Y:S04]  /*27a40*/  STL.64 [R1+0x5f0], R12 ;  /* 0x0005f00c01007387 */ /* 0x000fe80000100a00 */
[----:B------:R1:W-:Y:S04]  /*27a50*/  STL.64 [R1+0x5f8], R14 ;  /* 0x0005f80e01007387 */ /* 0x0003e80000100a00 */
[----:B-1----:R-:W4:Y:S04]  /*27a60*/  LDL.LU.64 R14, [R1+0xab38] ;  /* 0x00ab3800010e7983 */ /* 0x002f280000300a00 */
[----:B------:R-:W2:Y:S01]  /*27a70*/  LDL.LU.64 R12, [R1+0xab30] ;  /* 0x00ab3000010c7983 */ /* 0x000ea20000300a00 */
[C---:B---3--:R-:W-:Y:S08]  /*27a80*/  HMMA.1688.F32.TF32 R4, R16.reuse, R8, R4 ;  /* 0x000000081004723c */ /* 0x048ff00000081004 */
[----:B--2---:R-:W-:-:S15]  /*27a90*/  HMMA.1688.F32.TF32 R20, R16, R12, R20 ;  /* 0x0000000c1014723c */ /* 0x004fde0000081014 */
[----:B------:R-:W-:-:S04]  /*27aa0*/  NOP ;  /* 0x0000000000007918 */ /* 0x000fc80000000000 */
[----:B------:R-:W-:Y:S01]  /*27ab0*/  STL.64 [R1+0x5e0], R20 ;  /* 0x0005e01401007387 */ /* 0x000fe20000100a00 */
[----:B------:R-:W-:-:S03]  /*27ac0*/  IMAD.MOV.U32 R28, RZ, RZ, R23 ;  /* 0x000000ffff1c7224 */ /* 0x000fc600078e0017 */
[----:B------:R1:W-:Y:S04]  /*27ad0*/  STL [R1+0x5e8], R22 ;  /* 0x0005e81601007387 */ /* 0x0003e80000100800 */
[----:B-1----:R-:W2:Y:S04]  /*27ae0*/  LDL.LU.64 R22, [R1+0xab28] ;  /* 0x00ab280001167983 */ /* 0x002ea80000300a00 */
[----:B------:R-:W2:Y:S04]  /*27af0*/  LDL.LU.64 R20, [R1+0xab20] ;  /* 0x00ab200001147983 */ /* 0x000ea80000300a00 */
[----:B----4-:R-:W-:Y:S04]  /*27b00*/  STL.64 [R1+0xaa28], R14 ;  /* 0x00aa280e01007387 */ /* 0x010fe80000100a00 */
[----:B------:R1:W-:Y:S04]  /*27b10*/  STL.64 [R1+0xaa20], R12 ;  /* 0x00aa200c01007387 */ /* 0x0003e80000100a00 */
[----:B-1----:R-:W2:Y:S04]  /*27b20*/  LDL R12, [R1+0xc0] ;  /* 0x0000c000010c7983 */ /* 0x002ea80000100800 */
[----:B------:R-:W2:Y:S04]  /*27b30*/  LDL R13, [R1+0xc4] ;  /* 0x0000c400010d7983 */ /* 0x000ea80000100800 */
[----:B------:R-:W-:Y:S04]  /*27b40*/  STL [R1+0xa2c8], R28 ;  /* 0x00a2c81c01007387 */ /* 0x000fe80000100800 */
[----:B------:R-:W-:Y:S04]  /*27b50*/  STL.64 [R1+0x5d0], R4 ;  /* 0x0005d00401007387 */ /* 0x000fe80000100a00 */
[----:B------:R1:W-:Y:S04]  /*27b60*/  STL.64 [R1+0x5d8], R6 ;  /* 0x0005d80601007387 */ /* 0x0003e80000100a00 */
[----:B-1----:R-:W3:Y:S04]  /*27b70*/  LDL.LU.64 R6, [R1+0xab18] ;  /* 0x00ab180001067983 */ /* 0x002ee80000300a00 */
[----:B------:R-:W4:Y:S04]  /*27b80*/  LDL.LU.64 R4, [R1+0xab10] ;  /* 0x00ab100001047983 */ /* 0x000f280000300a00 */
[----:B------:R-:W-:Y:S01]  /*27b90*/  STL.64 [R1+0xaa30], R8 ;  /* 0x00aa300801007387 */ /* 0x000fe20000100a00 */
[----:B----4-:R-:W-:-:S15]  /*27ba0*/  HMMA.1688.F32.TF32 R24, R16, R4, R24 ;  /* 0x000000041018723c */ /* 0x010fde0000081018 */
[----:B------:R-:W-:-:S04]  /*27bb0*/  NOP ;  /* 0x0000000000007918 */ /* 0x000fc80000000000 */
[----:B------:R-:W-:Y:S04]  /*27bc0*/  STL.64 [R1+0x5a0], R24 ;  /* 0x0005a01801007387 */ /* 0x000fe80000100a00 */
[----:B------:R-:W-:Y:S04]  /*27bd0*/  STL [R1+0x5a8], R26 ;  /* 0x0005a81a01007387 */ /* 0x000fe80000100800 */
[----:B------:R-:W2:Y:S04]  /*27be0*/  LDL.LU.64 R16, [R1+0x610] ;  /* 0x0006100001107983 */ /* 0x000ea80000300a00 */
[----:B------:R-:W2:Y:S01]  /*27bf0*/  LDL.LU.64 R18, [R1+0x618] ;  /* 0x0006180001127983 */ /* 0x000ea20000300a00 */
[----:B------:R-:W-:-:S03]  /*27c00*/  IMAD.MOV.U32 R28, RZ, RZ, R27 ;  /* 0x000000ffff1c7224 */ /* 0x000fc600078e001b */
[----:B------:R-:W-:Y:S04]  /*27c10*/  LDS R26, [R0+UR5+0x2600] ;  /* 0x00260005001a7984 */ /* 0x000fe80008000800 */
[----:B------:R-:W1:Y:S04]  /*27c20*/  LDS R27, [R29+UR5+0x2600] ;  /* 0x002600051d1b7984 */ /* 0x000e680008000800 */
[----:B------:R-:W-:Y:S04]  /*27c30*/  LDS R24, [R0+UR5+0x600] ;  /* 0x0006000500187984 */ /* 0x000fe80008000800 */
[----:B------:R-:W4:Y:S04]  /*27c40*/  LDS R25, [R29+UR5+0x600] ;  /* 0x000600051d197984 */ /* 0x000f280008000800 */
[----:B---3--:R-:W-:Y:S04]  /*27c50*/  STL.64 [R1+0xaa18], R6 ;  /* 0x00aa180601007387 */ /* 0x008fe80000100a00 */
[----:B------:R2:W-:Y:S04]  /*27c60*/  STL.64 [R1+0xaa10], R4 ;  /* 0x00aa100401007387 */ /* 0x0005e80000100a00 */
[----:B------:R-:W-:Y:S04]  /*27c70*/  STL [R1+0xa490], R28 ;  /* 0x00a4901c01007387 */ /* 0x000fe80000100800 */
[----:B-1----:R-:W-:Y:S04]  /*27c80*/  STL.64 [R1+0xaa08], R26 ;  /* 0x00aa081a01007387 */ /* 0x002fe80000100a00 */
[----:B----4-:R1:W-:Y:S01]  /*27c90*/  STL.64 [R1+0xaa00], R24 ;  /* 0x00aa001801007387 */ /* 0x0103e20000100a00 */
[----:B--2---:R-:W-:Y:S03]  /*27ca0*/  HMMA.1688.F32.TF32 R4, R20, R12, R16 ;  /* 0x0000000c1404723c */ /* 0x004fe60000081010 */
[----:B------:R-:W2:Y:S01]  /*27cb0*/  LDL R12, [R1] ;  /* 0x00000000010c7983 */ /* 0x000ea20000100800 */
[----:B-1----:R-:W-:-:S03]  /*27cc0*/  IMAD.MOV.U32 R25, RZ, RZ, R3 ;  /* 0x000000ffff197224 */ /* 0x002fc600078e0003 */
[----:B------:R-:W1:Y:S04]  /*27cd0*/  LDS R16, [R0+UR5+0x700] ;  /* 0x0007000500107984 */ /* 0x000e680008000800 */
[----:B------:R-:W3:Y:S04]  /*27ce0*/  LDS R18, [R0+UR5+0x2700] ;  /* 0x0027000500127984 */ /* 0x000ee80008000800 */
[----:B------:R-:W4:Y:S04]  /*27cf0*/  LDS R17, [R29+UR5+0x700] ;  /* 0x000700051d117984 */ /* 0x000f280008000800 */
[----:B------:R-:W1:Y:S04]  /*27d00*/  LDS R19, [R29+UR5+0x2700] ;  /* 0x002700051d137984 */ /* 0x000e680008000800 */
[----:B------:R-:W-:Y:S04]  /*27d10*/  STL.64 [R1+0x5c0], R4 ;  /* 0x0005c00401007387 */ /* 0x000fe80000100a00 */
[----:B------:R-:W-:Y:S04]  /*27d20*/  STL.64 [R1+0x5c8], R6 ;  /* 0x0005c80601007387 */ /* 0x000fe80000100a00 */
[----:B------:R-:W2:Y:S04]  /*27d30*/  LDL R24, [R1+0x30] ;  /* 0x0000300001187983 */ /* 0x000ea80000100800 */
[----:B------:R-:W3:Y:S04]  /*27d40*/  LDL R13, [R1+0x4] ;  /* 0x00000400010d7983 */ /* 0x000ee80000100800 */
[----:B------:R-:W3:Y:S04]  /*27d50*/  LDL.LU R3, [R1+0xab08] ;  /* 0x00ab080001037983 */ /* 0x000ee80000300800 */
[----:B--2---:R2:W-:Y:S02]  /*27d60*/  STL.64 [R1+0xaa58], R24 ;  /* 0x00aa581801007387 */ /* 0x0045e40000100a00 */
[----:B--2---:R-:W-:-:S02]  /*27d70*/  IMAD.MOV.U32 R24, RZ, RZ, R11 ;  /* 0x000000ffff187224 */ /* 0x004fc400078e000b */
[----:B------:R-:W-:Y:S01]  /*27d80*/  IMAD.MOV.U32 R25, RZ, RZ, R10 ;  /* 0x000000ffff197224 */ /* 0x000fe200078e000a */
[----:B------:R-:W2:Y:S04]  /*27d90*/  LDL.LU R11, [R1+0xab04] ;  /* 0x00ab0400010b7983 */ /* 0x000ea80000300800 */
[----:B------:R-:W2:Y:S04]  /*27da0*/  LDL.LU R10, [R1+0xab00] ;  /* 0x00ab0000010a7983 */ /* 0x000ea80000300800 */
[----:B------:R3:W-:Y:S04]  /*27db0*/  STL.64 [R1+0xaa68], R24 ;  /* 0x00aa681801007387 */ /* 0x0007e80000100a00 */
[----:B------:R-:W2:Y:S01]  /*27dc0*/  LDL.64 R4, [R1+0x20] ;  /* 0x0000200001047983 */ /* 0x000ea20000100a00 */
[----:B---3--:R-:W-:-:S03]  /*27dd0*/  IMAD.MOV.U32 R24, RZ, RZ, R3 ;  /* 0x000000ffff187224 */ /* 0x008fc600078e0003 */
[----:B--2---:R2:W-:Y:S04]  /*27de0*/  STL.64 [R1+0xaa50], R4 ;  /* 0x00aa500401007387 */ /* 0x0045e80000100a00 */
[----:B--2---:R-:W2:Y:S04]  /*27df0*/  LDL.64 R4, [R1+0xb0] ;  /* 0x0000b00001047983 */ /* 0x004ea80000100a00 */
[----:B------:R3:W-:Y:S04]  /*27e00*/  STL.64 [R1+0xaa38], R12 ;  /* 0x00aa380c01007387 */ /* 0x0007e80000100a00 */
[----:B---3--:R-:W3:Y:S01]  /*27e10*/  LDL R12, [R1+0x10] ;  /* 0x00001000010c7983 */ /* 0x008ee20000100800 */
[----:B------:R-:W-:-:S03]  /*27e20*/  MOV R13, R2 ;  /* 0x00000002000d7202 */ /* 0x000fc60000000f00 */
[----:B------:R-:W2:Y:S04]  /*27e30*/  LDL.LU R2, [R1+0xaafc] ;  /* 0x00aafc0001027983 */ /* 0x000ea80000300800 */
[----:B------:R-:W2:Y:S04]  /*27e40*/  LDL.LU R3, [R1+0xaaf8] ;  /* 0x00aaf80001037983 */ /* 0x000ea80000300800 */
[----:B------:R-:W2:Y:S04]  /*27e50*/  LDL R25, [R1+0x54] ;  /* 0x0000540001197983 */ /* 0x000ea80000100800 */
[----:B--2---:R2:W-:Y:S02]  /*27e60*/  STL.64 [R1+0xaa80], R24 ;  /* 0x00aa801801007387 */ /* 0x0045e40000100a00 */
[----:B--2---:R-:W-:-:S02]  /*27e70*/  IMAD.MOV.U32 R24, RZ, RZ, R10 ;  /* 0x000000ffff187224 */ /* 0x004fc400078e000a */
[----:B------:R-:W-:Y:S01]  /*27e80*/  IMAD.MOV.U32 R25, RZ, RZ, R11 ;  /* 0x000000ffff197224 */ /* 0x000fe200078e000b */
[----:B------:R-:W2:Y:S04]  /*27e90*/  LDL.LU R10, [R1+0xaaf4] ;  /* 0x00aaf400010a7983 */ /* 0x000ea80000300800 */
[----:B------:R-:W2:Y:S04]  /*27ea0*/  LDL.LU R11, [R1+0xaaf0] ;  /* 0x00aaf000010b7983 */ /* 0x000ea80000300800 */
[----:B------:R1:W-:Y:S02]  /*27eb0*/  STL.64 [R1+0xaa98], R24 ;  /* 0x00aa981801007387 */ /* 0x0003e40000100a00 */
[----:B-1----:R-:W-:-:S02]  /*27ec0*/  IMAD.MOV.U32 R24, RZ, RZ, R2 ;  /* 0x000000ffff187224 */ /* 0x002fc400078e0002 */
[----:B------:R-:W-:Y:S01]  /*27ed0*/  IMAD.MOV.U32 R25, RZ, RZ, R3 ;  /* 0x000000ffff197224 */ /* 0x000fe200078e0003 */
[----:B------:R-:W2:Y:S04]  /*27ee0*/  LDL.LU R2, [R1+0xaaec] ;  /* 0x00aaec0001027983 */ /* 0x000ea80000300800 */
[----:B------:R-:W2:Y:S04]  /*27ef0*/  LDL.LU R3, [R1+0xaae8] ;  /* 0x00aae80001037983 */ /* 0x000ea80000300800 */
[----:B------:R1:W-:Y:S04]  /*27f00*/  STL.64 [R1+0xaab0], R24 ;  /* 0x00aab01801007387 */ /* 0x0003e80000100a00 */
[----:B-1----:R-:W2:Y:S04]  /*27f10*/  LDL.LU.64 R24, [R1+0xb90] ;  /* 0x000b900001187983 */ /* 0x002ea80000300a00 */
[----:B------:R-:W2:Y:S04]  /*27f20*/  LDL.LU.64 R26, [R1+0xb98] ;  /* 0x000b9800011a7983 */ /* 0x000ea80000300a00 */
[----:B------:R-:W2:Y:S04]  /*27f30*/  LDL R8, [R1+0x80] ;  /* 0x0000800001087983 */ /* 0x000ea80000100800 */
[----:B------:R-:W2:Y:S04]  /*27f40*/  LDL R9, [R1+0x84] ;  /* 0x0000840001097983 */ /* 0x000ea80000100800 */
[----:B--2---:R1:W-:Y:S02]  /*27f50*/  STL.64 [R1+0xaab8], R8 ;  /* 0x00aab80801007387 */ /* 0x0043e40000100a00 */
[----:B-1----:R-:W-:-:S02]  /*27f60*/  IMAD.MOV.U32 R8, RZ, RZ, R11 ;  /* 0x000000ffff087224 */ /* 0x002fc400078e000b */
[----:B------:R-:W-:-:S05]  /*27f70*/  IMAD.MOV.U32 R9, RZ, RZ, R10 ;  /* 0x000000ffff097224 */ /* 0x000fca00078e000a */
[----:B------:R-:W-:Y:S04]  /*27f80*/  STL.64 [R1+0xaad0], R8 ;  /* 0x00aad00801007387 */ /* 0x000fe80000100a00 */
[----:B---3--:R1:W-:Y:S02]  /*27f90*/  STL.64 [R1+0xaa60], R12 ;  /* 0x00aa600c01007387 */ /* 0x0083e40000100a00 */
[----:B-1----:R-:W-:Y:S02]  /*27fa0*/  HMMA.1688.F32.TF32 R12, R20, R4, R24 ;  /* 0x00000004140c723c */ /* 0x002fe40000081018 */
[----:B------:R-:W-:Y:S04]  /*27fb0*/  STL [R1+0xa920], R16 ;  /* 0x00a9201001007387 */ /* 0x000fe80000100800 */
[----:B------:R-:W-:Y:S04]  /*27fc0*/  STL [R1+0xa924], R18 ;  /* 0x00a9241201007387 */ /* 0x000fe80000100800 */
[----:B------:R-:W-:Y:S04]  /*27fd0*/  STL [R1+0xa908], R0 ;  /* 0x00a9080001007387 */ /* 0x000fe80000100800 */
[----:B----4-:R-:W-:Y:S04]  /*27fe0*/  STL [R1+0xa928], R17 ;  /* 0x00a9281101007387 */ /* 0x010fe80000100800 */
[----:B------:R-:W-:Y:S04]  /*27ff0*/  STL [R1+0xa92c], R19 ;  /* 0x00a92c1301007387 */ /* 0x000fe80000100800 */
[----:B------:R-:W-:Y:S04]  /*28000*/  STL [R1+0xa90c], R29 ;  /* 0x00a90c1d01007387 */ /* 0x000fe80000100800 */
[----:B------:R-:W-:Y:S04]  /*28010*/  STL.64 [R1+0x610], R12 ;  /* 0x0006100c01007387 */ /* 0x000fe80000100a00 */
[----:B------:R-:W-:Y:S04]  /*28020*/  STL.64 [R1+0x618], R14 ;  /* 0x0006180e01007387 */ /* 0x000fe80000100a00 */
[----:B------:R-:W2:Y:S04]  /*28030*/  LDL.LU.64 R24, [R1+0xb60] ;  /* 0x000b600001187983 */ /* 0x000ea80000300a00 */
        /* <DEDUP_REMOVED lines=20> */
[----:B------:R-:W4:Y:S01]  /*28180*/  LDL.LU.64 R14, [R1+0xb48] ;  /* 0x000b4800010e7983 */ /* 0x000f220000300a00 */
[C---:B--2---:R-:W-:Y:S01]  /*28190*/  HMMA.1688.F32.TF32 R8, R20.reuse, R8, R24 ;  /* 0x000000081408723c */ /* 0x044fe20000081018 */
[----:B------:R-:W-:Y:S01]  /*281a0*/  IMAD.MOV.U32 R3, RZ, RZ, R4 ;  /* 0x000000ffff037224 */ /* 0x000fe200078e0004 */
[----:B------:R-:W-:Y:S01]  /*281b0*/  MOV R2, R5 ;  /* 0x0000000500027202 */ /* 0x000fe20000000f00 */
[----:B----4-:R-:W-:Y:S04]  /*281c0*/  STL.64 [R1+0xaaa8], R14 ;  /* 0x00aaa80e01007387 */ /* 0x010fe80000100a00 */
[----:B---3--:R1:W-:Y:S04]  /*281d0*/  STL.64 [R1+0xaaa0], R12 ;  /* 0x00aaa00c01007387 */ /* 0x0083e80000100a00 */
[----:B-1----:R-:W2:Y:S04]  /*281e0*/  LDL.LU.64 R12, [R1+0xb50] ;  /* 0x000b5000010c7983 */ /* 0x002ea80000300a00 */
[----:B------:R-:W2:Y:S04]  /*281f0*/  LDL.LU.64 R14, [R1+0xb58] ;  /* 0x000b5800010e7983 */ /* 0x000ea80000300a00 */
[----:B------:R-:W3:Y:S04]  /*28200*/  LDL.LU.64 R4, [R1+0xb20] ;  /* 0x000b200001047983 */ /* 0x000ee80000300a00 */
[----:B------:R-:W3:Y:S04]  /*28210*/  LDL.LU.64 R6, [R1+0xb28] ;  /* 0x000b280001067983 */ /* 0x000ee80000300a00 */
[----:B------:R-:W4:Y:S04]  /*28220*/  LDL.LU.64 R16, [R1+0x8d0] ;  /* 0x0008d00001107983 */ /* 0x000f280000300a00 */
[----:B------:R-:W4:Y:S04]  /*28230*/  LDL.LU.64 R18, [R1+0x8d8] ;  /* 0x0008d80001127983 */ /* 0x000f280000300a00 */
        /* <DEDUP_REMOVED lines=12> */
[----:B------:R-:W2:-:S15]  /*28300*/  LDL.LU.64 R24, [R1+0xaab0] ;  /* 0x00aab00001187983 */ /* 0x000e9e0000300a00 */
[----:B------:R-:W-:Y:S02]  /*28310*/  NOP ;  /* 0x0000000000007918 */ /* 0x000fe40000000000 */
[----:B------:R1:W-:Y:S04]  /*28320*/  STL.64 [R1+0x640], R8 ;  /* 0x0006400801007387 */ /* 0x0003e80000100a00 */
[----:B------:R3:W-:Y:S04]  /*28330*/  STL.64 [R1+0x648], R10 ;  /* 0x0006480a01007387 */ /* 0x0007e80000100a00 */
[----:B-1----:R-:W4:Y:S04]  /*28340*/  LDL.LU.64 R8, [R1+0x6b0] ;  /* 0x0006b00001087983 */ /* 0x002f280000300a00 */
[----:B---3--:R-:W3:Y:S01]  /*28350*/  LDL.LU.64 R10, [R1+0x6b8] ;  /* 0x0006b800010a7983 */ /* 0x008ee20000300a00 */
[C---:B--2---:R-:W-:Y:S03]  /*28360*/  HMMA.1688.F32.TF32 R24, R20.reuse, R24, R12 ;  /* 0x000000181418723c */ /* 0x044fe6000008100c */
[----:B---3--:R-:W-:Y:S04]  /*28370*/  STL.64 [R1+0xaa48], R10 ;  /* 0x00aa480a01007387 */ /* 0x008fe80000100a00 */
[----:B----4-:R1:W-:Y:S04]  /*28380*/  STL.64 [R1+0xaa40], R8 ;  /* 0x00aa400801007387 */ /* 0x0103e80000100a00 */
[----:B-1----:R-:W2:Y:S04]  /*28390*/  LDL.LU.64 R8, [R1+0x700] ;  /* 0x0007000001087983 */ /* 0x002ea80000300a00 */
[----:B------:R-:W2:Y:S04]  /*283a0*/  LDL.LU.64 R10, [R1+0x708] ;  /* 0x00070800010a7983 */ /* 0x000ea80000300a00 */
[----:B------:R-:W3:Y:S04]  /*283b0*/  LDL.LU.64 R14, [R1+0xaaa8] ;  /* 0x00aaa800010e7983 */ /* 0x000ee80000300a00 */
[----:B------:R-:W3:Y:S04]  /*283c0*/  LDL.LU.64 R12, [R1+0xaaa0] ;  /* 0x00aaa000010c7983 */ /* 0x000ee80000300a00 */
[----:B------:R1:W-:Y:S04]  /*283d0*/  STL.64 [R1+0x650], R24 ;  /* 0x0006501801007387 */ /* 0x0003e80000100a00 */
[----:B------:R3:W-:Y:S04]  /*283e0*/  STL.64 [R1+0x658], R26 ;  /* 0x0006581a01007387 */ /* 0x0007e80000100a00 */
[----:B-1----:R-:W3:Y:S02]  /*283f0*/  LDL.LU.64 R24, [R1+0xaa98] ;  /* 0x00aa980001187983 */ /* 0x002ee40000300a00 */
[----:B---3--:R-:W-:Y:S02]  /*28400*/  HMMA.1688.F32.TF32 R24, R20, R24, R12 ;  /* 0x000000181418723c */ /* 0x008fe4000008100c */
[----:B------:R-:W3:Y:S04]  /*28410*/  LDL.LU.64 R14, [R1+0xaa90] ;  /* 0x00aa9000010e7983 */ /* 0x000ee80000300a00 */
[----:B------:R-:W3:-:S13]  /*28420*/  LDL.LU.64 R12, [R1+0xaa88] ;  /* 0x00aa8800010c7983 */ /* 0x000eda0000300a00 */
        /* <DEDUP_REMOVED lines=10> */
[----:B------:R-:W2:-:S15]  /*284d0*/  LDL.LU.64 R12, [R1+0xaa60] ;  /* 0x00aa6000010c7983 */ /* 0x000e9e0000300a00 */
[----:B------:R-:W-:Y:S02]  /*284e0*/  NOP ;  /* 0x0000000000007918 */ /* 0x000fe40000000000 */
[----:B------:R1:W-:Y:S04]  /*284f0*/  STL.64 [R1+0x680], R24 ;  /* 0x0006801801007387 */ /* 0x0003e80000100a00 */
[----:B------:R3:W-:Y:S04]  /*28500*/  STL.64 [R1+0x688], R26 ;  /* 0x0006881a01007387 */ /* 0x0007e80000100a00 */
[----:B-1----:R-:W3:Y:S02]  /*28510*/  LDL.LU.64 R24, [R1+0xaa58] ;  /* 0x00aa580001187983 */ /* 0x002ee40000300a00 */
[----:B---3--:R-:W-:Y:S02]  /*28520*/  HMMA.1688.F32.TF32 R24, R20, R24, R4 ;  /* 0x000000181418723c */ /* 0x008fe40000081004 */
[----:B------:R-:W3:-:S15]  /*28530*/  LDL.LU.64 R4, [R1+0xaa50] ;  /* 0x00aa500001047983 */ /* 0x000ede0000300a00 */
[----:B------:R-:W-:Y:S02]  /*28540*/  NOP ;  /* 0x0000000000007918 */ /* 0x000fe40000000000 */
[----:B------:R-:W-:Y:S04]  /*28550*/  STL.64 [R1+0x690], R24 ;  /* 0x0006901801007387 */ /* 0x000fe80000100a00 */
[----:B------:R3:W-:Y:S01]  /*28560*/  STL.64 [R1+0x698], R26 ;  /* 0x0006981a01007387 */ /* 0x0007e20000100a00 */
[C---:B--2---:R-:W-:Y:S08]  /*28570*/  HMMA.1688.F32.TF32 R12, R20.reuse, R12, R8 ;  /* 0x0000000c140c723c */ /* 0x044ff00000081008 */
[----:B---3--:R-:W-:Y:S01]  /*28580*/  HMMA.1688.F32.TF32 R24, R20, R4, R16 ;  /* 0x000000041418723c */ /* 0x008fe20000081010 */
[----:B------:R-:W-:-:S02]  /*28590*/  IMAD.MOV.U32 R18, RZ, RZ, R4 ;  /* 0x000000ffff127224 */ /* 0x000fc400078e0004 */
[----:B------:R-:W-:-:S15]  /*285a0*/  IMAD.MOV.U32 R0, RZ, RZ, R5 ;  /* 0x000000ffff007224 */ /* 0x000fde00078e0005 */
[----:B------:R-:W-:Y:S01]  /*285b0*/  NOP ;  /* 0x0000000000007918 */ /* 0x000fe20000000000 */
[----:B------:R1:W-:Y:S04]  /*285c0*/  STL.64 [R1+0x6c0], R24 ;  /* 0x0006c01801007387 */ /* 0x0003e80000100a00 */
[----:B------:R2:W-:Y:S04]  /*285d0*/  STL.64 [R1+0x6c8], R26 ;  /* 0x0006c81a01007387 */ /* 0x0005e80000100a00 */
[----:B------:R-:W3:Y:S04]  /*285e0*/  LDL.LU.64 R4, [R1+0xcd0] ;  /* 0x000cd00001047983 */ /* 0x000ee80000300a00 */
[----:B------:R-:W3:Y:S04]  /*285f0*/  LDL.LU.64 R6, [R1+0xcd8] ;  /* 0x000cd80001067983 */ /* 0x000ee80000300a00 */
[----:B-1----:R-:W4:Y:S04]  /*28600*/  LDL.LU.64 R24, [R1+0xc30] ;  /* 0x000c300001187983 */ /* 0x002f280000300a00 */
[----:B--2---:R-:W4:Y:S04]  /*28610*/  LDL.LU.64 R26, [R1+0xc38] ;  /* 0x000c3800011a7983 */ /* 0x004f280000300a00 */
[----:B------:R1:W-:Y:S04]  /*28620*/  STL [R1+0xa9f8], R18 ;  /* 0x00a9f81201007387 */ /* 0x0003e80000100800 */
[----:B------:R-:W2:Y:S04]  /*28630*/  LDL.LU.64 R16, [R1+0xce0] ;  /* 0x000ce00001107983 */ /* 0x000ea80000300a00 */
[----:B-1----:R-:W2:Y:S04]  /*28640*/  LDL.LU.64 R18, [R1+0xce8] ;  /* 0x000ce80001127983 */ /* 0x002ea80000300a00 */
[----:B------:R-:W2:Y:S04]  /*28650*/  LDL.LU.64 R10, [R1+0xaa48] ;  /* 0x00aa4800010a7983 */ /* 0x000ea80000300a00 */
[----:B------:R-:W2:Y:S04]  /*28660*/  LDL.LU.64 R8, [R1+0xaa40] ;  /* 0x00aa400001087983 */ /* 0x000ea80000300a00 */
[----:B------:R1:W-:Y:S04]  /*28670*/  STL.64 [R1+0x710], R12 ;  /* 0x0007100c01007387 */ /* 0x0003e80000100a00 */
[----:B------:R2:W-:Y:S04]  /*28680*/  STL.64 [R1+0x718], R14 ;  /* 0x0007180e01007387 */ /* 0x0005e80000100a00 */
[----:B-1----:R-:W2:Y:S02]  /*28690*/  LDL.LU.64 R12, [R1+0xaa38] ;  /* 0x00aa3800010c7983 */ /* 0x002ea40000300a00 */
[----:B--2---:R-:W-:Y:S02]  /*286a0*/  HMMA.1688.F32.TF32 R12, R20, R12, R8 ;  /* 0x0000000c140c723c */ /* 0x004fe40000081008 */
[----:B------:R-:W3:-:S15]  /*286b0*/  LDL.LU.64 R8, [R1+0xaa30] ;  /* 0x00aa300001087983 */ /* 0x000ede0000300a00 */
[----:B------:R-:W-:Y:S02]  /*286c0*/  NOP ;  /* 0x0000000000007918 */ /* 0x000fe40000000000 */
[----:B------:R-:W-:Y:S04]  /*286d0*/  STL.64 [R1+0x700], R12 ;  /* 0x0007000c01007387 */ /* 0x000fe80000100a00 */
[----:B------:R1:W-:Y:S04]  /*286e0*/  STL.64 [R1+0x708], R14 ;  /* 0x0007080e01007387 */ /* 0x0003e80000100a00 */
[----:B-1----:R-:W2:Y:S04]  /*286f0*/  LDL.LU.64 R14, [R1+0xaa28] ;  /* 0x00aa2800010e7983 */ /* 0x002ea80000300a00 */
[----:B------:R-:W2:Y:S02]  /*28700*/  LDL.LU.64 R12, [R1+0xaa20] ;  /* 0x00aa2000010c7983 */ /* 0x000ea40000300a00 */
[----:B--2---:R-:W-:-:S15]  /*28710*/  HMMA.1688.F32.TF32 R16, R20, R12, R16 ;  /* 0x0000000c1410723c */ /* 0x004fde0000081010 */
[----:B------:R-:W-:-:S04]  /*28720*/  NOP ;  /* 0x0000000000007918 */ /* 0x000fc80000000000 */
[----:B------:R1:W-:Y:S04]  /*28730*/  STL.64 [R1+0x6f0], R16 ;  /* 0x0006f01001007387 */ /* 0x0003e80000100a00 */
[----:B------:R2:W-:Y:S04]  /*28740*/  STL.64 [R1+0x6f8], R18 ;  /* 0x0006f81201007387 */ /* 0x0005e80000100a00 */
[----:B-1----:R-:W4:Y:S04]  /*28750*/  LDL.LU.64 R16, [R1+0x6a0] ;  /* 0x0006a00001107983 */ /* 0x002f280000300a00 */
[----:B--2---:R-:W2:Y:S04]  /*28760*/  LDL.LU.64 R18, [R1+0x6a8] ;  /* 0x0006a80001127983 */ /* 0x004ea80000300a00 */
[----:B------:R-:W-:Y:S04]  /*28770*/  STL.64 [R1+0xa968], R14 ;  /* 0x00a9680e01007387 */ /* 0x000fe80000100a00 */
[----:B------:R1:W-:Y:S04]  /*28780*/  STL.64 [R1+0xa960], R12 ;  /* 0x00a9600c01007387 */ /* 0x0003e80000100a00 */
[----:B-1----:R-:W2:Y:S01]  /*28790*/  LDL.LU.64 R12, [R1+0x90] ;  /* 0x00009000010c7983 */ /* 0x002ea20000300a00 */
[C---:B---3--:R-:W-:Y:S03]  /*287a0*/  HMMA.1688.F32.TF32 R4, R20.reuse, R8, R4 ;  /* 0x000000081404723c */ /* 0x048fe60000081004 */
[----:B--2---:R1:W-:Y:S04]  /*287b0*/  STL.64 [R1+0xa9f0], R12 ;  /* 0x00a9f00c01007387 */ /* 0x0043e80000100a00 */
[----:B-1----:R-:W2:Y:S04]  /*287c0*/  LDL.LU.64 R12, [R1+0x800] ;  /* 0x00080000010c7983 */ /* 0x002ea80000300a00 */
[----:B------:R-:W2:Y:S08]  /*287d0*/  LDL.LU.64 R14, [R1+0x808] ;  /* 0x00080800010e7983 */ /* 0x000eb00000300a00 */
[----:B------:R-:W-:Y:S04]  /*287e0*/  STL.64 [R1+0x6e0], R4 ;  /* 0x0006e00401007387 */ /* 0x000fe80000100a00 */
[----:B------:R1:W-:Y:S04]  /*287f0*/  STL.64 [R1+0x6e8], R6 ;  /* 0x0006e80601007387 */ /* 0x0003e80000100a00 */
[----:B-1----:R-:W3:Y:S04]  /*28800*/  LDL.LU.64 R6, [R1+0xaa18] ;  /* 0x00aa180001067983 */ /* 0x002ee80000300a00 */
[----:B------:R-:W4:Y:S04]  /*28810*/  LDL.LU.64 R4, [R1+0xaa10] ;  /* 0x00aa100001047983 */ /* 0x000f280000300a00 */
[----:B------:R-:W-:Y:S04]  /*28820*/  STL [R1+0xa94c], R8 ;  /* 0x00a94c0801007387 */ /* 0x000fe80000100800 */
[----:B------:R-:W-:Y:S01]  /*28830*/  STL [R1+0xa948], R9 ;  /* 0x00a9480901007387 */ /* 0x000fe20000100800 */
[----:B----4-:R-:W-:Y:S03]  /*28840*/  HMMA.1688.F32.TF32 R20, R20, R4, R24 ;  /* 0x000000041414723c */ /* 0x010fe60000081018 */
[----:B------:R-:W2:Y:S04]  /*28850*/  LDL.LU.64 R26, [R1+0xaa08] ;  /* 0x00aa0800011a7983 */ /* 0x000ea80000300a00 */
[----:B------:R-:W2:-:S12]  /*28860*/  LDL.LU.64 R24, [R1+0xaa00] ;  /* 0x00aa000001187983 */ /* 0x000e980000300a00 */
[----:B------:R1:W-:Y:S04]  /*28870*/  STL.64 [R1+0x6b0], R20 ;  /* 0x0006b01401007387 */ /* 0x0003e80000100a00 */
[----:B------:R-:W-:Y:S04]  /*28880*/  STL.64 [R1+0x6b8], R22 ;  /* 0x0006b81601007387 */ /* 0x000fe80000100a00 */
[----:B-1----:R-:W4:Y:S04]  /*28890*/  LDL.LU.64 R20, [R1+0xa0] ;  /* 0x0000a00001147983 */ /* 0x002f280000300a00 */
[----:B---3--:R-:W-:Y:S04]  /*288a0*/  STL.64 [R1+0xa938], R6 ;  /* 0x00a9380601007387 */ /* 0x008fe80000100a00 */
[----:B------:R1:W-:Y:S04]  /*288b0*/  STL.64 [R1+0xa930], R4 ;  /* 0x00a9300401007387 */ /* 0x0003e80000100a00 */
[----:B-1----:R-:W3:Y:S01]  /*288c0*/  LDL.64 R4, [R1+0xc0] ;  /* 0x0000c00001047983 */ /* 0x002ee20000100a00 */
[----:B------:R-:W-:-:S02]  /*288d0*/  IMAD.MOV.U32 R8, RZ, RZ, R3 ;  /* 0x000000ffff087224 */ /* 0x000fc400078e0003 */
[----:B------:R-:W-:-:S07]  /*288e0*/  IMAD.MOV.U32 R9, RZ, RZ, R2 ;  /* 0x000000ffff097224 */ /* 0x000fce00078e0002 */
[C---:B--2---:R-:W-:Y:S08]  /*288f0*/  HMMA.1688.F32.TF32 R8, R24.reuse, R8, R12 ;  /* 0x000000081808723c */ /* 0x044ff0000008100c */
[----:B---3--:R-:W-:-:S15]  /*28900*/  HMMA.1688.F32.TF32 R16, R24, R4, R16 ;  /* 0x000000041810723c */ /* 0x008fde0000081010 */
[----:B------:R-:W-:-:S04]  /*28910*/  NOP ;  /* 0x0000000000007918 */ /* 0x000fc80000000000 */
[----:B------:R-:W-:Y:S04]  /*28920*/  STL.64 [R1+0x6a0], R16 ;  /* 0x0006a01001007387 */ /* 0x000fe80000100a00 */
[----:B------:R1:W-:Y:S02]  /*28930*/  STL.64 [R1+0x6a8], R18 ;  /* 0x0006a81201007387 */ /* 0x0003e40000100a00 */
[----:B-1----:R-:W-:Y:S02]  /*28940*/  IMAD.MOV.U32 R19, RZ, RZ, R5 ;  /* 0x000000ffff137224 */ /* 0x002fe400078e0005 */
[----:B------:R-:W2:Y:S04]  /*28950*/  LDL.LU R18, [R1+0xa9f8] ;  /* 0x00a9f80001127983 */ /* 0x000ea80000300800 */
[----:B------:R-:W3:Y:S04]  /*28960*/  LDL.LU.64 R4, [R1+0x730] ;  /* 0x0007300001047983 */ /* 0x000ee80000300a00 */
[----:B------:R-:W3:Y:S04]  /*28970*/  LDL.LU.64 R6, [R1+0x738] ;  /* 0x0007380001067983 */ /* 0x000ee80000300a00 */
[----:B------:R-:W-:Y:S04]  /*28980*/  STL [R1+0xa9a8], R19 ;  /* 0x00a9a81301007387 */ /* 0x000fe80000100800 */
[----:B------:R-:W3:Y:S04]  /*28990*/  LDL.LU.64 R12, [R1+0xa9f0] ;  /* 0x00a9f000010c7983 */ /* 0x000ee80000300a00 */
[----:B------:R-:W2:Y:S04]  /*289a0*/  LDL.LU.64 R16, [R1+0x50] ;  /* 0x0000500001107983 */ /* 0x000ea80000300a00 */
[----:B--2---:R1:W-:Y:S04]  /*289b0*/  STL.64 [R1+0xa9b8], R16 ;  /* 0x00a9b81001007387 */ /* 0x0043e80000100a00 */
[----:B------:R-:W-:Y:S04]  /*289c0*/  STL.64 [R1+0x6d0], R8 ;  /* 0x0006d00801007387 */ /* 0x000fe80000100a00 */
[----:B------:R-:W-:Y:S04]  /*289d0*/  STL.64 [R1+0x6d8], R10 ;  /* 0x0006d80a01007387 */ /* 0x000fe80000100a00 */
[----:B-1----:R-:W2:Y:S04]  /*289e0*/  LDL.LU.64 R16, [R1+0x60] ;  /* 0x0000600001107983 */ /* 0x002ea80000300a00 */
[----:B--2---:R1:W-:Y:S04]  /*289f0*/  STL.64 [R1+0xa9d0], R16 ;  /* 0x00a9d01001007387 */ /* 0x0043e80000100a00 */
[----:B-1----:R-:W2:Y:S04]  /*28a00*/  LDL.LU.64 R16, [R1+0x70] ;  /* 0x0000700001107983 */ /* 0x002ea80000300a00 */
[----:B--2---:R1:W-:Y:S04]  /*28a10*/  STL.64 [R1+0xa9e8], R16 ;  /* 0x00a9e81001007387 */ /* 0x0043e80000100a00 */
[----:B-1----:R-:W2:Y:S04]  /*28a20*/  LDL.LU.64 R16, [R1+0x80] ;  /* 0x0000800001107983 */ /* 0x002ea80000300a00 */
[----:B------:R-:W2:Y:S04]  /*28a30*/  LDL.LU.64 R8, [R1+0x40] ;  /* 0x0000400001087983 */ /* 0x000ea80000300a00 */
[----:B--2---:R1:W-:Y:S04]  /*28a40*/  STL.64 [R1+0xa9b0], R8 ;  /* 0x00a9b00801007387 */ /* 0x0043e80000100a00 */
[----:B-1----:R-:W2:Y:S04]  /*28a50*/  LDL.LU.64 R8, [R1+0x720] ;  /* 0x0007200001087983 */ /* 0x002ea80000300a00 */
[----:B------:R-:W2:Y:S01]  /*28a60*/  LDL.LU.64 R10, [R1+0x728] ;  /* 0x00072800010a7983 */ /* 0x000ea20000300a00 */
[----:B---3--:R-:W-:Y:S01]  /*28a70*/  HMMA.1688.F32.TF32 R4, R24, R12, R4 ;  /* 0x0000000c1804723c */ /* 0x008fe20000081004 */
[----:B----4-:R-:W-:-:S02]  /*28a80*/  IMAD.MOV.U32 R2, RZ, RZ, R21 ;  /* 0x000000ffff027224 */ /* 0x010fc400078e0015 */
[----:B------:R-:W-:-:S05]  /*28a90*/  IMAD.MOV.U32 R3, RZ, RZ, R20 ;  /* 0x000000ffff037224 */ /* 0x000fca00078e0014 */
[----:B--2---:R-:W-:-:S15]  /*28aa0*/  HMMA.1688.F32.TF32 R8, R24, R20, R8 ;  /* 0x000000141808723c */ /* 0x004fde0000081008 */
[----:B------:R-:W-:-:S04]  /*28ab0*/  NOP ;  /* 0x0000000000007918 */ /* 0x000fc80000000000 */
[----:B------:R1:W-:Y:S04]  /*28ac0*/  STL.64 [R1+0x720], R8 ;  /* 0x0007200801007387 */ /* 0x0003e80000100a00 */
[----:B------:R2:W-:Y:S04]  /*28ad0*/  STL.64 [R1+0x728], R10 ;  /* 0x0007280a01007387 */ /* 0x0005e80000100a00 */
[----:B------:R-:W-:Y:S04]  /*28ae0*/  STL [R1+0xa914], R2 ;  /* 0x00a9140201007387 */ /* 0x000fe80000100800 */
[----:B------:R-:W-:Y:S04]  /*28af0*/  STL [R1+0xa910], R3 ;  /* 0x00a9100301007387 */ /* 0x000fe80000100800 */
[----:B------:R-:W-:Y:S04]  /*28b00*/  STL.64 [R1+0x730], R4 ;  /* 0x0007300401007387 */ /* 0x000fe80000100a00 */
[----:B------:R-:W-:Y:S04]  /*28b10*/  STL.64 [R1+0x738], R6 ;  /* 0x0007380601007387 */ /* 0x000fe80000100a00 */
[----:B-1----:R-:W3:Y:S04]  /*28b20*/  LDL.LU.64 R8, [R1+0x770] ;  /* 0x0007700001087983 */ /* 0x002ee80000300a00 */
[----:B--2---:R-:W2:Y:S04]  /*28b30*/  LDL.LU.64 R10, [R1+0x778] ;  /* 0x00077800010a7983 */ /* 0x004ea80000300a00 */
[----:B--2---:R-:W-:Y:S04]  /*28b40*/  STL.64 [R1+0xa9c8], R10 ;  /* 0x00a9c80a01007387 */ /* 0x004fe80000100a00 */
[----:B---3--:R1:W-:Y:S04]  /*28b50*/  STL.64 [R1+0xa9c0], R8 ;  /* 0x00a9c00801007387 */ /* 0x0083e80000100a00 */
[----:B-1----:R-:W2:Y:S04]  /*28b60*/  LDL.LU.64 R8, [R1+0x760] ;  /* 0x0007600001087983 */ /* 0x002ea80000300a00 */
[----:B------:R-:W3:Y:S01]  /*28b70*/  LDL.LU.64 R10, [R1+0x768] ;  /* 0x00076800010a7983 */ /* 0x000ee20000300a00 */
[----:B------:R-:W-:-:S02]  /*28b80*/  IMAD.MOV.U32 R21, RZ, RZ, R12 ;  /* 0x000000ffff157224 */ /* 0x000fc400078e000c */
[----:B------:R-:W-:Y:S01]  /*28b90*/  IMAD.MOV.U32 R20, RZ, RZ, R13 ;  /* 0x000000ffff147224 */ /* 0x000fe200078e000d */
[----:B---3--:R-:W-:Y:S04]  /*28ba0*/  STL.64 [R1+0xa9e0], R10 ;  /* 0x00a9e00a01007387 */ /* 0x008fe80000100a00 */
[----:B--2---:R1:W-:Y:S04]  /*28bb0*/  STL.64 [R1+0xa9d8], R8 ;  /* 0x00a9d80801007387 */ /* 0x0043e80000100a00 */
[----:B-1----:R-:W2:Y:S04]  /*28bc0*/  LDL.LU.64 R8, [R1+0x7f0] ;  /* 0x0007f00001087983 */ /* 0x002ea80000300a00 */
[----:B------:R-:W2:Y:S04]  /*28bd0*/  LDL.LU.64 R10, [R1+0x7f8] ;  /* 0x0007f800010a7983 */ /* 0x000ea80000300a00 */
[----:B------:R-:W3:Y:S04]  /*28be0*/  LDL.LU.64 R12, [R1] ;  /* 0x00000000010c7983 */ /* 0x000ee80000300a00 */
[----:B---3--:R1:W-:Y:S04]  /*28bf0*/  STL.64 [R1+0xa980], R12 ;  /* 0x00a9800c01007387 */ /* 0x0083e80000100a00 */
[----:B-1----:R-:W3:Y:S04]  /*28c00*/  LDL.LU.64 R12, [R1+0x10] ;  /* 0x00001000010c7983 */ /* 0x002ee80000300a00 */
[----:B---3--:R1:W-:Y:S02]  /*28c10*/  STL.64 [R1+0xa988], R12 ;  /* 0x00a9880c01007387 */ /* 0x0083e40000100a00 */
[----:B-1----:R-:W-:Y:S01]  /*28c20*/  IMAD.MOV.U32 R12, RZ, RZ, R18 ;  /* 0x000000ffff0c7224 */ /* 0x002fe200078e0012 */
[----:B------:R-:W-:-:S05]  /*28c30*/  MOV R13, R0 ;  /* 0x00000000000d7202 */ /* 0x000fca0000000f00 */
[----:B------:R1:W-:Y:S04]  /*28c40*/  STL.64 [R1+0xa9a0], R12 ;  /* 0x00a9a00c01007387 */ /* 0x0003e80000100a00 */
[----:B-1----:R-:W3:Y:S04]  /*28c50*/  LDL.LU.64 R12, [R1+0x780] ;  /* 0x00078000010c7983 */ /* 0x002ee80000300a00 */
[----:B------:R-:W3:Y:S04]  /*28c60*/  LDL.LU.64 R14, [R1+0x788] ;  /* 0x00078800010e7983 */ /* 0x000ee80000300a00 */
[----:B------:R-:W4:Y:S04]  /*28c70*/  LDL.LU.64 R4, [R1+0x30] ;  /* 0x0000300001047983 */ /* 0x000f280000300a00 */
[----:B------:R-:W-:Y:S04]  /*28c80*/  STL [R1+0xa91c], R20 ;  /* 0x00a91c1401007387 */ /* 0x000fe80000100800 */
[----:B------:R1:W-:Y:S04]  /*28c90*/  STL [R1+0xa918], R21 ;  /* 0x00a9181501007387 */ /* 0x0003e80000100800 */
[----:B-1----:R-:W2:Y:S04]  /*28ca0*/  LDL.LU.64 R20, [R1+0x740] ;  /* 0x0007400001147983 */ /* 0x002ea80000300a00 */
[----:B------:R-:W2:Y:S02]  /*28cb0*/  LDL.LU.64 R22, [R1+0x748] ;  /* 0x0007480001167983 */ /* 0x000ea40000300a00 */
[----:B--2---:R-:W-:-:S15]  /*28cc0*/  HMMA.1688.F32.TF32 R20, R24, R16, R20 ;  /* 0x000000101814723c */ /* 0x004fde0000081014 */
[----:B------:R-:W-:-:S04]  /*28cd0*/  NOP ;  /* 0x0000000000007918 */ /* 0x000fc80000000000 */
[----:B------:R-:W-:Y:S04]  /*28ce0*/  STL.64 [R1+0x740], R20 ;  /* 0x0007401401007387 */ /* 0x000fe80000100a00 */
[----:B------:R1:W-:Y:S02]  /*28cf0*/  STL.64 [R1+0x748], R22 ;  /* 0x0007481601007387 */ /* 0x0003e40000100a00 */
[----:B-1----:R-:W-:Y:S02]  /*28d00*/  IMAD.MOV.U32 R23, RZ, RZ, R16 ;  /* 0x000000ffff177224 */ /* 0x002fe400078e0010 */
[----:B------:R-:W-:Y:S02]  /*28d10*/  IMAD.MOV.U32 R22, RZ, RZ, R17 ;  /* 0x000000ffff167224 */ /* 0x000fe400078e0011 */
[----:B------:R-:W2:Y:S02]  /*28d20*/  LDL.LU.64 R16, [R1+0xa9e8] ;  /* 0x00a9e80001107983 */ /* 0x000ea40000300a00 */
        /* <DEDUP_REMOVED lines=22> */
[----:B-1----:R-:W3:Y:S01]  /*28e90*/  LDL.LU.64 R8, [R1+0xa9b0] ;  /* 0x00a9b00001087983 */ /* 0x002ee20000300a00 */
[----:B------:R-:W-:-:S03]  /*28ea0*/  IMAD.MOV.U32 R21, RZ, RZ, R16 ;  /* 0x000000ffff157224 */ /* 0x000fc600078e0010 */
[----:B------:R-:W2:Y:S01]  /*28eb0*/  LDL.LU R19, [R1+0xa9a8] ;  /* 0x00a9a80001137983 */ /* 0x000ea20000300800 */
[----:B---3--:R-:W-:Y:S01]  /*28ec0*/  HMMA.1688.F32.TF32 R12, R24, R8, R12 ;  /* 0x00000008180c723c */ /* 0x008fe2000008100c */
[----:B------:R-:W-:Y:S02]  /*28ed0*/  IMAD.MOV.U32 R16, RZ, RZ, R8 ;  /* 0x000000ffff107224 */ /* 0x000fe400078e0008 */
[----:B------:R-:W-:-:S15]  /*28ee0*/  IMAD.MOV.U32 R20, RZ, RZ, R9 ;  /* 0x000000ffff147224 */ /* 0x000fde00078e0009 */
[----:B------:R-:W-:Y:S01]  /*28ef0*/  NOP ;  /* 0x0000000000007918 */ /* 0x000fe20000000000 */
[----:B------:R1:W-:Y:S04]  /*28f00*/  STL.64 [R1+0x780], R12 ;  /* 0x0007800c01007387 */ /* 0x0003e80000100a00 */
[----:B------:R3:W-:Y:S04]  /*28f10*/  STL.64 [R1+0x788], R14 ;  /* 0x0007880e01007387 */ /* 0x0007e80000100a00 */
[----:B-1----:R-:W4:Y:S04]  /*28f20*/  LDL.LU.64 R12, [R1+0x7a0] ;  /* 0x0007a000010c7983 */ /* 0x002f280000300a00 */
[----:B---3--:R-:W4:Y:S04]  /*28f30*/  LDL.LU.64 R14, [R1+0x7a8] ;  /* 0x0007a800010e7983 */ /* 0x008f280000300a00 */
[----:B------:R-:W3:Y:S04]  /*28f40*/  LDL.LU.64 R8, [R1+0x7c0] ;  /* 0x0007c00001087983 */ /* 0x000ee80000300a00 */
[----:B------:R-:W2:Y:S04]  /*28f50*/  LDL.LU.64 R10, [R1+0x7c8] ;  /* 0x0007c800010a7983 */ /* 0x000ea80000300a00 */
[----:B--2---:R-:W-:Y:S04]  /*28f60*/  STL.64 [R1+0xa998], R10 ;  /* 0x00a9980a01007387 */ /* 0x004fe80000100a00 */
[----:B---3--:R1:W-:Y:S04]  /*28f70*/  STL.64 [R1+0xa990], R8 ;  /* 0x00a9900801007387 */ /* 0x0083e80000100a00 */
[----:B-1----:R-:W2:Y:S04]  /*28f80*/  LDL.LU.64 R8, [R1+0x7b0] ;  /* 0x0007b00001087983 */ /* 0x002ea80000300a00 */
[----:B------:R-:W2:Y:S04]  /*28f90*/  LDL.LU.64 R10, [R1+0x7b8] ;  /* 0x0007b800010a7983 */ /* 0x000ea80000300a00 */
[----:B------:R-:W-:Y:S04]  /*28fa0*/  STL.64 [R1+0xa958], R22 ;  /* 0x00a9581601007387 */ /* 0x000fe80000100a00 */
[----:B------:R1:W-:Y:S04]  /*28fb0*/  STL.64 [R1+0xa950], R20 ;  /* 0x00a9501401007387 */ /* 0x0003e80000100a00 */
[----:B-1----:R-:W3:Y:S04]  /*28fc0*/  LDL.LU.64 R20, [R1+0xc20] ;  /* 0x000c200001147983 */ /* 0x002ee80000300a00 */
[----:B------:R-:W2:Y:S01]  /*28fd0*/  LDL.LU.64 R22, [R1+0xc28] ;  /* 0x000c280001167983 */ /* 0x000ea20000300a00 */
[----:B----4-:R-:W-:Y:S03]  /*28fe0*/  HMMA.1688.F32.TF32 R12, R24, R4, R12 ;  /* 0x00000004180c723c */ /* 0x010fe6000008100c */
[----:B--2---:R-:W-:Y:S04]  /*28ff0*/  STL.64 [R1+0xa978], R22 ;  /* 0x00a9781601007387 */ /* 0x004fe80000100a00 */
[----:B---3--:R1:W-:Y:S04]  /*29000*/  STL.64 [R1+0xa970], R20 ;  /* 0x00a9701401007387 */ /* 0x0083e80000100a00 */
[----:B-1----:R-:W2:Y:S04]  /*29010*/  LDL.LU.64 R20, [R1+0x7e0] ;  /* 0x0007e00001147983 */ /* 0x002ea80000300a00 */
[----:B------:R-:W2:Y:S04]  /*29020*/  LDL.LU.64 R22, [R1+0x7e8] ;  /* 0x0007e80001167983 */ /* 0x000ea80000300a00 */
[----:B------:R1:W-:Y:S04]  /*29030*/  STL.64 [R1+0x7a0], R12 ;  /* 0x0007a00c01007387 */ /* 0x0003e80000100a00 */
[----:B------:R3:W-:Y:S04]  /*29040*/  STL.64 [R1+0x7a8], R14 ;  /* 0x0007a80e01007387 */ /* 0x0007e80000100a00 */
[----:B-1----:R-:W3:Y:S01]  /*29050*/  LDL.LU.64 R12, [R1+0xa9a0] ;  /* 0x00a9a000010c7983 */ /* 0x002ee20000300a00 */
[----:B------:R-:W-:Y:S01]  /*29060*/  IMAD.MOV.U32 R2, RZ, RZ, R17 ;  /* 0x000000ffff027224 */ /* 0x000fe200078e0011 */
[----:B------:R-:W-:Y:S01]  /*29070*/  MOV R17, R4 ;  /* 0x0000000400117202 */ /* 0x000fe20000000f00 */
[----:B------:R-:W-:-:S02]  /*29080*/  IMAD.MOV.U32 R18, RZ, RZ, R5 ;  /* 0x000000ffff127224 */ /* 0x000fc400078e0005 */
[----:B------:R-:W4:Y:S04]  /*29090*/  LDL.LU.64 R4, [R1+0xc10] ;  /* 0x000c100001047983 */ /* 0x000f280000300a00 */
[----:B------:R-:W4:Y:S01]  /*290a0*/  LDL.LU.64 R6, [R1+0xc18] ;  /* 0x000c180001067983 */ /* 0x000f220000300a00 */
[----:B---3--:R-:W-:Y:S03]  /*290b0*/  HMMA.1688.F32.TF32 R12, R24, R12, R8 ;  /* 0x0000000c180c723c */ /* 0x008fe60000081008 */
[----:B------:R-:W3:Y:S04]  /*290c0*/  LDL.LU.64 R10, [R1+0xa998] ;  /* 0x00a99800010a7983 */ /* 0x000ee80000300a00 */
[----:B------:R-:W3:-:S12]  /*290d0*/  LDL.LU.64 R8, [R1+0xa990] ;  /* 0x00a9900001087983 */ /* 0x000ed80000300a00 */
[----:B------:R1:W-:Y:S04]  /*290e0*/  STL.64 [R1+0x7b0], R12 ;  /* 0x0007b00c01007387 */ /* 0x0003e80000100a00 */
[----:B------:R-:W-:Y:S04]  /*290f0*/  STL.64 [R1+0x7b8], R14 ;  /* 0x0007b80e01007387 */ /* 0x000fe80000100a00 */
[----:B-1----:R-:W3:Y:S02]  /*29100*/  LDL.LU.64 R12, [R1+0xa988] ;  /* 0x00a98800010c7983 */ /* 0x002ee40000300a00 */
[----:B---3--:R-:W-:-:S15]  /*29110*/  HMMA.1688.F32.TF32 R8, R24, R12, R8 ;  /* 0x0000000c1808723c */ /* 0x008fde0000081008 */
        /* <DEDUP_REMOVED lines=14> */
[----:B------:R-:W3:Y:S04]  /*29200*/  LDL.LU.64 R14, [R1+0xa968] ;  /* 0x00a96800010e7983 */ /* 0x000ee80000300a00 */
[----:B------:R-:W2:Y:S02]  /*29210*/  LDL.LU.64 R12, [R1+0xa960] ;  /* 0x00a96000010c7983 */ /* 0x000ea40000300a00 */
[----:B--2---:R-:W-:-:S15]  /*29220*/  HMMA.1688.F32.TF32 R20, R24, R12, R20 ;  /* 0x0000000c1814723c */ /* 0x004fde0000081014 */
[----:B------:R-:W-:-:S04]  /*29230*/  NOP ;  /* 0x0000000000007918 */ /* 0x000fc80000000000 */
[----:B------:R-:W-:Y:S04]  /*29240*/  STL.64 [R1+0x7e0], R20 ;  /* 0x0007e01401007387 */ /* 0x000fe80000100a00 */
[----:B------:R1:W-:Y:S04]  /*29250*/  STL.64 [R1+0x7e8], R22 ;  /* 0x0007e81601007387 */ /* 0x0003e80000100a00 */
[----:B-1----:R-:W2:Y:S04]  /*29260*/  LDL.LU.64 R22, [R1+0xa958] ;  /* 0x00a9580001167983 */ /* 0x002ea80000300a00 */
[----:B------:R-:W2:Y:S04]  /*29270*/  LDL.LU.64 R20, [R1+0xa950] ;  /* 0x00a9500001147983 */ /* 0x000ea80000300a00 */
[----:B---3--:R-:W-:Y:S04]  /*29280*/  STL.64 [R1+0xa808], R14 ;  /* 0x00a8080e01007387 */ /* 0x008fe80000100a00 */
[----:B------:R1:W-:Y:S02]  /*29290*/  STL.64 [R1+0xa800], R12 ;  /* 0x00a8000c01007387 */ /* 0x0003e40000100a00 */
[----:B-1----:R-:W-:-:S02]  /*292a0*/  IMAD.MOV.U32 R12, RZ, RZ, R8 ;  /* 0x000000ffff0c7224 */ /* 0x002fc400078e0008 */
[----:B------:R-:W4:Y:S01]  /*292b0*/  LDL.LU R8, [R1+0xa94c] ;  /* 0x00a94c0001087983 */ /* 0x000f220000300800 */
[----:B------:R-:W-:-:S03]  /*292c0*/  IMAD.MOV.U32 R13, RZ, RZ, R9 ;  /* 0x000000ffff0d7224 */ /* 0x000fc600078e0009 */
[----:B------:R-:W4:Y:S04]  /*292d0*/  LDL.LU R9, [R1+0xa948] ;  /* 0x00a9480001097983 */ /* 0x000f280000300800 */
[----:B------:R1:W-:Y:S02]  /*292e0*/  STL.64 [R1+0xa820], R12 ;  /* 0x00a8200c01007387 */ /* 0x0003e40000100a00 */
[----:B-1----:R-:W-:Y:S02]  /*292f0*/  IMAD.MOV.U32 R12, RZ, RZ, R10 ;  /* 0x000000ffff0c7224 */ /* 0x002fe400078e000a */
[----:B------:R-:W3:Y:S01]  /*29300*/  LDL.LU R10, [R1+0xa944] ;  /* 0x00a94400010a7983 */ /* 0x000ee20000300800 */
[----:B------:R-:W-:-:S03]  /*29310*/  IMAD.MOV.U32 R13, RZ, RZ, R11 ;  /* 0x000000ffff0d7224 */ /* 0x000fc600078e000b */
[----:B------:R-:W3:Y:S04]  /*29320*/  LDL.LU R11, [R1+0xa940] ;  /* 0x00a94000010b7983 */ /* 0x000ee80000300800 */
[----:B------:R1:W-:Y:S04]  /*29330*/  STL.64 [R1+0xa838], R12 ;  /* 0x00a8380c01007387 */ /* 0x0003e80000100a00 */
[----:B-1----:R-:W2:Y:S04]  /*29340*/  LDL.LU R12, [R1+0xb0] ;  /* 0x0000b000010c7983 */ /* 0x002ea80000300800 */
[----:B------:R-:W2:Y:S01]  /*29350*/  LDL.LU R13, [R1+0xb4] ;  /* 0x0000b400010d7983 */ /* 0x000ea20000300800 */
[----:B----4-:R-:W-:-:S15]  /*29360*/  HMMA.1688.F32.TF32 R4, R24, R8, R4 ;  /* 0x000000081804723c */ /* 0x010fde0000081004 */
[----:B------:R-:W-:-:S04]  /*29370*/  NOP ;  /* 0x0000000000007918 */ /* 0x000fc80000000000 */
[----:B------:R-:W-:Y:S04]  /*29380*/  STL.64 [R1+0x800], R4 ;  /* 0x0008000401007387 */ /* 0x000fe80000100a00 */
[----:B------:R1:W-:Y:S04]  /*29390*/  STL.64 [R1+0x808], R6 ;  /* 0x0008080601007387 */ /* 0x0003e80000100a00 */
[----:B-1----:R-:W4:Y:S04]  /*293a0*/  LDL.LU.64 R6, [R1+0xa938] ;  /* 0x00a9380001067983 */ /* 0x002f280000300a00 */
[----:B------:R-:W2:Y:S04]  /*293b0*/  LDL.LU.64 R4, [R1+0xa930] ;  /* 0x00a9300001047983 */ /* 0x000ea80000300a00 */
[----:B---3--:R-:W-:Y:S04]  /*293c0*/  STL.64 [R1+0xa7f8], R10 ;  /* 0x00a7f80a01007387 */ /* 0x008fe80000100a00 */
[----:B------:R1:W-:Y:S04]  /*293d0*/  STL.64 [R1+0xa7f0], R8 ;  /* 0x00a7f00801007387 */ /* 0x0003e80000100a00 */
[----:B-1----:R-:W2:Y:S04]  /*293e0*/  LDL.LU.64 R8, [R1+0xbb0] ;  /* 0x000bb00001087983 */ /* 0x002ea80000300a00 */
[----:B------:R-:W2:Y:S02]  /*293f0*/  LDL.LU.64 R10, [R1+0xbb8] ;  /* 0x000bb800010a7983 */ /* 0x000ea40000300a00 */
[----:B--2---:R-:W-:Y:S02]  /*29400*/  HMMA.1688.F32.TF32 R24, R24, R4, R8 ;  /* 0x000000041818723c */ /* 0x004fe40000081008 */
[----:B------:R-:W2:Y:S04]  /*29410*/  LDL.LU.64 R8, [R1+0x820] ;  /* 0x0008200001087983 */ /* 0x000ea80000300a00 */
[----:B------:R-:W2:-:S13]  /*29420*/  LDL.LU.64 R10, [R1+0x828] ;  /* 0x00082800010a7983 */ /* 0x000e9a0000300a00 */
[----:B------:R-:W-:Y:S04]  /*29430*/  STL.64 [R1+0x7f0], R24 ;  /* 0x0007f01801007387 */ /* 0x000fe80000100a00 */
[----:B------:R-:W-:Y:S04]  /*29440*/  STL.64 [R1+0x7f8], R26 ;  /* 0x0007f81a01007387 */ /* 0x000fe80000100a00 */
[----:B----4-:R-:W-:Y:S04]  /*29450*/  STL.64 [R1+0xa818], R6 ;  /* 0x00a8180601007387 */ /* 0x010fe80000100a00 */
[----:B------:R1:W-:Y:S04]  /*29460*/  STL.64 [R1+0xa810], R4 ;  /* 0x00a8100401007387 */ /* 0x0003e80000100a00 */
[----:B-1----:R-:W3:Y:S01]  /*29470*/  LDL.LU R4, [R1+0xc0] ;  /* 0x0000c00001047983 */ /* 0x002ee20000300800 */
[----:B------:R-:W-:-:S03]  /*29480*/  IMAD.MOV.U32 R5, RZ, RZ, R19 ;  /* 0x000000ffff057224 */ /* 0x000fc600078e0013 */
[----:B------:R-:W3:Y:S04]  /*29490*/  LDL.LU R19, [R1+0xa92c] ;  /* 0x00a92c0001137983 */ /* 0x000ee80000300800 */
[----:B------:R-:W4:Y:S04]  /*294a0*/  LDL.LU.64 R24, [R1+0x20] ;  /* 0x0000200001187983 */ /* 0x000f280000300a00 */
[----:B------:R-:W2:Y:S04]  /*294b0*/  LDL.64 R26, [R1+0x28] ;  /* 0x00002800011a7983 */ /* 0x000ea80000100a00 */
[----:B--2---:R-:W-:Y:S04]  /*294c0*/  STL.64 [R1+0xa848], R26 ;  /* 0x00a8481a01007387 */ /* 0x004fe80000100a00 */
[----:B----4-:R1:W-:Y:S02]  /*294d0*/  STL.64 [R1+0xa840], R24 ;  /* 0x00a8401801007387 */ /* 0x0103e40000100a00 */
[----:B-1----:R-:W-:Y:S01]  /*294e0*/  MOV R24, R17 ;  /* 0x0000001100187202 */ /* 0x002fe20000000f00 */
[----:B------:R-:W-:Y:S01]  /*294f0*/  IMAD.MOV.U32 R25, RZ, RZ, R18 ;  /* 0x000000ffff197224 */ /* 0x000fe200078e0012 */
[----:B------:R-:W3:Y:S04]  /*29500*/  LDL.LU R17, [R1+0xa928] ;  /* 0x00a9280001117983 */ /* 0x000ee80000300800 */
[----:B------:R-:W3:Y:S04]  /*29510*/  LDL.LU R18, [R1+0xa924] ;  /* 0x00a9240001127983 */ /* 0x000ee80000300800 */
[----:B------:R1:W-:Y:S02]  /*29520*/  STL.64 [R1+0xa860], R24 ;  /* 0x00a8601801007387 */ /* 0x0003e40000100a00 */
[----:B-1----:R-:W-:-:S02]  /*29530*/  IMAD.MOV.U32 R24, RZ, RZ, R16 ;  /* 0x000000ffff187224 */ /* 0x002fc400078e0010 */
[----:B------:R-:W-:Y:S01]  /*29540*/  IMAD.MOV.U32 R25, RZ, RZ, R20 ;  /* 0x000000ffff197224 */ /* 0x000fe200078e0014 */
[----:B------:R-:W3:Y:S04]  /*29550*/  LDL.LU R16, [R1+0xa920] ;  /* 0x00a9200001107983 */ /* 0x000ee80000300800 */
[----:B------:R-:W2:Y:S04]  /*29560*/  LDL.LU R20, [R1+0xa91c] ;  /* 0x00a91c0001147983 */ /* 0x000ea80000300800 */
[----:B------:R1:W-:Y:S02]  /*29570*/  STL.64 [R1+0xa878], R24 ;  /* 0x00a8781801007387 */ /* 0x0003e40000100a00 */
[----:B-1----:R-:W-:-:S02]  /*29580*/  IMAD.MOV.U32 R24, RZ, RZ, R21 ;  /* 0x000000ffff187224 */ /* 0x002fc400078e0015 */
[----:B------:R-:W-:Y:S01]  /*29590*/  IMAD.MOV.U32 R25, RZ, RZ, R2 ;  /* 0x000000ffff197224 */ /* 0x000fe200078e0002 */
[----:B------:R-:W4:Y:S04]  /*295a0*/  LDL.LU R21, [R1+0xa918] ;  /* 0x00a9180001157983 */ /* 0x000f280000300800 */
[----:B------:R-:W2:Y:S04]  /*295b0*/  LDL.LU R2, [R1+0xa914] ;  /* 0x00a9140001027983 */ /* 0x000ea80000300800 */
[----:B------:R1:W-:Y:S04]  /*295c0*/  STL.64 [R1+0xa890], R24 ;  /* 0x00a8901801007387 */ /* 0x0003e80000100a00 */
[----:B-1----:R-:W3:Y:S04]  /*295d0*/  LDL.LU.64 R24, [R1+0x810] ;  /* 0x0008100001187983 */ /* 0x002ee80000300a00 */
[----:B------:R-:W3:Y:S02]  /*295e0*/  LDL.LU.64 R26, [R1+0x818] ;  /* 0x00081800011a7983 */ /* 0x000ee40000300a00 */
[C---:B---3--:R-:W-:Y:S08]  /*295f0*/  HMMA.1688.F32.TF32 R24, R16.reuse, R4, R24 ;  /* 0x000000041018723c */ /* 0x048ff00000081018 */
[----:B------:R-:W-:Y:S11]  /*29600*/  HMMA.1688.F32.TF32 R4, R16, R12, R8 ;  /* 0x0000000c1004723c */ /* 0x000ff60000081008 */
[----:B------:R1:W-:Y:S04]  /*29610*/  STL.64 [R1+0x810], R24 ;  /* 0x0008101801007387 */ /* 0x0003e80000100a00 */
[----:B------:R-:W-:Y:S01]  /*29620*/  STL.64 [R1+0x818], R26 ;  /* 0x0008181a01007387 */ /* 0x000fe20000100a00 */
[----:B-1----:R-:W-:-:S02]  /*29630*/  IMAD.MOV.U32 R24, RZ, RZ, R3 ;  /* 0x000000ffff187224 */ /* 0x002fc400078e0003 */
[----:B------:R-:W-:Y:S01]  /*29640*/  IMAD.MOV.U32 R25, RZ, RZ, R29 ;  /* 0x000000ffff197224 */ /* 0x000fe200078e001d */
[----:B------:R-:W3:Y:S04]  /*29650*/  LDL.LU R3, [R1+0xa910] ;  /* 0x00a9100001037983 */ /* 0x000ee80000300800 */
[----:B------:R-:W-:Y:S04]  /*29660*/  STL.64 [R1+0x820], R4 ;  /* 0x0008200401007387 */ /* 0x000fe80000100a00 */
[----:B------:R-:W-:Y:S04]  /*29670*/  STL.64 [R1+0x828], R6 ;  /* 0x0008280601007387 */ /* 0x000fe80000100a00 */
[----:B------:R-:W3:Y:S04]  /*29680*/  LDL.LU R29, [R1+0xa90c] ;  /* 0x00a90c00011d7983 */ /* 0x000ee80000300800 */
[----:B------:R1:W-:Y:S02]  /*29690*/  STL.64 [R1+0xa8a8], R24 ;  /* 0x00a8a81801007387 */ /* 0x0003e40000100a00 */
[----:B-1----:R-:W-:-:S02]  /*296a0*/  IMAD.MOV.U32 R24, RZ, RZ, R0 ;  /* 0x000000ffff187224 */ /* 0x002fc400078e0000 */
[----:B------:R-:W-:Y:S01]  /*296b0*/  IMAD.MOV.U32 R25, RZ, RZ, R28 ;  /* 0x000000ffff197224 */ /* 0x000fe200078e001c */
[----:B------:R-:W3:Y:S04]  /*296c0*/  LDL.LU R0, [R1+0xa908] ;  /* 0x00a9080001007983 */ /* 0x000ee80000300800 */
[----:B------:R1:W-:Y:S02]  /*296d0*/  STL.64 [R1+0xa8c0], R24 ;  /* 0x00a8c01801007387 */ /* 0x0003e40000100a00 */
[----:B-1----:R-:W-:Y:S01]  /*296e0*/  IMAD.MOV.U32 R24, RZ, RZ, R23 ;  /* 0x000000ffff187224 */ /* 0x002fe200078e0017 */
[----:B------:R-:W-:-:S05]  /*296f0*/  MOV R25, R22 ;  /* 0x0000001600197202 */ /* 0x000fca0000000f00 */
[----:B------:R4:W-:Y:S02]  /*29700*/  STL.64 [R1+0xa8d8], R24 ;  /* 0x00a8d81801007387 */ /* 0x0009e40000100a00 */
[----:B----4-:R-:W-:Y:S02]  /*29710*/  IMAD.MOV.U32 R24, RZ, RZ, R21 ;  /* 0x000000ffff187224 */ /* 0x010fe400078e0015 */
[----:B--2---:R-:W-:-:S05]  /*29720*/  IMAD.MOV.U32 R25, RZ, RZ, R20 ;  /* 0x000000ffff197224 */ /* 0x004fca00078e0014 */
[----:B------:R-:W-:Y:S04]  /*29730*/  STL.64 [R1+0xa8f0], R24 ;  /* 0x00a8f01801007387 */ /* 0x000fe80000100a00 */
[----:B------:R-:W2:Y:S04]  /*29740*/  LDL.LU.64 R12, [R1+0x420] ;  /* 0x00042000010c7983 */ /* 0x000ea80000300a00 */
[----:B------:R-:W4:Y:S04]  /*29750*/  LDL.LU.64 R14, [R1+0x428] ;  /* 0x00042800010e7983 */ /* 0x000f280000300a00 */
[----:B---3--:R-:W-:Y:S04]  /*29760*/  LDS R21, [R29+UR5+0x4000] ;  /* 0x004000051d157984 */ /* 0x008fe80008000800 */
[----:B------:R-:W-:Y:S04]  /*29770*/  LDS R23, [R29+UR5+0x6000] ;  /* 0x006000051d177984 */ /* 0x000fe80008000800 */
[----:B------:R-:W-:Y:S04]  /*29780*/  LDS R20, [R0+UR5+0x4000] ;  /* 0x0040000500147984 */ /* 0x000fe80008000800 */
[----:B------:R-:W-:Y:S04]  /*29790*/  LDS R22, [R0+UR5+0x6000] ;  /* 0x0060000500167984 */ /* 0x000fe80008000800 */
[----:B----4-:R-:W-:Y:S04]  /*297a0*/  STL.64 [R1+0xa858], R14 ;  /* 0x00a8580e01007387 */ /* 0x010fe80000100a00 */
        /* <DEDUP_REMOVED lines=33> */
[----:B------:R-:W3:Y:S04]  /*299c0*/  LDL.LU.64 R4, [R1+0x310] ;  /* 0x0003100001047983 */ /* 0x000ee80000300a00 */
[----:B------:R-:W4:Y:S01]  /*299d0*/  LDL.LU.64 R6, [R1+0x318] ;  /* 0x0003180001067983 */ /* 0x000f220000300a00 */
[C---:B--2---:R-:W-:Y:S03]  /*299e0*/  HMMA.1688.F32.TF32 R24, R16.reuse, R24, R12 ;  /* 0x000000181018723c */ /* 0x044fe6000008100c */
        /* <DEDUP_REMOVED lines=59> */
[----:B--2---:R1:W-:Y:S04]  /*29da0*/  STL.64 [R1+0xa790], R26 ;  /* 0x00a7901a01007387 */ /* 0x0043e80000100a00 */
[----:B------:R-:W2:Y:S04]  /*29db0*/  LDL.LU.64 R24, [R1+0x8a0] ;  /* 0x0008a00001187983 */ /* 0x000ea80000300a00 */
[----:B-1----:R-:W2:Y:S01]  /*29dc0*/  LDL.LU.64 R26, [R1+0x8a8] ;  /* 0x0008a800011a7983 */ /* 0x002ea20000300a00 */
        /* <DEDUP_REMOVED lines=19> */
[----:B--2---:R1:W-:Y:S04]  /*29f00*/  STL.64 [R1+0xa758], R14 ;  /* 0x00a7580e01007387 */ /* 0x0043e80000100a00 */
[----:B------:R-:W3:Y:S04]  /*29f10*/  LDL.LU.64 R12, [R1+0x910] ;  /* 0x00091000010c7983 */ /* 0x000ee80000300a00 */
[----:B-1----:R-:W3:Y:S02]  /*29f20*/  LDL.LU.64 R14, [R1+0x918] ;  /* 0x00091800010e7983 */ /* 0x002ee40000300a00 */
[----:B---3--:R-:W-:-:S15]  /*29f30*/  HMMA.1688.F32.TF32 R12, R16, R8, R12 ;  /* 0x00000008100c723c */ /* 0x008fde000008100c */
[----:B------:R-:W-:-:S04]  /*29f40*/  NOP ;  /* 0x0000000000007918 */ /* 0x000fc80000000000 */
[----:B------:R-:W-:Y:S01]  /*29f50*/  IMAD.MOV.U32 R8, RZ, RZ, R13 ;  /* 0x000000ffff087224 */ /* 0x000fe200078e000d */
[----:B------:R1:W-:Y:S01]  /*29f60*/  STL [R1+0x920], R12 ;  /* 0x0009200c01007387 */ /* 0x0003e20000100800 */
[----:B------:R-:W-:Y:S02]  /*29f70*/  IMAD.MOV.U32 R3, RZ, RZ, R14 ;  /* 0x000000ffff037224 */ /* 0x000fe400078e000e */
[----:B------:R-:W-:Y:S02]  /*29f80*/  IMAD.MOV.U32 R2, RZ, RZ, R15 ;  /* 0x000000ffff027224 */ /* 0x000fe400078e000f */
[----:B-1----:R-:W-:Y:S03]  /*29f90*/  HMMA.1688.F32.TF32 R12, R16, R4, R24 ;  /* 0x00000004100c723c */ /* 0x002fe60000081018 */
[----:B------:R-:W-:Y:S04]  /*29fa0*/  STL [R1+0x9fb8], R2 ;  /* 0x009fb80201007387 */ /* 0x000fe80000100800 */
[----:B------:R-:W-:Y:S04]  /*29fb0*/  STL [R1+0x9fb4], R3 ;  /* 0x009fb40301007387 */ /* 0x000fe80000100800 */
[----:B------:R-:W-:Y:S04]  /*29fc0*/  STL [R1+0x9fb0], R8 ;  /* 0x009fb00801007387 */ /* 0x000fe80000100800 */
[----:B------:R-:W1:Y:S04]  /*29fd0*/  LDS R16, [R0+UR5+0x4100] ;  /* 0x0041000500107984 */ /* 0x000e680008000800 */
[----:B------:R-:W2:Y:S01]  /*29fe0*/  LDS R18, [R0+UR5+0x6100] ;  /* 0x0061000500127984 */ /* 0x000ea20008000800 */
[----:B------:R-:W-:-:S03]  /*29ff0*/  IMAD.MOV.U32 R9, RZ, RZ, R15 ;  /* 0x000000ffff097224 */ /* 0x000fc600078e000f */
[----:B------:R-:W-:Y:S04]  /*2a000*/  STL.64 [R1+0x910], R12 ;  /* 0x0009100c01007387 */ /* 0x000fe80000100a00 */
[----:B------:R3:W-:Y:S04]  /*2a010*/  STL [R1+0x918], R14 ;  /* 0x0009180e01007387 */ /* 0x0007e80000100800 */
[----:B------:R-:W1:Y:S04]  /*2a020*/  LDS R17, [R29+UR5+0x4100] ;  /* 0x004100051d117984 */ /* 0x000e680008000800 */
[----:B------:R-:W1:Y:S04]  /*2a030*/  LDS R19, [R29+UR5+0x6100] ;  /* 0x006100051d137984 */ /* 0x000e680008000800 */
[----:B---3--:R-:W3:Y:S04]  /*2a040*/  LDL.64 R14, [R1+0x58] ;  /* 0x00005800010e7983 */ /* 0x008ee80000100a00 */
[----:B---3--:R-:W-:Y:S04]  /*2a050*/  STL.64 [R1+0xa760], R14 ;  /* 0x00a7600e01007387 */ /* 0x008fe80000100a00 */
[----:B----4-:R3:W-:Y:S04]  /*2a060*/  STL.64 [R1+0xa708], R6 ;  /* 0x00a7080601007387 */ /* 0x0107e80000100a00 */
[----:B------:R-:W4:Y:S04]  /*2a070*/  LDL.LU R4, [R1+0x370] ;  /* 0x0003700001047983 */ /* 0x000f280000300800 */
[----:B------:R-:W4:Y:S01]  /*2a080*/  LDL.LU R5, [R1+0x374] ;  /* 0x0003740001057983 */ /* 0x000f220000300800 */
[----:B---3--:R-:W-:-:S02]  /*2a090*/  IMAD.MOV.U32 R6, RZ, RZ, R11 ;  /* 0x000000ffff067224 */ /* 0x008fc400078e000b */
[----:B------:R-:W-:Y:S01]  /*2a0a0*/  IMAD.MOV.U32 R7, RZ, RZ, R10 ;  /* 0x000000ffff077224 */ /* 0x000fe200078e000a */
[----:B------:R-:W3:Y:S04]  /*2a0b0*/  LDL.LU R11, [R1+0xa7ec] ;  /* 0x00a7ec00010b7983 */ /* 0x000ee80000300800 */
[----:B------:R-:W2:Y:S04]  /*2a0c0*/  LDL.LU R10, [R1+0xa7e8] ;  /* 0x00a7e800010a7983 */ /* 0x000ea80000300800 */
[----:B------:R-:W-:Y:S04]  /*2a0d0*/  STL.64 [R1+0xa770], R6 ;  /* 0x00a7700601007387 */ /* 0x000fe80000100a00 */
[----:B----4-:R4:W-:Y:S04]  /*2a0e0*/  STL.64 [R1+0xa768], R4 ;  /* 0x00a7680401007387 */ /* 0x0109e80000100a00 */
[----:B----4-:R-:W4:Y:S04]  /*2a0f0*/  LDL.LU R4, [R1+0x390] ;  /* 0x0003900001047983 */ /* 0x010f280000300800 */
[----:B------:R-:W4:Y:S04]  /*2a100*/  LDL.LU R5, [R1+0x394] ;  /* 0x0003940001057983 */ /* 0x000f280000300800 */
[----:B------:R-:W2:Y:S04]  /*2a110*/  LDL.LU R6, [R1+0x398] ;  /* 0x0003980001067983 */ /* 0x000ea80000300800 */
[----:B------:R-:W2:Y:S04]  /*2a120*/  LDL.LU R7, [R1+0x39c] ;  /* 0x00039c0001077983 */ /* 0x000ea80000300800 */
[----:B------:R-:W2:Y:S04]  /*2a130*/  LDL.LU R24, [R1+0x3b0] ;  /* 0x0003b00001187983 */ /* 0x000ea80000300800 */
[----:B------:R-:W2:Y:S04]  /*2a140*/  LDL.LU R25, [R1+0x3b4] ;  /* 0x0003b40001197983 */ /* 0x000ea80000300800 */
[----:B------:R-:W2:Y:S04]  /*2a150*/  LDL.LU R26, [R1+0x3b8] ;  /* 0x0003b800011a7983 */ /* 0x000ea80000300800 */
[----:B------:R-:W2:Y:S04]  /*2a160*/  LDL.LU R27, [R1+0x3bc] ;  /* 0x0003bc00011b7983 */ /* 0x000ea80000300800 */
[----:B--2---:R2:W-:Y:S04]  /*2a170*/  STL.64 [R1+0xa7a0], R26 ;  /* 0x00a7a01a01007387 */ /* 0x0045e80000100a00 */
[----:B------:R-:W-:Y:S04]  /*2a180*/  STL.64 [R1+0xa798], R24 ;  /* 0x00a7981801007387 */ /* 0x000fe80000100a00 */
[----:B--2---:R-:W2:Y:S04]  /*2a190*/  LDL.64 R26, [R1+0xa8] ;  /* 0x0000a800011a7983 */ /* 0x004ea80000100a00 */
[----:B--2---:R2:W-:Y:S04]  /*2a1a0*/  STL.64 [R1+0xa7b0], R26 ;  /* 0x00a7b01a01007387 */ /* 0x0045e80000100a00 */
[----:B--2---:R-:W2:Y:S04]  /*2a1b0*/  LDL.64 R26, [R1+0xb8] ;  /* 0x0000b800011a7983 */ /* 0x004ea80000100a00 */
[----:B--2---:R2:W-:Y:S04]  /*2a1c0*/  STL.64 [R1+0xa7c8], R26 ;  /* 0x00a7c81a01007387 */ /* 0x0045e80000100a00 */
[----:B--2---:R-:W2:Y:S04]  /*2a1d0*/  LDL R26, [R1+0xc8] ;  /* 0x0000c800011a7983 */ /* 0x004ea80000100800 */
[----:B------:R-:W2:Y:S04]  /*2a1e0*/  LDL R27, [R1+0xcc] ;  /* 0x0000cc00011b7983 */ /* 0x000ea80000100800 */
[----:B------:R1:W-:Y:S04]  /*2a1f0*/  STL.64 [R1+0xa780], R6 ;  /* 0x00a7800601007387 */ /* 0x0003e80000100a00 */
[----:B----4-:R-:W-:Y:S04]  /*2a200*/  STL.64 [R1+0xa778], R4 ;  /* 0x00a7780401007387 */ /* 0x010fe80000100a00 */
[----:B-1----:R-:W4:Y:S04]  /*2a210*/  LDL.64 R6, [R1+0x88] ;  /* 0x0000880001067983 */ /* 0x002f280000100a00 */
[----:B----4-:R1:W-:Y:S04]  /*2a220*/  STL.64 [R1+0xa788], R6 ;  /* 0x00a7880601007387 */ /* 0x0103e80000100a00 */
[----:B-1----:R-:W4:Y:S04]  /*2a230*/  LDL.64 R6, [R1+0x98] ;  /* 0x0000980001067983 */ /* 0x002f280000100a00 */
[----:B----4-:R1:W-:Y:S04]  /*2a240*/  STL.64 [R1+0xa7a8], R6 ;  /* 0x00a7a80601007387 */ /* 0x0103e80000100a00 */
[----:B------:R-:W4:Y:S04]  /*2a250*/  LDL.LU R4, [R1+0x3c0] ;  /* 0x0003c00001047983 */ /* 0x000f280000300800 */
[----:B------:R-:W4:Y:S04]  /*2a260*/  LDL.LU R5, [R1+0x3c4] ;  /* 0x0003c40001057983 */ /* 0x000f280000300800 */
[----:B-1----:R-:W2:Y:S04]  /*2a270*/  LDL.LU R6, [R1+0x3c8] ;  /* 0x0003c80001067983 */ /* 0x002ea80000300800 */
[----:B------:R-:W2:Y:S04]  /*2a280*/  LDL.LU R7, [R1+0x3cc] ;  /* 0x0003cc0001077983 */ /* 0x000ea80000300800 */
[----:B--2---:R-:W-:Y:S04]  /*2a290*/  STL.64 [R1+0xa7c0], R6 ;  /* 0x00a7c00601007387 */ /* 0x004fe80000100a00 */
[----:B----4-:R1:W-:Y:S04]  /*2a2a0*/  STL.64 [R1+0xa7b8], R4 ;  /* 0x00a7b80401007387 */ /* 0x0103e80000100a00 */
[----:B-1----:R-:W2:Y:S04]  /*2a2b0*/  LDL.LU R4, [R1+0x3d0] ;  /* 0x0003d00001047983 */ /* 0x002ea80000300800 */
[----:B------:R-:W2:Y:S04]  /*2a2c0*/  LDL.LU R5, [R1+0x3d4] ;  /* 0x0003d40001057983 */ /* 0x000ea80000300800 */
[----:B------:R-:W4:Y:S04]  /*2a2d0*/  LDL.LU R6, [R1+0x3d8] ;  /* 0x0003d80001067983 */ /* 0x000f280000300800 */
[----:B------:R-:W4:Y:S04]  /*2a2e0*/  LDL.LU R7, [R1+0x3dc] ;  /* 0x0003dc0001077983 */ /* 0x000f280000300800 */
[----:B----4-:R-:W-:Y:S04]  /*2a2f0*/  STL.64 [R1+0xa7d8], R6 ;  /* 0x00a7d80601007387 */ /* 0x010fe80000100a00 */
[----:B--2---:R1:W-:Y:S04]  /*2a300*/  STL.64 [R1+0xa7d0], R4 ;  /* 0x00a7d00401007387 */ /* 0x0043e80000100a00 */
[----:B-1----:R-:W2:Y:S04]  /*2a310*/  LDL.LU R4, [R1+0x3e0] ;  /* 0x0003e00001047983 */ /* 0x002ea80000300800 */
[----:B------:R-:W2:Y:S04]  /*2a320*/  LDL.LU R5, [R1+0x3e4] ;  /* 0x0003e40001057983 */ /* 0x000ea80000300800 */
[----:B------:R-:W2:Y:S04]  /*2a330*/  LDL.LU R6, [R1+0x3e8] ;  /* 0x0003e80001067983 */ /* 0x000ea80000300800 */
[----:B------:R-:W2:Y:S04]  /*2a340*/  LDL.LU R7, [R1+0x3ec] ;  /* 0x0003ec0001077983 */ /* 0x000ea80000300800 */
[----:B------:R-:W4:Y:S04]  /*2a350*/  LDL.64 R14, [R1+0x78] ;  /* 0x00007800010e7983 */ /* 0x000f280000100a00 */
[----:B------:R-:W-:Y:S04]  /*2a360*/  STL [R1+0xa494], R9 ;  /* 0x00a4940901007387 */ /* 0x000fe80000100800 */
[----:B------:R-:W-:Y:S04]  /*2a370*/  STL [R1+0xa698], R16 ;  /* 0x00a6981001007387 */ /* 0x000fe80000100800 */
[----:B------:R1:W-:Y:S04]  /*2a380*/  STL [R1+0xa6a0], R18 ;  /* 0x00a6a01201007387 */ /* 0x0003e80000100800 */
[----:B------:R-:W-:Y:S04]  /*2a390*/  STL [R1+0xa69c], R0 ;  /* 0x00a69c0001007387 */ /* 0x000fe80000100800 */
[----:B------:R3:W-:Y:S01]  /*2a3a0*/  STL [R1+0xa6a4], R17 ;  /* 0x00a6a41101007387 */ /* 0x0007e20000100800 */
[----:B-1----:R-:W-:-:S03]  /*2a3b0*/  MOV R18, R10 ;  /* 0x0000000a00127202 */ /* 0x002fc60000000f00 */
[----:B------:R1:W-:Y:S04]  /*2a3c0*/  STL [R1+0xa6ac], R19 ;  /* 0x00a6ac1301007387 */ /* 0x0003e80000100800 */
[----:B------:R-:W4:Y:S04]  /*2a3d0*/  LDL.LU R16, [R1+0x3a0] ;  /* 0x0003a00001107983 */ /* 0x000f280000300800 */
[----:B---3--:R-:W4:Y:S01]  /*2a3e0*/  LDL.LU R17, [R1+0x3a4] ;  /* 0x0003a40001117983 */ /* 0x008f220000300800 */
[----:B-1----:R-:W-:-:S03]  /*2a3f0*/  IMAD.MOV.U32 R19, RZ, RZ, R11 ;  /* 0x000000ffff137224 */ /* 0x002fc600078e000b */
[----:B------:R-:W3:Y:S04]  /*2a400*/  LDL.LU R10, [R1+0xa7e4] ;  /* 0x00a7e400010a7983 */ /* 0x000ee80000300800 */
[----:B------:R-:W3:Y:S04]  /*2a410*/  LDL.LU R11, [R1+0xa7e0] ;  /* 0x00a7e000010b7983 */ /* 0x000ee80000300800 */
[----:B------:R-:W-:Y:S01]  /*2a420*/  STL [R1+0xa6a8], R29 ;  /* 0x00a6a81d01007387 */ /* 0x000fe20000100800 */
[----:B--2---:R-:W-:Y:S03]  /*2a430*/  HMMA.1688.F32.TF32 R24, R20, R26, R4 ;  /* 0x0000001a1418723c */ /* 0x004fe60000081004 */
[----:B------:R-:W2:Y:S04]  /*2a440*/  LDL.LU.64 R6, [R1+0xa7d8] ;  /* 0x00a7d80001067983 */ /* 0x000ea80000300a00 */
[----:B------:R-:W2:-:S12]  /*2a450*/  LDL.LU.64 R4, [R1+0xa7d0] ;  /* 0x00a7d00001047983 */ /* 0x000e980000300a00 */
[----:B------:R-:W-:Y:S04]  /*2a460*/  STL.64 [R1+0x960], R24 ;  /* 0x0009601801007387 */ /* 0x000fe80000100a00 */
[----:B------:R1:W-:Y:S04]  /*2a470*/  STL.64 [R1+0x968], R26 ;  /* 0x0009681a01007387 */ /* 0x0003e80000100a00 */
        /* <DEDUP_REMOVED lines=9> */
[----:B------:R-:W2:Y:S04]  /*2a510*/  LDL.LU.64 R26, [R1+0xa7b0] ;  /* 0x00a7b000011a7983 */ /* 0x000ea80000300a00 */
[----:B------:R-:W-:Y:S04]  /*2a520*/  STL [R1+0xa6b4], R2 ;  /* 0x00a6b40201007387 */ /* 0x000fe80000100800 */
[----:B------:R-:W-:Y:S01]  /*2a530*/  STL [R1+0xa6b0], R3 ;  /* 0x00a6b00301007387 */ /* 0x000fe20000100800 */
        /* <DEDUP_REMOVED lines=10> */
[----:B------:R-:W-:Y:S04]  /*2a5e0*/  STL [R1+0xa6b8], R9 ;  /* 0x00a6b80901007387 */ /* 0x000fe80000100800 */
[----:B---3--:R1:W-:Y:S04]  /*2a5f0*/  STL.64 [R1+0xa730], R10 ;  /* 0x00a7300a01007387 */ /* 0x0083e80000100a00 */
[----:B-1----:R-:W3:Y:S01]  /*2a600*/  LDL.64 R10, [R1+0x68] ;  /* 0x00006800010a7983 */ /* 0x002ee20000100a00 */
[----:B--2---:R-:W-:-:S15]  /*2a610*/  HMMA.1688.F32.TF32 R24, R20, R6, R24 ;  /* 0x000000061418723c */ /* 0x004fde0000081018 */
[----:B------:R-:W-:-:S04]  /*2a620*/  NOP ;  /* 0x0000000000007918 */ /* 0x000fc80000000000 */
[----:B------:R1:W-:Y:S04]  /*2a630*/  STL.64 [R1+0x9c0], R24 ;  /* 0x0009c01801007387 */ /* 0x0003e80000100a00 */
[----:B------:R2:W-:Y:S01]  /*2a640*/  STL.64 [R1+0x9c8], R26 ;  /* 0x0009c81a01007387 */ /* 0x0005e20000100a00 */
[----:B-1----:R-:W-:Y:S02]  /*2a650*/  IMAD.MOV.U32 R25, RZ, RZ, R6 ;  /* 0x000000ffff197224 */ /* 0x002fe400078e0006 */
[----:B------:R-:W-:Y:S01]  /*2a660*/  IMAD.MOV.U32 R24, RZ, RZ, R7 ;  /* 0x000000ffff187224 */ /* 0x000fe200078e0007 */
[----:B--2---:R-:W2:Y:S04]  /*2a670*/  LDL.LU.64 R26, [R1+0xa790] ;  /* 0x00a79000011a7983 */ /* 0x004ea80000300a00 */
[----:B------:R-:W4:Y:S04]  /*2a680*/  LDL.LU.64 R6, [R1+0xa788] ;  /* 0x00a7880001067983 */ /* 0x000f280000300a00 */
[----:B------:R-:W-:Y:S01]  /*2a690*/  STL [R1+0xa6c0], R25 ;  /* 0x00a6c01901007387 */ /* 0x000fe20000100800 */
[----:B----4-:R-:W-:Y:S03]  /*2a6a0*/  HMMA.1688.F32.TF32 R16, R20, R6, R16 ;  /* 0x000000061410723c */ /* 0x010fe60000081010 */
[----:B--2---:R-:W-:Y:S04]  /*2a6b0*/  STL.64 [R1+0xa740], R26 ;  /* 0x00a7401a01007387 */ /* 0x004fe80000100a00 */
[----:B------:R1:W-:Y:S01]  /*2a6c0*/  STL [R1+0xa738], R24 ;  /* 0x00a7381801007387 */ /* 0x0003e20000100800 */
[----:B------:R-:W-:-:S03]  /*2a6d0*/  IMAD.MOV.U32 R28, RZ, RZ, R7 ;  /* 0x000000ffff1c7224 */ /* 0x000fc600078e0007 */
[----:B-1----:R-:W3:Y:S04]  /*2a6e0*/  LDL.LU R24, [R1+0x380] ;  /* 0x0003800001187983 */ /* 0x002ee80000300800 */
[----:B------:R-:W3:Y:S04]  /*2a6f0*/  LDL.LU R25, [R1+0x384] ;  /* 0x0003840001197983 */ /* 0x000ee80000300800 */
[----:B------:R-:W3:Y:S04]  /*2a700*/  LDL.LU R26, [R1+0x388] ;  /* 0x00038800011a7983 */ /* 0x000ee80000300800 */
[----:B------:R-:W3:Y:S04]  /*2a710*/  LDL.LU R27, [R1+0x38c] ;  /* 0x00038c00011b7983 */ /* 0x000ee80000300800 */
[----:B------:R1:W-:Y:S04]  /*2a720*/  STL.64 [R1+0x9e0], R16 ;  /* 0x0009e01001007387 */ /* 0x0003e80000100a00 */
[----:B------:R2:W-:Y:S01]  /*2a730*/  STL.64 [R1+0x9e8], R18 ;  /* 0x0009e81201007387 */ /* 0x0005e20000100a00 */
[----:B-1----:R-:W-:-:S03]  /*2a740*/  IMAD.MOV.U32 R16, RZ, RZ, R6 ;  /* 0x000000ffff107224 */ /* 0x002fc600078e0006 */
[----:B------:R-:W4:Y:S04]  /*2a750*/  LDL.LU.64 R6, [R1+0xa780] ;  /* 0x00a7800001067983 */ /* 0x000f280000300a00 */
[----:B------:R-:W4:Y:S01]  /*2a760*/  LDL.LU.64 R4, [R1+0xa778] ;  /* 0x00a7780001047983 */ /* 0x000f220000300a00 */
[----:B--2---:R-:W-:Y:S01]  /*2a770*/  IMAD.MOV.U32 R18, RZ, RZ, R14 ;  /* 0x000000ffff127224 */ /* 0x004fe200078e000e */
[----:B------:R-:W-:Y:S01]  /*2a780*/  MOV R0, R15 ;  /* 0x0000000f00007202 */ /* 0x000fe20000000f00 */
[----:B----4-:R-:W-:-:S15]  /*2a790*/  HMMA.1688.F32.TF32 R4, R20, R14, R4 ;  /* 0x0000000e1404723c */ /* 0x010fde0000081004 */
[----:B------:R-:W-:-:S04]  /*2a7a0*/  NOP ;  /* 0x0000000000007918 */ /* 0x000fc80000000000 */
[----:B------:R-:W-:Y:S04]  /*2a7b0*/  STL.64 [R1+0xa00], R4 ;  /* 0x000a000401007387 */ /* 0x000fe80000100a00 */
[----:B------:R1:W-:Y:S04]  /*2a7c0*/  STL.64 [R1+0xa08], R6 ;  /* 0x000a080601007387 */ /* 0x0003e80000100a00 */
[----:B-1----:R-:W2:Y:S04]  /*2a7d0*/  LDL.LU.64 R6, [R1+0xa770] ;  /* 0x00a7700001067983 */ /* 0x002ea80000300a00 */
[----:B------:R-:W2:Y:S04]  /*2a7e0*/  LDL.LU.64 R4, [R1+0xa768] ;  /* 0x00a7680001047983 */ /* 0x000ea80000300a00 */
[----:B------:R-:W2:Y:S01]  /*2a7f0*/  LDL.LU.64 R14, [R1+0xa760] ;  /* 0x00a76000010e7983 */ /* 0x000ea20000300a00 */
[----:B---3--:R-:W-:-:S15]  /*2a800*/  HMMA.1688.F32.TF32 R24, R20, R10, R24 ;  /* 0x0000000a1418723c */ /* 0x008fde0000081018 */
[----:B------:R-:W-:-:S04]  /*2a810*/  NOP ;  /* 0x0000000000007918 */ /* 0x000fc80000000000 */
[----:B------:R-:W-:Y:S04]  /*2a820*/  STL.64 [R1+0xa40], R24 ;  /* 0x000a401801007387 */ /* 0x000fe80000100a00 */
[----:B------:R-:W-:Y:S01]  /*2a830*/  STL.64 [R1+0xa48], R26 ;  /* 0x000a481a01007387 */ /* 0x000fe20000100a00 */
[----:B--2---:R-:W-:-:S15]  /*2a840*/  HMMA.1688.F32.TF32 R4, R20, R14, R4 ;  /* 0x0000000e1404723c */ /* 0x004fde0000081004 */
[----:B------:R-:W-:-:S04]  /*2a850*/  NOP ;  /* 0x0000000000007918 */ /* 0x000fc80000000000 */
[----:B------:R1:W-:Y:S04]  /*2a860*/  STL.64 [R1+0xad0], R4 ;  /* 0x000ad00401007387 */ /* 0x0003e80000100a00 */
[----:B------:R2:W-:Y:S04]  /*2a870*/  STL.64 [R1+0xad8], R6 ;  /* 0x000ad80601007387 */ /* 0x0005e80000100a00 */
[----:B-1----:R-:W3:Y:S04]  /*2a880*/  LDL.LU R4, [R1+0x320] ;  /* 0x0003200001047983 */ /* 0x002ee80000300800 */
[----:B------:R-:W3:Y:S04]  /*2a890*/  LDL.LU R5, [R1+0x324] ;  /* 0x0003240001057983 */ /* 0x000ee80000300800 */
[----:B--2---:R-:W2:Y:S04]  /*2a8a0*/  LDL.LU R6, [R1+0x328] ;  /* 0x0003280001067983 */ /* 0x004ea80000300800 */
[----:B------:R-:W2:Y:S04]  /*2a8b0*/  LDL.LU R7, [R1+0x32c] ;  /* 0x00032c0001077983 */ /* 0x000ea80000300800 */
[----:B------:R-:W4:Y:S04]  /*2a8c0*/  LDL.LU R24, [R1+0x350] ;  /* 0x0003500001187983 */ /* 0x000f280000300800 */
[----:B------:R-:W4:Y:S04]  /*2a8d0*/  LDL.LU R25, [R1+0x354] ;  /* 0x0003540001197983 */ /* 0x000f280000300800 */
[----:B------:R-:W2:Y:S04]  /*2a8e0*/  LDL.LU R26, [R1+0x358] ;  /* 0x00035800011a7983 */ /* 0x000ea80000300800 */
[----:B------:R-:W2:Y:S01]  /*2a8f0*/  LDL.LU R27, [R1+0x35c] ;  /* 0x00035c00011b7983 */ /* 0x000ea20000300800 */
[----:B------:R-:W-:-:S03]  /*2a900*/  IMAD.MOV.U32 R3, RZ, RZ, R14 ;  /* 0x000000ffff037224 */ /* 0x000fc600078e000e */
[----:B------:R-:W3:Y:S01]  /*2a910*/  LDL.LU R12, [R1+0x360] ;  /* 0x00036000010c7983 */ /* 0x000ee20000300800 */
[----:B------:R-:W-:-:S03]  /*2a920*/  IMAD.MOV.U32 R19, RZ, RZ, R15 ;  /* 0x000000ffff137224 */ /* 0x000fc600078e000f */
[----:B------:R-:W3:Y:S01]  /*2a930*/  LDL.LU R13, [R1+0x364] ;  /* 0x00036400010d7983 */ /* 0x000ee20000300800 */
[----:B------:R-:W-:-:S03]  /*2a940*/  IMAD.MOV.U32 R29, RZ, RZ, R10 ;  /* 0x000000ffff1d7224 */ /* 0x000fc600078e000a */
[----:B------:R-:W3:Y:S01]  /*2a950*/  LDL.LU R14, [R1+0x368] ;  /* 0x00036800010e7983 */ /* 0x000ee20000300800 */
[----:B------:R-:W-:-:S03]  /*2a960*/  IMAD.MOV.U32 R17, RZ, RZ, R11 ;  /* 0x000000ffff117224 */ /* 0x000fc600078e000b */
[----:B------:R-:W3:Y:S04]  /*2a970*/  LDL.LU R15, [R1+0x36c] ;  /* 0x00036c00010f7983 */ /* 0x000ee80000300800 */
[----:B--2---:R1:W-:Y:S04]  /*2a980*/  STL.64 [R1+0xa750], R26 ;  /* 0x00a7501a01007387 */ /* 0x0043e80000100a00 */
[----:B----4-:R-:W-:Y:S04]  /*2a990*/  STL.64 [R1+0xa748], R24 ;  /* 0x00a7481801007387 */ /* 0x010fe80000100a00 */
[----:B------:R-:W2:Y:S04]  /*2a9a0*/  LDL.64 R10, [R1+0x38] ;  /* 0x00003800010a7983 */ /* 0x000ea80000100a00 */
[----:B-1----:R-:W4:Y:S04]  /*2a9b0*/  LDL.64 R26, [R1+0x48] ;  /* 0x00004800011a7983 */ /* 0x002f280000100a00 */
[----:B------:R1:W-:Y:S04]  /*2a9c0*/  STL.64 [R1+0xa718], R6 ;  /* 0x00a7180601007387 */ /* 0x0003e80000100a00 */
[----:B---3--:R3:W-:Y:S04]  /*2a9d0*/  STL.64 [R1+0xa710], R4 ;  /* 0x00a7100401007387 */ /* 0x0087e80000100a00 */
[----:B-1----:R-:W2:Y:S04]  /*2a9e0*/  LDL.64 R6, [R1+0x18] ;  /* 0x0000180001067983 */ /* 0x002ea80000100a00 */
[----:B--2---:R1:W-:Y:S04]  /*2a9f0*/  STL.64 [R1+0xa728], R6 ;  /* 0x00a7280601007387 */ /* 0x0043e80000100a00 */
[----:B---3--:R-:W2:Y:S04]  /*2aa00*/  LDL.LU R4, [R1+0x340] ;  /* 0x0003400001047983 */ /* 0x008ea80000300800 */
[----:B------:R-:W2:Y:S04]  /*2aa10*/  LDL.LU R5, [R1+0x344] ;  /* 0x0003440001057983 */ /* 0x000ea80000300800 */
[----:B-1----:R-:W2:Y:S04]  /*2aa20*/  LDL.LU R6, [R1+0x348] ;  /* 0x0003480001067983 */ /* 0x002ea80000300800 */
[----:B------:R-:W2:Y:S04]  /*2aa30*/  LDL.LU R7, [R1+0x34c] ;  /* 0x00034c0001077983 */ /* 0x000ea80000300800 */
[----:B------:R-:W-:Y:S04]  /*2aa40*/  STL.64 [R1+0xa6d0], R18 ;  /* 0x00a6d01201007387 */ /* 0x000fe80000100a00 */
[----:B------:R1:W-:Y:S04]  /*2aa50*/  STL.64 [R1+0xa6c8], R16 ;  /* 0x00a6c81001007387 */ /* 0x0003e80000100a00 */
[----:B-1----:R-:W3:Y:S04]  /*2aa60*/  LDL.LU R16, [R1+0xf0] ;  /* 0x0000f00001107983 */ /* 0x002ee80000300800 */
[----:B------:R-:W3:Y:S04]  /*2aa70*/  LDL.LU R17, [R1+0xf4] ;  /* 0x0000f40001117983 */ /* 0x000ee80000300800 */
[----:B------:R-:W2:Y:S04]  /*2aa80*/  LDL.LU R18, [R1+0xf8] ;  /* 0x0000f80001127983 */ /* 0x000ea80000300800 */
[----:B------:R-:W2:Y:S04]  /*2aa90*/  LDL.LU R19, [R1+0xfc] ;  /* 0x0000fc0001137983 */ /* 0x000ea80000300800 */
[----:B--2---:R-:W-:Y:S04]  /*2aaa0*/  STL.64 [R1+0xa6e0], R18 ;  /* 0x00a6e01201007387 */ /* 0x004fe80000100a00 */
[----:B---3--:R1:W-:Y:S04]  /*2aab0*/  STL.64 [R1+0xa6d8], R16 ;  /* 0x00a6d81001007387 */ /* 0x0083e80000100a00 */
[----:B-1----:R-:W2:Y:S04]  /*2aac0*/  LDL.LU R16, [R1+0x2f0] ;  /* 0x0002f00001107983 */ /* 0x002ea80000300800 */
[----:B------:R-:W2:Y:S04]  /*2aad0*/  LDL.LU R17, [R1+0x2f4] ;  /* 0x0002f40001117983 */ /* 0x000ea80000300800 */
[----:B------:R-:W3:Y:S04]  /*2aae0*/  LDL.LU R18, [R1+0x2f8] ;  /* 0x0002f80001127983 */ /* 0x000ee80000300800 */
[----:B------:R-:W3:Y:S04]  /*2aaf0*/  LDL.LU R19, [R1+0x2fc] ;  /* 0x0002fc0001137983 */ /* 0x000ee80000300800 */
[----:B---3--:R-:W-:Y:S04]  /*2ab00*/  STL.64 [R1+0xa6f0], R18 ;  /* 0x00a6f01201007387 */ /* 0x008fe80000100a00 */
[----:B--2---:R1:W-:Y:S04]  /*2ab10*/  STL.64 [R1+0xa6e8], R16 ;  /* 0x00a6e81001007387 */ /* 0x0043e80000100a00 */
[----:B-1----:R-:W2:Y:S04]  /*2ab20*/  LDL.LU R16, [R1+0x300] ;  /* 0x0003000001107983 */ /* 0x002ea80000300800 */
[----:B------:R-:W2:Y:S04]  /*2ab30*/  LDL.LU R17, [R1+0x304] ;  /* 0x0003040001117983 */ /* 0x000ea80000300800 */
[----:B------:R-:W3:Y:S04]  /*2ab40*/  LDL.LU R18, [R1+0x308] ;  /* 0x0003080001127983 */ /* 0x000ee80000300800 */
[----:B------:R-:W3:Y:S01]  /*2ab50*/  LDL.LU R19, [R1+0x30c] ;  /* 0x00030c0001137983 */ /* 0x000ee20000300800 */
[----:B----4-:R-:W-:Y:S03]  /*2ab60*/  HMMA.1688.F32.TF32 R12, R20, R26, R12 ;  /* 0x0000001a140c723c */ /* 0x010fe6000008100c */
[----:B---3--:R1:W-:Y:S04]  /*2ab70*/  STL.64 [R1+0xa700], R18 ;  /* 0x00a7001201007387 */ /* 0x0083e80000100a00 */
[----:B--2---:R2:W-:Y:S04]  /*2ab80*/  STL.64 [R1+0xa6f8], R16 ;  /* 0x00a6f81001007387 */ /* 0x0045e80000100a00 */
[----:B-1----:R-:W3:Y:S04]  /*2ab90*/  LDL.64 R18, [R1+0x8] ;  /* 0x0000080001127983 */ /* 0x002ee80000100a00 */
[----:B---3--:R1:W-:Y:S04]  /*2aba0*/  STL.64 [R1+0xa720], R18 ;  /* 0x00a7201201007387 */ /* 0x0083e80000100a00 */
[----:B--2---:R-:W2:Y:S04]  /*2abb0*/  LDL.LU R16, [R1+0x330] ;  /* 0x0003300001107983 */ /* 0x004ea80000300800 */
[----:B------:R-:W2:Y:S04]  /*2abc0*/  LDL.LU R17, [R1+0x334] ;  /* 0x0003340001117983 */ /* 0x000ea80000300800 */
[----:B-1----:R-:W2:Y:S04]  /*2abd0*/  LDL.LU R18, [R1+0x338] ;  /* 0x0003380001127983 */ /* 0x002ea80000300800 */
[----:B------:R-:W2:Y:S04]  /*2abe0*/  LDL.LU R19, [R1+0x33c] ;  /* 0x00033c0001137983 */ /* 0x000ea80000300800 */
[----:B------:R1:W-:Y:S04]  /*2abf0*/  STL.64 [R1+0xb10], R12 ;  /* 0x000b100c01007387 */ /* 0x0003e80000100a00 */
[----:B------:R3:W-:Y:S01]  /*2ac00*/  STL.64 [R1+0xb18], R14 ;  /* 0x000b180e01007387 */ /* 0x0007e20000100a00 */
[----:B-1----:R-:W-:-:S02]  /*2ac10*/  IMAD.MOV.U32 R13, RZ, RZ, R26 ;  /* 0x000000ffff0d7224 */ /* 0x002fc400078e001a */
[----:B------:R-:W-:Y:S01]  /*2ac20*/  IMAD.MOV.U32 R12, RZ, RZ, R27 ;  /* 0x000000ffff0c7224 */ /* 0x000fe200078e001b */
[----:B---3--:R-:W3:Y:S04]  /*2ac30*/  LDL.LU.64 R14, [R1+0xa758] ;  /* 0x00a75800010e7983 */ /* 0x008ee80000300a00 */
[----:B------:R-:W4:Y:S04]  /*2ac40*/  LDL.LU.64 R26, [R1+0xa750] ;  /* 0x00a75000011a7983 */ /* 0x000f280000300a00 */
[----:B------:R-:W4:Y:S02]  /*2ac50*/  LDL.LU.64 R24, [R1+0xa748] ;  /* 0x00a7480001187983 */ /* 0x000f240000300a00 */
[----:B----4-:R-:W-:-:S15]  /*2ac60*/  HMMA.1688.F32.TF32 R24, R20, R10, R24 ;  /* 0x0000000a1418723c */ /* 0x010fde0000081018 */
[----:B------:R-:W-:-:S04]  /*2ac70*/  NOP ;  /* 0x0000000000007918 */ /* 0x000fc80000000000 */
[----:B------:R-:W-:Y:S04]  /*2ac80*/  STL.64 [R1+0xbb0], R24 ;  /* 0x000bb01801007387 */ /* 0x000fe80000100a00 */
[----:B------:R1:W-:Y:S04]  /*2ac90*/  STL.64 [R1+0xbb8], R26 ;  /* 0x000bb81a01007387 */ /* 0x0003e80000100a00 */
[----:B-1----:R-:W4:Y:S01]  /*2aca0*/  LDL.LU.64 R26, [R1+0xa740] ;  /* 0x00a74000011a7983 */ /* 0x002f220000300a00 */
[----:B------:R-:W-:Y:S02]  /*2acb0*/  IMAD.MOV.U32 R25, RZ, RZ, R10 ;  /* 0x000000ffff197224 */ /* 0x000fe400078e000a */
[----:B------:R-:W-:Y:S01]  /*2acc0*/  IMAD.MOV.U32 R8, RZ, RZ, R11 ;  /* 0x000000ffff087224 */ /* 0x000fe200078e000b */
[----:B------:R-:W2:Y:S04]  /*2acd0*/  LDL.LU R24, [R1+0xa738] ;  /* 0x00a7380001187983 */ /* 0x000ea80000300800 */
[----:B------:R-:W2:Y:S01]  /*2ace0*/  LDL.LU.64 R10, [R1+0xa730] ;  /* 0x00a73000010a7983 */ /* 0x000ea20000300a00 */
[----:B----4-:R-:W-:-:S15]  /*2acf0*/  HMMA.1688.F32.TF32 R4, R20, R26, R4 ;  /* 0x0000001a1404723c */ /* 0x010fde0000081004 */
[----:B------:R-:W-:-:S04]  /*2ad00*/  NOP ;  /* 0x0000000000007918 */ /* 0x000fc80000000000 */
[----:B------:R-:W-:Y:S04]  /*2ad10*/  STL.64 [R1+0xc30], R4 ;  /* 0x000c300401007387 */ /* 0x000fe80000100a00 */
[----:B------:R1:W-:Y:S04]  /*2ad20*/  STL.64 [R1+0xc38], R6 ;  /* 0x000c380601007387 */ /* 0x0003e80000100a00 */
[----:B-1----:R-:W2:Y:S04]  /*2ad30*/  LDL.LU.64 R6, [R1+0xa728] ;  /* 0x00a7280001067983 */ /* 0x002ea80000300a00 */
[----:B------:R-:W-:Y:S01]  /*2ad40*/  STL.64 [R1+0xa5b0], R26 ;  /* 0x00a5b01a01007387 */ /* 0x000fe20000100a00 */
        /* <DEDUP_REMOVED lines=12> */
[----:B------:R2:W-:Y:S01]  /*2ae10*/  STL.64 [R1+0xcb8], R6 ;  /* 0x000cb80601007387 */ /* 0x0005e20000100a00 */
[----:B-1----:R-:W-:Y:S01]  /*2ae20*/  MOV R5, R18 ;  /* 0x0000001200057202 */ /* 0x002fe20000000f00 */
[----:B------:R-:W-:Y:S02]  /*2ae30*/  IMAD.MOV.U32 R4, RZ, RZ, R19 ;  /* 0x000000ffff047224 */ /* 0x000fe400078e0013 */
[----:B--2---:R-:W2:Y:S04]  /*2ae40*/  LDL.LU.64 R6, [R1+0xa708] ;  /* 0x00a7080001067983 */ /* 0x004ea80000300a00 */
[----:B------:R-:W3:Y:S04]  /*2ae50*/  LDL.LU.64 R18, [R1+0xa700] ;  /* 0x00a7000001127983 */ /* 0x000ee80000300a00 */
[----:B------:R-:W3:Y:S02]  /*2ae60*/  LDL.LU.64 R16, [R1+0xa6f8] ;  /* 0x00a6f80001107983 */ /* 0x000ee40000300a00 */
[----:B---3--:R-:W-:-:S15]  /*2ae70*/  HMMA.1688.F32.TF32 R16, R20, R14, R16 ;  /* 0x0000000e1410723c */ /* 0x008fde0000081010 */
[----:B------:R-:W-:-:S04]  /*2ae80*/  NOP ;  /* 0x0000000000007918 */ /* 0x000fc80000000000 */
[----:B------:R-:W-:Y:S04]  /*2ae90*/  STL.64 [R1+0xca0], R16 ;  /* 0x000ca01001007387 */ /* 0x000fe80000100a00 */
[----:B------:R1:W-:Y:S04]  /*2aea0*/  STL.64 [R1+0xca8], R18 ;  /* 0x000ca81201007387 */ /* 0x0003e80000100a00 */
[----:B-1----:R-:W3:Y:S04]  /*2aeb0*/  LDL.LU.64 R18, [R1+0xa6f0] ;  /* 0x00a6f00001127983 */ /* 0x002ee80000300a00 */
[----:B------:R-:W3:Y:S04]  /*2aec0*/  LDL.LU.64 R16, [R1+0xa6e8] ;  /* 0x00a6e80001107983 */ /* 0x000ee80000300a00 */
[----:B------:R-:W-:Y:S01]  /*2aed0*/  STL.64 [R1+0xa588], R14 ;  /* 0x00a5880e01007387 */ /* 0x000fe20000100a00 */
[----:B---3--:R-:W-:-:S15]  /*2aee0*/  HMMA.1688.F32.TF32 R16, R20, R10, R16 ;  /* 0x0000000a1410723c */ /* 0x008fde0000081010 */
[----:B------:R-:W-:-:S04]  /*2aef0*/  NOP ;  /* 0x0000000000007918 */ /* 0x000fc80000000000 */
[----:B------:R-:W-:Y:S04]  /*2af00*/  STL.64 [R1+0xc90], R16 ;  /* 0x000c901001007387 */ /* 0x000fe80000100a00 */
[----:B------:R1:W-:Y:S04]  /*2af10*/  STL.64 [R1+0xc98], R18 ;  /* 0x000c981201007387 */ /* 0x0003e80000100a00 */
[----:B-1----:R-:W2:Y:S04]  /*2af20*/  LDL.LU.64 R18, [R1+0xa6e0] ;  /* 0x00a6e00001127983 */ /* 0x002ea80000300a00 */
[----:B------:R-:W2:Y:S01]  /*2af30*/  LDL.LU.64 R16, [R1+0xa6d8] ;  /* 0x00a6d80001107983 */ /* 0x000ea20000300a00 */
[----:B------:R-:W-:-:S02]  /*2af40*/  IMAD.MOV.U32 R14, RZ, RZ, R5 ;  /* 0x000000ffff0e7224 */ /* 0x000fc400078e0005 */
[----:B------:R-:W-:Y:S01]  /*2af50*/  IMAD.MOV.U32 R15, RZ, RZ, R4 ;  /* 0x000000ffff0f7224 */ /* 0x000fe200078e0004 */
[----:B------:R-:W-:Y:S01]  /*2af60*/  STL.64 [R1+0xa580], R10 ;  /* 0x00a5800a01007387 */ /* 0x000fe20000100a00 */
[----:B--2---:R-:W-:Y:S03]  /*2af70*/  HMMA.1688.F32.TF32 R20, R20, R6, R16 ;  /* 0x000000061414723c */ /* 0x004fe60000081010 */
[----:B------:R-:W2:Y:S04]  /*2af80*/  LDL.LU.64 R18, [R1+0xa6d0] ;  /* 0x00a6d00001127983 */ /* 0x000ea80000300a00 */
[----:B------:R-:W3:Y:S04]  /*2af90*/  LDL.LU.64 R16, [R1+0xa6c8] ;  /* 0x00a6c80001107983 */ /* 0x000ee80000300a00 */
[----:B------:R1:W-:Y:S08]  /*2afa0*/  STL.64 [R1+0xa590], R6 ;  /* 0x00a5900601007387 */ /* 0x0003f00000100a00 */
[----:B------:R-:W-:Y:S04]  /*2afb0*/  STL.64 [R1+0xc80], R20 ;  /* 0x000c801401007387 */ /* 0x000fe80000100a00 */
[----:B------:R-:W-:Y:S04]  /*2afc0*/  STL.64 [R1+0xc88], R22 ;  /* 0x000c881601007387 */ /* 0x000fe80000100a00 */
[----:B------:R4:W-:Y:S04]  /*2afd0*/  STL.64 [R1+0xa598], R14 ;  /* 0x00a5980e01007387 */ /* 0x0009e80000100a00 */
[----:B------:R-:W2:Y:S04]  /*2afe0*/  LDL.LU R4, [R1+0x220] ;  /* 0x0002200001047983 */ /* 0x000ea80000300800 */
[----:B------:R-:W2:Y:S04]  /*2aff0*/  LDL.LU R5, [R1+0x224] ;  /* 0x0002240001057983 */ /* 0x000ea80000300800 */
[----:B-1----:R-:W2:Y:S04]  /*2b000*/  LDL.LU R6, [R1+0x228] ;  /* 0x0002280001067983 */ /* 0x002ea80000300800 */
[----:B------:R-:W2:Y:S01]  /*2b010*/  LDL.LU R7, [R1+0x22c] ;  /* 0x00022c0001077983 */ /* 0x000ea20000300800 */
[----:B------:R-:W-:-:S02]  /*2b020*/  IMAD.MOV.U32 R26, RZ, RZ, R25 ;  /* 0x000000ffff1a7224 */ /* 0x000fc400078e0019 */
[----:B------:R-:W-:Y:S01]  /*2b030*/  IMAD.MOV.U32 R27, RZ, RZ, R8 ;  /* 0x000000ffff1b7224 */ /* 0x000fe200078e0008 */
[----:B------:R-:W3:Y:S01]  /*2b040*/  LDL.LU R25, [R1+0xa6c0] ;  /* 0x00a6c00001197983 */ /* 0x000ee20000300800 */
[----:B----4-:R-:W-:-:S03]  /*2b050*/  IMAD.MOV.U32 R14, RZ, RZ, R9 ;  /* 0x000000ffff0e7224 */ /* 0x010fc600078e0009 */
[----:B------:R-:W4:Y:S01]  /*2b060*/  LDL.LU R8, [R1+0xa6bc] ;  /* 0x00a6bc0001087983 */ /* 0x000f220000300800 */
[----:B------:R-:W-:-:S03]  /*2b070*/  IMAD.MOV.U32 R15, RZ, RZ, R2 ;  /* 0x000000ffff0f7224 */ /* 0x000fc600078e0002 */
[----:B------:R1:W-:Y:S02]  /*2b080*/  STL.64 [R1+0xa5c0], R26 ;  /* 0x00a5c01a01007387 */ /* 0x0003e40000100a00 */
[----:B-1----:R-:W-:Y:S02]  /*2b090*/  IMAD.MOV.U32 R26, RZ, RZ, R13 ;  /* 0x000000ffff1a7224 */ /* 0x002fe400078e000d */
[----:B------:R-:W-:Y:S01]  /*2b0a0*/  IMAD.MOV.U32 R27, RZ, RZ, R12 ;  /* 0x000000ffff1b7224 */ /* 0x000fe200078e000c */
[----:B--2---:R-:W-:Y:S04]  /*2b0b0*/  STL.64 [R1+0xa5a8], R6 ;  /* 0x00a5a80601007387 */ /* 0x004fe80000100a00 */
[----:B------:R-:W-:Y:S04]  /*2b0c0*/  STL.64 [R1+0xa5a0], R4 ;  /* 0x00a5a00401007387 */ /* 0x000fe80000100a00 */
[----:B------:R-:W2:Y:S04]  /*2b0d0*/  LDL.LU R9, [R1+0xa6b8] ;  /* 0x00a6b80001097983 */ /* 0x000ea80000300800 */
[----:B------:R-:W2:Y:S04]  /*2b0e0*/  LDL.LU R2, [R1+0xa6b4] ;  /* 0x00a6b40001027983 */ /* 0x000ea80000300800 */
[----:B------:R-:W-:Y:S04]  /*2b0f0*/  STL.64 [R1+0xa5d8], R26 ;  /* 0x00a5d81a01007387 */ /* 0x000fe80000100a00 */
[----:B------:R1:W-:Y:S04]  /*2b100*/  STL.64 [R1+0xa5b8], R14 ;  /* 0x00a5b80e01007387 */ /* 0x0003e80000100a00 */
[----:B------:R-:W2:Y:S04]  /*2b110*/  LDL.LU R12, [R1+0x250] ;  /* 0x00025000010c7983 */ /* 0x000ea80000300800 */
[----:B------:R-:W2:Y:S04]  /*2b120*/  LDL.LU R13, [R1+0x254] ;  /* 0x00025400010d7983 */ /* 0x000ea80000300800 */
[----:B-1----:R-:W2:Y:S04]  /*2b130*/  LDL.LU R14, [R1+0x258] ;  /* 0x00025800010e7983 */ /* 0x002ea80000300800 */
[----:B------:R-:W2:Y:S01]  /*2b140*/  LDL.LU R15, [R1+0x25c] ;  /* 0x00025c00010f7983 */ /* 0x000ea20000300800 */
[----:B------:R-:W-:Y:S01]  /*2b150*/  IMAD.MOV.U32 R26, RZ, RZ, R3 ;  /* 0x000000ffff1a7224 */ /* 0x000fe200078e0003 */
[----:B------:R-:W-:-:S02]  /*2b160*/  MOV R27, R19 ;  /* 0x00000013001b7202 */ /* 0x000fc40000000f00 */
[----:B------:R-:W3:Y:S04]  /*2b170*/  LDL.LU R3, [R1+0xa6b0] ;  /* 0x00a6b00001037983 */ /* 0x000ee80000300800 */
[----:B------:R-:W3:Y:S04]  /*2b180*/  LDL.LU R19, [R1+0xa6ac] ;  /* 0x00a6ac0001137983 */ /* 0x000ee80000300800 */
[----:B------:R-:W-:Y:S04]  /*2b190*/  STL.64 [R1+0xa5f0], R26 ;  /* 0x00a5f01a01007387 */ /* 0x000fe80000100a00 */
[----:B--2---:R-:W-:Y:S04]  /*2b1a0*/  STL.64 [R1+0xa5d0], R14 ;  /* 0x00a5d00e01007387 */ /* 0x004fe80000100a00 */
[----:B------:R1:W-:Y:S04]  /*2b1b0*/  STL.64 [R1+0xa5c8], R12 ;  /* 0x00a5c80c01007387 */ /* 0x0003e80000100a00 */
[----:B-1----:R-:W2:Y:S04]  /*2b1c0*/  LDL.LU R12, [R1+0x260] ;  /* 0x00026000010c7983 */ /* 0x002ea80000300800 */
[----:B------:R-:W2:Y:S04]  /*2b1d0*/  LDL.LU R13, [R1+0x264] ;  /* 0x00026400010d7983 */ /* 0x000ea80000300800 */
[----:B------:R-:W2:Y:S04]  /*2b1e0*/  LDL.LU R14, [R1+0x268] ;  /* 0x00026800010e7983 */ /* 0x000ea80000300800 */
[----:B------:R-:W2:Y:S01]  /*2b1f0*/  LDL.LU R15, [R1+0x26c] ;  /* 0x00026c00010f7983 */ /* 0x000ea20000300800 */
[----:B------:R-:W-:-:S02]  /*2b200*/  IMAD.MOV.U32 R26, RZ, RZ, R29 ;  /* 0x000000ffff1a7224 */ /* 0x000fc400078e001d */
[----:B---3--:R-:W-:Y:S01]  /*2b210*/  IMAD.MOV.U32 R27, RZ, RZ, R17 ;  /* 0x000000ffff1b7224 */ /* 0x008fe200078e0011 */
[----:B------:R-:W3:Y:S04]  /*2b220*/  LDL.LU R29, [R1+0xa6a8] ;  /* 0x00a6a800011d7983 */ /* 0x000ee80000300800 */
[----:B------:R-:W3:Y:S04]  /*2b230*/  LDL.LU R17, [R1+0xa6a4] ;  /* 0x00a6a40001117983 */ /* 0x000ee80000300800 */
[----:B------:R-:W-:Y:S04]  /*2b240*/  STL.64 [R1+0xa608], R26 ;  /* 0x00a6081a01007387 */ /* 0x000fe80000100a00 */
[----:B--2---:R-:W-:Y:S04]  /*2b250*/  STL.64 [R1+0xa5e8], R14 ;  /* 0x00a5e80e01007387 */ /* 0x004fe80000100a00 */
[----:B------:R1:W-:Y:S04]  /*2b260*/  STL.64 [R1+0xa5e0], R12 ;  /* 0x00a5e00c01007387 */ /* 0x0003e80000100a00 */
[----:B---3--:R-:W-:Y:S04]  /*2b270*/  LDS R23, [R29+UR5+0x6200] ;  /* 0x006200051d177984 */ /* 0x008fe80008000800 */
[----:B------:R-:W-:Y:S04]  /*2b280*/  LDS R21, [R29+UR5+0x4200] ;  /* 0x004200051d157984 */ /* 0x000fe80008000800 */
[----:B-1----:R-:W2:Y:S04]  /*2b290*/  LDL.LU R12, [R1+0x270] ;  /* 0x00027000010c7983 */ /* 0x002ea80000300800 */
[----:B------:R-:W2:Y:S04]  /*2b2a0*/  LDL.LU R13, [R1+0x274] ;  /* 0x00027400010d7983 */ /* 0x000ea80000300800 */
[----:B------:R-:W3:Y:S04]  /*2b2b0*/  LDL.LU R14, [R1+0x278] ;  /* 0x00027800010e7983 */ /* 0x000ee80000300800 */
[----:B------:R-:W3:Y:S01]  /*2b2c0*/  LDL.LU R15, [R1+0x27c] ;  /* 0x00027c00010f7983 */ /* 0x000ee20000300800 */
[----:B------:R-:W-:-:S02]  /*2b2d0*/  IMAD.MOV.U32 R26, RZ, RZ, R18 ;  /* 0x000000ffff1a7224 */ /* 0x000fc400078e0012 */
[----:B------:R-:W-:Y:S01]  /*2b2e0*/  IMAD.MOV.U32 R27, RZ, RZ, R0 ;  /* 0x000000ffff1b7224 */ /* 0x000fe200078e0000 */
[----:B------:R-:W2:Y:S04]  /*2b2f0*/  LDL.LU R18, [R1+0xa6a0] ;  /* 0x00a6a00001127983 */ /* 0x000ea80000300800 */
[----:B------:R-:W4:Y:S04]  /*2b300*/  LDL.LU R0, [R1+0xa69c] ;  /* 0x00a69c0001007983 */ /* 0x000f280000300800 */
[----:B------:R-:W-:Y:S04]  /*2b310*/  STL.64 [R1+0xa620], R26 ;  /* 0x00a6201a01007387 */ /* 0x000fe80000100a00 */
[----:B---3--:R-:W-:Y:S04]  /*2b320*/  STL.64 [R1+0xa600], R14 ;  /* 0x00a6000e01007387 */ /* 0x008fe80000100a00 */
[----:B--2---:R1:W-:Y:S04]  /*2b330*/  STL.64 [R1+0xa5f8], R12 ;  /* 0x00a5f80c01007387 */ /* 0x0043e80000100a00 */
[----:B----4-:R-:W2:Y:S04]  /*2b340*/  LDS R22, [R0+UR5+0x6200] ;  /* 0x0062000500167984 */ /* 0x010ea80008000800 */
[----:B------:R-:W3:Y:S04]  /*2b350*/  LDS R20, [R0+UR5+0x4200] ;  /* 0x0042000500147984 */ /* 0x000ee80008000800 */
[----:B-1----:R-:W4:Y:S04]  /*2b360*/  LDL.LU R12, [R1+0x280] ;  /* 0x00028000010c7983 */ /* 0x002f280000300800 */
[----:B------:R-:W4:Y:S04]  /*2b370*/  LDL.LU R13, [R1+0x284] ;  /* 0x00028400010d7983 */ /* 0x000f280000300800 */
[----:B------:R-:W2:Y:S04]  /*2b380*/  LDL.LU R14, [R1+0x288] ;  /* 0x00028800010e7983 */ /* 0x000ea80000300800 */
[----:B------:R-:W2:Y:S01]  /*2b390*/  LDL.LU R15, [R1+0x28c] ;  /* 0x00028c00010f7983 */ /* 0x000ea20000300800 */
[----:B------:R-:W-:-:S02]  /*2b3a0*/  IMAD.MOV.U32 R26, RZ, RZ, R16 ;  /* 0x000000ffff1a7224 */ /* 0x000fc400078e0010 */
[----:B------:R-:W-:Y:S01]  /*2b3b0*/  IMAD.MOV.U32 R27, RZ, RZ, R28 ;  /* 0x000000ffff1b7224 */ /* 0x000fe200078e001c */
[----:B------:R-:W3:Y:S04]  /*2b3c0*/  LDL.LU R16, [R1+0xa698] ;  /* 0x00a6980001107983 */ /* 0x000ee80000300800 */
[----:B------:R1:W-:Y:S02]  /*2b3d0*/  STL.64 [R1+0xa638], R26 ;  /* 0x00a6381a01007387 */ /* 0x0003e40000100a00 */
[----:B-1----:R-:W-:Y:S02]  /*2b3e0*/  IMAD.MOV.U32 R26, RZ, RZ, R25 ;  /* 0x000000ffff1a7224 */ /* 0x002fe400078e0019 */
[----:B------:R-:W-:-:S05]  /*2b3f0*/  IMAD.MOV.U32 R27, RZ, RZ, R24 ;  /* 0x000000ffff1b7224 */ /* 0x000fca00078e0018 */
[----:B------:R-:W-:Y:S04]  /*2b400*/  STL.64 [R1+0xa650], R26 ;  /* 0x00a6501a01007387 */ /* 0x000fe80000100a00 */
[----:B--2---:R-:W-:Y:S04]  /*2b410*/  STL.64 [R1+0xa618], R14 ;  /* 0x00a6180e01007387 */ /* 0x004fe80000100a00 */
[----:B----4-:R1:W-:Y:S04]  /*2b420*/  STL.64 [R1+0xa610], R12 ;  /* 0x00a6100c01007387 */ /* 0x0103e80000100a00 */
[----:B-1----:R-:W2:Y:S04]  /*2b430*/  LDL.LU R12, [R1+0x290] ;  /* 0x00029000010c7983 */ /* 0x002ea80000300800 */
[----:B------:R-:W2:Y:S04]  /*2b440*/  LDL.LU R13, [R1+0x294] ;  /* 0x00029400010d7983 */ /* 0x000ea80000300800 */
[----:B------:R-:W4:Y:S04]  /*2b450*/  LDL.LU R14, [R1+0x298] ;  /* 0x00029800010e7983 */ /* 0x000f280000300800 */
[----:B------:R-:W4:Y:S01]  /*2b460*/  LDL.LU R15, [R1+0x29c] ;  /* 0x00029c00010f7983 */ /* 0x000f220000300800 */
[----:B------:R-:W-:-:S02]  /*2b470*/  IMAD.MOV.U32 R26, RZ, RZ, R9 ;  /* 0x000000ffff1a7224 */ /* 0x000fc400078e0009 */
[----:B------:R-:W-:-:S05]  /*2b480*/  IMAD.MOV.U32 R27, RZ, RZ, R8 ;  /* 0x000000ffff1b7224 */ /* 0x000fca00078e0008 */
[----:B------:R-:W-:Y:S04]  /*2b490*/  STL.64 [R1+0xa668], R26 ;  /* 0x00a6681a01007387 */ /* 0x000fe80000100a00 */
[----:B----4-:R-:W-:Y:S04]  /*2b4a0*/  STL.64 [R1+0xa630], R14 ;  /* 0x00a6300e01007387 */ /* 0x010fe80000100a00 */
[----:B--2---:R1:W-:Y:S04]  /*2b4b0*/  STL.64 [R1+0xa628], R12 ;  /* 0x00a6280c01007387 */ /* 0x0043e80000100a00 */
[----:B-1----:R-:W2:Y:S04]  /*2b4c0*/  LDL.LU R12, [R1+0x2a0] ;  /* 0x0002a000010c7983 */ /* 0x002ea80000300800 */
[----:B------:R-:W2:Y:S04]  /*2b4d0*/  LDL.LU R13, [R1+0x2a4] ;  /* 0x0002a400010d7983 */ /* 0x000ea80000300800 */
[----:B------:R-:W4:Y:S04]  /*2b4e0*/  LDL.LU R14, [R1+0x2a8] ;  /* 0x0002a800010e7983 */ /* 0x000f280000300800 */
[----:B------:R-:W4:Y:S01]  /*2b4f0*/  LDL.LU R15, [R1+0x2ac] ;  /* 0x0002ac00010f7983 */ /* 0x000f220000300800 */
[----:B------:R-:W-:Y:S01]  /*2b500*/  MOV R26, R3 ;  /* 0x00000003001a7202 */ /* 0x000fe20000000f00 */
[----:B------:R-:W-:-:S05]  /*2b510*/  IMAD.MOV.U32 R27, RZ, RZ, R2 ;  /* 0x000000ffff1b7224 */ /* 0x000fca00078e0002 */
[----:B------:R-:W-:Y:S04]  /*2b520*/  STL.64 [R1+0xa680], R26 ;  /* 0x00a6801a01007387 */ /* 0x000fe80000100a00 */
[----:B----4-:R-:W-:Y:S04]  /*2b530*/  STL.64 [R1+0xa648], R14 ;  /* 0x00a6480e01007387 */ /* 0x010fe80000100a00 */
[----:B--2---:R1:W-:Y:S04]  /*2b540*/  STL.64 [R1+0xa640], R12 ;  /* 0x00a6400c01007387 */ /* 0x0043e80000100a00 */
[----:B-1----:R-:W2:Y:S04]  /*2b550*/  LDL.LU R12, [R1+0x2b0] ;  /* 0x0002b000010c7983 */ /* 0x002ea80000300800 */
[----:B------:R-:W2:Y:S04]  /*2b560*/  LDL.LU R13, [R1+0x2b4] ;  /* 0x0002b400010d7983 */ /* 0x000ea80000300800 */
[----:B------:R-:W4:Y:S04]  /*2b570*/  LDL.LU R14, [R1+0x2b8] ;  /* 0x0002b800010e7983 */ /* 0x000f280000300800 */
[----:B------:R-:W4:Y:S04]  /*2b580*/  LDL.LU R15, [R1+0x2bc] ;  /* 0x0002bc00010f7983 */ /* 0x000f280000300800 */
[----:B------:R-:W2:Y:S04]  /*2b590*/  LDL.64 R26, [R1+0xc8] ;  /* 0x0000c800011a7983 */ /* 0x000ea80000100a00 */
[----:B----4-:R-:W-:Y:S04]  /*2b5a0*/  STL.64 [R1+0xa660], R14 ;  /* 0x00a6600e01007387 */ /* 0x010fe80000100a00 */
[----:B--2---:R1:W-:Y:S04]  /*2b5b0*/  STL.64 [R1+0xa658], R12 ;  /* 0x00a6580c01007387 */ /* 0x0043e80000100a00 */
        /* <DEDUP_REMOVED lines=24> */
[----:B------:R-:W-:Y:S04]  /*2b740*/  STL.64 [R1+0xa578], R22 ;  /* 0x00a5781601007387 */ /* 0x000fe80000100a00 */
[----:B---3--:R1:W-:Y:S01]  /*2b750*/  STL.64 [R1+0xa570], R20 ;  /* 0x00a5701401007387 */ /* 0x0083e20000100a00 */
[----:B------:R-:W-:-:S02]  /*2b760*/  IMAD.MOV.U32 R3, RZ, RZ, R26 ;  /* 0x000000ffff037224 */ /* 0x000fc400078e001a */
[----:B------:R-:W-:Y:S01]  /*2b770*/  IMAD.MOV.U32 R2, RZ, RZ, R27 ;  /* 0x000000ffff027224 */ /* 0x000fe200078e001b */
[----:B-1----:R-:W3:Y:S04]  /*2b780*/  LDL.LU R20, [R1+0x240] ;  /* 0x0002400001147983 */ /* 0x002ee80000300800 */
[----:B------:R-:W3:Y:S04]  /*2b790*/  LDL.LU R21, [R1+0x244] ;  /* 0x0002440001157983 */ /* 0x000ee80000300800 */
[----:B------:R-:W3:Y:S04]  /*2b7a0*/  LDL.LU R22, [R1+0x248] ;  /* 0x0002480001167983 */ /* 0x000ee80000300800 */
[----:B------:R-:W3:Y:S01]  /*2b7b0*/  LDL.LU R23, [R1+0x24c] ;  /* 0x00024c0001177983 */ /* 0x000ee20000300800 */
[----:B--2---:R-:W-:-:S15]  /*2b7c0*/  HMMA.1688.F32.TF32 R12, R16, R26, R12 ;  /* 0x0000001a100c723c */ /* 0x004fde000008100c */
[----:B------:R-:W-:-:S04]  /*2b7d0*/  NOP ;  /* 0x0000000000007918 */ /* 0x000fc80000000000 */
        /* <DEDUP_REMOVED lines=10> */
[----:B-1----:R-:W2:Y:S02]  /*2b880*/  LDL.LU.64 R26, [R1+0xa668] ;  /* 0x00a66800011a7983 */ /* 0x002ea40000300a00 */
        /* <DEDUP_REMOVED lines=43> */
[----:B------:R-:W4:-:S15]  /*2bb40*/  LDL.LU.64 R14, [R1+0xa5b8] ;  /* 0x00a5b800010e7983 */ /* 0x000f1e0000300a00 */
[----:B------:R-:W-:Y:S02]  /*2bb50*/  NOP ;  /* 0x0000000000007918 */ /* 0x000fe40000000000 */
[----:B------:R-:W-:Y:S04]  /*2bb60*/  STL.64 [R1+0xac0], R24 ;  /* 0x000ac01801007387 */ /* 0x000fe80000100a00 */
[----:B------:R1:W-:Y:S04]  /*2bb70*/  STL.64 [R1+0xac8], R26 ;  /* 0x000ac81a01007387 */ /* 0x0003e80000100a00 */
[----:B-1----:R-:W3:Y:S01]  /*2bb80*/  LDL.LU.64 R26, [R1+0xa5b0] ;  /* 0x00a5b000011a7983 */ /* 0x002ee20000300a00 */
[C---:B----4-:R-:W-:Y:S08]  /*2bb90*/  HMMA.1688.F32.TF32 R12, R16.reuse, R14, R4 ;  /* 0x0000000e100c723c */ /* 0x050ff00000081004 */
[----:B---3--:R-:W-:-:S15]  /*2bba0*/  HMMA.1688.F32.TF32 R20, R16, R26, R20 ;  /* 0x0000001a1014723c */ /* 0x008fde0000081014 */
[----:B------:R-:W-:-:S04]  /*2bbb0*/  NOP ;  /* 0x0000000000007918 */ /* 0x000fc80000000000 */
[----:B------:R1:W-:Y:S04]  /*2bbc0*/  STL.64 [R1+0xb00], R20 ;  /* 0x000b001401007387 */ /* 0x0003e80000100a00 */
[----:B------:R2:W-:Y:S04]  /*2bbd0*/  STL.64 [R1+0xb08], R22 ;  /* 0x000b081601007387 */ /* 0x0005e80000100a00 */
[----:B-1----:R-:W3:Y:S04]  /*2bbe0*/  LDL.LU R20, [R1+0xe0] ;  /* 0x0000e00001147983 */ /* 0x002ee80000300800 */
[----:B------:R-:W3:Y:S04]  /*2bbf0*/  LDL.LU R21, [R1+0xe4] ;  /* 0x0000e40001157983 */ /* 0x000ee80000300800 */
[----:B--2---:R-:W3:Y:S04]  /*2bc00*/  LDL.LU R22, [R1+0xe8] ;  /* 0x0000e80001167983 */ /* 0x004ee80000300800 */
[----:B------:R-:W3:Y:S04]  /*2bc10*/  LDL.LU R23, [R1+0xec] ;  /* 0x0000ec0001177983 */ /* 0x000ee80000300800 */
[----:B------:R1:W-:Y:S04]  /*2bc20*/  STL.64 [R1+0xa4e8], R26 ;  /* 0x00a4e81a01007387 */ /* 0x0003e80000100a00 */
[----:B------:R-:W2:Y:S04]  /*2bc30*/  LDL.LU R24, [R1+0x200] ;  /* 0x0002000001187983 */ /* 0x000ea80000300800 */
[----:B------:R-:W2:Y:S04]  /*2bc40*/  LDL.LU R25, [R1+0x204] ;  /* 0x0002040001197983 */ /* 0x000ea80000300800 */
[----:B-1----:R-:W2:Y:S04]  /*2bc50*/  LDL.LU R26, [R1+0x208] ;  /* 0x00020800011a7983 */ /* 0x002ea80000300800 */
[----:B------:R-:W2:Y:S04]  /*2bc60*/  LDL.LU R27, [R1+0x20c] ;  /* 0x00020c00011b7983 */ /* 0x000ea80000300800 */
[----:B------:R-:W4:Y:S04]  /*2bc70*/  LDL.LU.64 R6, [R1+0xa5a8] ;  /* 0x00a5a80001067983 */ /* 0x000f280000300a00 */
[----:B------:R-:W4:Y:S04]  /*2bc80*/  LDL.LU.64 R4, [R1+0xa5a0] ;  /* 0x00a5a00001047983 */ /* 0x000f280000300a00 */
[----:B------:R-:W-:Y:S04]  /*2bc90*/  STL.64 [R1+0xc20], R12 ;  /* 0x000c200c01007387 */ /* 0x000fe80000100a00 */
[----:B------:R1:W-:Y:S04]  /*2bca0*/  STL.64 [R1+0xc28], R14 ;  /* 0x000c280e01007387 */ /* 0x0003e80000100a00 */
[----:B-1----:R-:W4:Y:S02]  /*2bcb0*/  LDL.LU.64 R14, [R1+0xa598] ;  /* 0x00a59800010e7983 */ /* 0x002f240000300a00 */
[----:B----4-:R-:W-:Y:S02]  /*2bcc0*/  HMMA.1688.F32.TF32 R12, R16, R14, R4 ;  /* 0x0000000e100c723c */ /* 0x010fe40000081004 */
[----:B------:R-:W3:-:S15]  /*2bcd0*/  LDL.LU.64 R6, [R1+0xa590] ;  /* 0x00a5900001067983 */ /* 0x000ede0000300a00 */
[----:B------:R-:W-:Y:S02]  /*2bce0*/  NOP ;  /* 0x0000000000007918 */ /* 0x000fe40000000000 */
[----:B------:R-:W-:Y:S04]  /*2bcf0*/  STL.64 [R1+0xc10], R12 ;  /* 0x000c100c01007387 */ /* 0x000fe80000100a00 */
[----:B------:R1:W-:Y:S04]  /*2bd00*/  STL.64 [R1+0xc18], R14 ;  /* 0x000c180e01007387 */ /* 0x0003e80000100a00 */
[----:B-1----:R-:W4:Y:S02]  /*2bd10*/  LDL.LU.64 R14, [R1+0xa588] ;  /* 0x00a58800010e7983 */ /* 0x002f240000300a00 */
[----:B----4-:R-:W-:-:S15]  /*2bd20*/  HMMA.1688.F32.TF32 R8, R16, R14, R8 ;  /* 0x0000000e1008723c */ /* 0x010fde0000081008 */
[----:B------:R-:W-:-:S04]  /*2bd30*/  NOP ;  /* 0x0000000000007918 */ /* 0x000fc80000000000 */
[----:B------:R-:W-:Y:S04]  /*2bd40*/  STL.64 [R1+0xc00], R8 ;  /* 0x000c000801007387 */ /* 0x000fe80000100a00 */
[----:B------:R1:W-:Y:S04]  /*2bd50*/  STL.64 [R1+0xc08], R10 ;  /* 0x000c080a01007387 */ /* 0x0003e80000100a00 */
[----:B-1----:R-:W2:Y:S04]  /*2bd60*/  LDL.LU.64 R10, [R1+0xa580] ;  /* 0x00a58000010a7983 */ /* 0x002ea80000300a00 */
[----:B------:R-:W-:Y:S04]  /*2bd70*/  STL [R1+0xa4a8], R15 ;  /* 0x00a4a80f01007387 */ /* 0x000fe80000100800 */
[----:B------:R1:W-:Y:S04]  /*2bd80*/  STL [R1+0xa568], R14 ;  /* 0x00a5680e01007387 */ /* 0x0003e80000100800 */
[----:B------:R-:W4:Y:S01]  /*2bd90*/  LDL.LU R12, [R1+0x1f0] ;  /* 0x0001f000010c7983 */ /* 0x000f220000300800 */
[----:B--2---:R-:W-:-:S15]  /*2bda0*/  HMMA.1688.F32.TF32 R24, R16, R10, R24 ;  /* 0x0000000a1018723c */ /* 0x004fde0000081018 */
[----:B------:R-:W-:-:S04]  /*2bdb0*/  NOP ;  /* 0x0000000000007918 */ /* 0x000fc80000000000 */
[----:B------:R-:W-:Y:S04]  /*2bdc0*/  STL.64 [R1+0xbf0], R24 ;  /* 0x000bf01801007387 */ /* 0x000fe80000100a00 */
[----:B------:R2:W-:Y:S04]  /*2bdd0*/  STL.64 [R1+0xbf8], R26 ;  /* 0x000bf81a01007387 */ /* 0x0005e80000100a00 */
[----:B------:R-:W4:Y:S04]  /*2bde0*/  LDL.LU R13, [R1+0x1f4] ;  /* 0x0001f400010d7983 */ /* 0x000f280000300800 */
[----:B-1----:R-:W4:Y:S04]  /*2bdf0*/  LDL.LU R14, [R1+0x1f8] ;  /* 0x0001f800010e7983 */ /* 0x002f280000300800 */
[----:B------:R-:W4:Y:S04]  /*2be00*/  LDL.LU R15, [R1+0x1fc] ;  /* 0x0001fc00010f7983 */ /* 0x000f280000300800 */
[----:B--2---:R-:W2:Y:S04]  /*2be10*/  LDL.64 R26, [R1+0x88] ;  /* 0x00008800011a7983 */ /* 0x004ea80000100a00 */
[----:B--2---:R1:W-:Y:S04]  /*2be20*/  STL.64 [R1+0xa540], R26 ;  /* 0x00a5401a01007387 */ /* 0x0043e80000100a00 */
[----:B-1----:R-:W2:Y:S04]  /*2be30*/  LDL.64 R26, [R1+0xa8] ;  /* 0x0000a800011a7983 */ /* 0x002ea80000100a00 */
[----:B--2---:R1:W-:Y:S04]  /*2be40*/  STL.64 [R1+0xa548], R26 ;  /* 0x00a5481a01007387 */ /* 0x0043e80000100a00 */
[----:B-1----:R-:W2:Y:S04]  /*2be50*/  LDL.64 R26, [R1+0xb8] ;  /* 0x0000b800011a7983 */ /* 0x002ea80000100a00 */
[----:B--2---:R-:W-:Y:S04]  /*2be60*/  STL.64 [R1+0xa560], R26 ;  /* 0x00a5601a01007387 */ /* 0x004fe80000100a00 */
[----:B------:R1:W-:Y:S04]  /*2be70*/  STL [R1+0xa49c], R10 ;  /* 0x00a49c0a01007387 */ /* 0x0003e80000100800 */
[----:B------:R2:W-:Y:S04]  /*2be80*/  STL [R1+0xa498], R11 ;  /* 0x00a4980b01007387 */ /* 0x0005e80000100800 */
[----:B------:R-:W4:Y:S04]  /*2be90*/  LDL.LU R8, [R1+0x1b0] ;  /* 0x0001b00001087983 */ /* 0x000f280000300800 */
[----:B------:R-:W4:Y:S04]  /*2bea0*/  LDL.LU R9, [R1+0x1b4] ;  /* 0x0001b40001097983 */ /* 0x000f280000300800 */
[----:B-1----:R-:W4:Y:S04]  /*2beb0*/  LDL.LU R10, [R1+0x1b8] ;  /* 0x0001b800010a7983 */ /* 0x002f280000300800 */
[----:B--2---:R-:W4:Y:S01]  /*2bec0*/  LDL.LU R11, [R1+0x1bc] ;  /* 0x0001bc00010b7983 */ /* 0x004f220000300800 */
[----:B---3--:R-:W-:Y:S03]  /*2bed0*/  HMMA.1688.F32.TF32 R16, R16, R6, R20 ;  /* 0x000000061010723c */ /* 0x008fe60000081014 */
[----:B----4-:R-:W-:Y:S04]  /*2bee0*/  STL.64 [R1+0xa558], R10 ;  /* 0x00a5580a01007387 */ /* 0x010fe80000100a00 */
[----:B------:R1:W-:Y:S04]  /*2bef0*/  STL.64 [R1+0xa550], R8 ;  /* 0x00a5500801007387 */ /* 0x0003e80000100a00 */
[----:B-1----:R-:W2:Y:S04]  /*2bf00*/  LDL.LU R8, [R1+0x1e0] ;  /* 0x0001e00001087983 */ /* 0x002ea80000300800 */
[----:B------:R-:W2:Y:S04]  /*2bf10*/  LDL.LU R9, [R1+0x1e4] ;  /* 0x0001e40001097983 */ /* 0x000ea80000300800 */
[----:B------:R-:W2:Y:S04]  /*2bf20*/  LDL.LU R10, [R1+0x1e8] ;  /* 0x0001e800010a7983 */ /* 0x000ea80000300800 */
[----:B------:R-:W2:Y:S04]  /*2bf30*/  LDL.LU R11, [R1+0x1ec] ;  /* 0x0001ec00010b7983 */ /* 0x000ea80000300800 */
[----:B------:R-:W3:Y:S04]  /*2bf40*/  LDL.LU.64 R22, [R1+0xa578] ;  /* 0x00a5780001167983 */ /* 0x000ee80000300a00 */
[----:B------:R-:W3:Y:S04]  /*2bf50*/  LDL.LU.64 R20, [R1+0xa570] ;  /* 0x00a5700001147983 */ /* 0x000ee80000300a00 */
[----:B------:R1:W-:Y:S04]  /*2bf60*/  STL.64 [R1+0xa488], R6 ;  /* 0x00a4880601007387 */ /* 0x0003e80000100a00 */
[----:B------:R-:W4:Y:S04]  /*2bf70*/  LDL.LU R4, [R1+0x1d0] ;  /* 0x0001d00001047983 */ /* 0x000f280000300800 */
[----:B------:R-:W-:Y:S04]  /*2bf80*/  STL.64 [R1+0xbe0], R16 ;  /* 0x000be01001007387 */ /* 0x000fe80000100a00 */
[----:B------:R-:W-:Y:S04]  /*2bf90*/  STL.64 [R1+0xbe8], R18 ;  /* 0x000be81201007387 */ /* 0x000fe80000100a00 */
[----:B------:R-:W-:Y:S04]  /*2bfa0*/  LDS R18, [R0+UR5+0x6300] ;  /* 0x0063000500127984 */ /* 0x000fe80008000800 */
[----:B------:R-:W1:Y:S04]  /*2bfb0*/  LDS R19, [R29+UR5+0x6300] ;  /* 0x006300051d137984 */ /* 0x000e680008000800 */
[----:B------:R-:W-:Y:S04]  /*2bfc0*/  LDS R16, [R0+UR5+0x4300] ;  /* 0x0043000500107984 */ /* 0x000fe80008000800 */
[----:B------:R-:W1:Y:S01]  /*2bfd0*/  LDS R17, [R29+UR5+0x4300] ;  /* 0x004300051d117984 */ /* 0x000e620008000800 */
[----:B------:R-:W-:-:S02]  /*2bfe0*/  IMAD.MOV.U32 R26, RZ, RZ, R3 ;  /* 0x000000ffff1a7224 */ /* 0x000fc400078e0003 */
[----:B------:R-:W-:Y:S01]  /*2bff0*/  IMAD.MOV.U32 R27, RZ, RZ, R2 ;  /* 0x000000ffff1b7224 */ /* 0x000fe200078e0002 */
[----:B------:R-:W4:Y:S04]  /*2c000*/  LDL.LU R5, [R1+0x1d4] ;  /* 0x0001d40001057983 */ /* 0x000f280000300800 */
[----:B-1----:R-:W4:Y:S04]  /*2c010*/  LDL.LU R6, [R1+0x1d8] ;  /* 0x0001d80001067983 */ /* 0x002f280000300800 */
[----:B------:R-:W4:Y:S04]  /*2c020*/  LDL.LU R7, [R1+0x1dc] ;  /* 0x0001dc0001077983 */ /* 0x000f280000300800 */
[----:B------:R-:W-:Y:S04]  /*2c030*/  STL [R1+0xa4a0], R0 ;  /* 0x00a4a00001007387 */ /* 0x000fe80000100800 */
[----:B------:R-:W-:Y:S04]  /*2c040*/  STL [R1+0xa4a4], R29 ;  /* 0x00a4a41d01007387 */ /* 0x000fe80000100800 */
[----:B------:R1:W-:Y:S04]  /*2c050*/  STL.64 [R1+0xa480], R18 ;  /* 0x00a4801201007387 */ /* 0x0003e80000100a00 */
[----:B------:R-:W-:Y:S04]  /*2c060*/  STL.64 [R1+0xa478], R16 ;  /* 0x00a4781001007387 */ /* 0x000fe80000100a00 */
[----:B-1----:R-:W2:Y:S01]  /*2c070*/  LDL.64 R18, [R1+0x98] ;  /* 0x0000980001127983 */ /* 0x002ea20000100a00 */
[----:B---3--:R-:W-:Y:S03]  /*2c080*/  HMMA.1688.F32.TF32 R24, R20, R26, R12 ;  /* 0x0000001a1418723c */ /* 0x008fe6000008100c */
[----:B------:R-:W3:-:S15]  /*2c090*/  LDL.LU R14, [R1+0xa568] ;  /* 0x00a56800010e7983 */ /* 0x000ede0000300800 */
[----:B------:R-:W-:Y:S01]  /*2c0a0*/  NOP ;  /* 0x0000000000007918 */ /* 0x000fe20000000000 */
[----:B------:R-:W-:Y:S01]  /*2c0b0*/  IMAD.MOV.U32 R13, RZ, RZ, R26 ;  /* 0x000000ffff0d7224 */ /* 0x000fe200078e001a */
[----:B------:R-:W-:Y:S01]  /*2c0c0*/  STL.64 [R1+0x2c0], R24 ;  /* 0x0002c01801007387 */ /* 0x000fe20000100a00 */
[----:B------:R-:W-:-:S03]  /*2c0d0*/  IMAD.MOV.U32 R12, RZ, RZ, R27 ;  /* 0x000000ffff0c7224 */ /* 0x000fc600078e001b */
[----:B------:R-:W2:Y:S04]  /*2c0e0*/  LDL.LU.64 R26, [R1+0xa560] ;  /* 0x00a56000011a7983 */ /* 0x000ea80000300a00 */
[----:B------:R1:W-:Y:S04]  /*2c0f0*/  STL [R1+0x9ff4], R12 ;  /* 0x009ff40c01007387 */ /* 0x0003e80000100800 */
[----:B------:R1:W-:Y:S04]  /*2c100*/  STL [R1+0x9ff0], R13 ;  /* 0x009ff00d01007387 */ /* 0x0003e80000100800 */
[----:B---3--:R3:W-:Y:S04]  /*2c110*/  STL [R1+0xa4f0], R14 ;  /* 0x00a4f00e01007387 */ /* 0x0087e80000100800 */
[----:B-1----:R-:W4:Y:S04]  /*2c120*/  LDL.LU R12, [R1+0x1c0] ;  /* 0x0001c000010c7983 */ /* 0x002f280000300800 */
[----:B------:R-:W4:Y:S04]  /*2c130*/  LDL.LU R13, [R1+0x1c4] ;  /* 0x0001c400010d7983 */ /* 0x000f280000300800 */
[----:B---3--:R-:W3:Y:S04]  /*2c140*/  LDL.LU R14, [R1+0x1c8] ;  /* 0x0001c800010e7983 */ /* 0x008ee80000300800 */
[----:B------:R-:W3:Y:S01]  /*2c150*/  LDL.LU R15, [R1+0x1cc] ;  /* 0x0001cc00010f7983 */ /* 0x000ee20000300800 */
        /* <DEDUP_REMOVED lines=8> */
[----:B------:R-:W4:Y:S02]  /*2c1e0*/  LDL.LU.64 R26, [R1+0xa548] ;  /* 0x00a54800011a7983 */ /* 0x000f240000300a00 */
[----:B----4-:R-:W-:-:S15]  /*2c1f0*/  HMMA.1688.F32.TF32 R4, R20, R26, R4 ;  /* 0x0000001a1404723c */ /* 0x010fde0000081004 */
[----:B------:R-:W-:-:S04]  /*2c200*/  NOP ;  /* 0x0000000000007918 */ /* 0x000fc80000000000 */
[----:B------:R1:W-:Y:S04]  /*2c210*/  STL.64 [R1+0x2e0], R4 ;  /* 0x0002e00401007387 */ /* 0x0003e80000100a00 */
[----:B------:R4:W-:Y:S01]  /*2c220*/  STL.64 [R1+0x2e8], R6 ;  /* 0x0002e80601007387 */ /* 0x0009e20000100a00 */
[----:B-1----:R-:W-:Y:S01]  /*2c230*/  IMAD.MOV.U32 R5, RZ, RZ, R26 ;  /* 0x000000ffff057224 */ /* 0x002fe200078e001a */
[----:B------:R-:W-:Y:S02]  /*2c240*/  MOV R4, R27 ;  /* 0x0000001b00047202 */ /* 0x000fe40000000f00 */
[----:B------:R-:W2:Y:S01]  /*2c250*/  LDL.LU.64 R26, [R1+0xa540] ;  /* 0x00a54000011a7983 */ /* 0x000ea20000300a00 */
[----:B---3--:R-:W-:Y:S01]  /*2c260*/  HMMA.1688.F32.TF32 R12, R20, R18, R12 ;  /* 0x00000012140c723c */ /* 0x008fe2000008100c */
[----:B----4-:R-:W-:-:S02]  /*2c270*/  IMAD.MOV.U32 R7, RZ, RZ, R18 ;  /* 0x000000ffff077224 */ /* 0x010fc400078e0012 */
[----:B------:R-:W-:-:S15]  /*2c280*/  IMAD.MOV.U32 R6, RZ, RZ, R19 ;  /* 0x000000ffff067224 */ /* 0x000fde00078e0013 */
[----:B------:R-:W-:Y:S01]  /*2c290*/  NOP ;  /* 0x0000000000007918 */ /* 0x000fe20000000000 */
[----:B------:R-:W-:Y:S04]  /*2c2a0*/  STL.64 [R1+0x2f0], R12 ;  /* 0x0002f00c01007387 */ /* 0x000fe80000100a00 */
[----:B------:R-:W-:Y:S04]  /*2c2b0*/  STL.64 [R1+0x2f8], R14 ;  /* 0x0002f80e01007387 */ /* 0x000fe80000100a00 */
[----:B------:R1:W-:Y:S04]  /*2c2c0*/  STL.64 [R1+0xa4b8], R6 ;  /* 0x00a4b80601007387 */ /* 0x0003e80000100a00 */
[----:B------:R-:W-:Y:S04]  /*2c2d0*/  STL.64 [R1+0xa4b0], R4 ;  /* 0x00a4b00401007387 */ /* 0x000fe80000100a00 */
[----:B-1----:R-:W3:Y:S01]  /*2c2e0*/  LDL.64 R6, [R1+0x78] ;  /* 0x0000780001067983 */ /* 0x002ee20000100a00 */
[----:B--2---:R-:W-:Y:S01]  /*2c2f0*/  HMMA.1688.F32.TF32 R12, R20, R26, R8 ;  /* 0x0000001a140c723c */ /* 0x004fe20000081008 */
[----:B------:R-:W-:-:S02]  /*2c300*/  IMAD.MOV.U32 R16, RZ, RZ, R26 ;  /* 0x000000ffff107224 */ /* 0x000fc400078e001a */
[----:B------:R-:W-:-:S15]  /*2c310*/  IMAD.MOV.U32 R8, RZ, RZ, R27 ;  /* 0x000000ffff087224 */ /* 0x000fde00078e001b */
[----:B------:R-:W-:Y:S01]  /*2c320*/  NOP ;  /* 0x0000000000007918 */ /* 0x000fe20000000000 */
[----:B------:R-:W-:Y:S04]  /*2c330*/  STL.64 [R1+0x300], R12 ;  /* 0x0003000c01007387 */ /* 0x000fe80000100a00 */
[----:B------:R-:W-:Y:S04]  /*2c340*/  STL.64 [R1+0x308], R14 ;  /* 0x0003080e01007387 */ /* 0x000fe80000100a00 */
[----:B------:R1:W-:Y:S04]  /*2c350*/  STL [R1+0xa538], R16 ;  /* 0x00a5381001007387 */ /* 0x0003e80000100800 */
[----:B-1----:R-:W3:Y:S04]  /*2c360*/  LDL.LU R16, [R1+0x1a0] ;  /* 0x0001a00001107983 */ /* 0x002ee80000300800 */
[----:B------:R-:W3:Y:S04]  /*2c370*/  LDL.LU R17, [R1+0x1a4] ;  /* 0x0001a40001117983 */ /* 0x000ee80000300800 */
[----:B------:R-:W3:Y:S04]  /*2c380*/  LDL.LU R18, [R1+0x1a8] ;  /* 0x0001a80001127983 */ /* 0x000ee80000300800 */
[----:B------:R-:W3:Y:S04]  /*2c390*/  LDL.LU R19, [R1+0x1ac] ;  /* 0x0001ac0001137983 */ /* 0x000ee80000300800 */
[----:B------:R1:W-:Y:S04]  /*2c3a0*/  STL [R1+0xa518], R8 ;  /* 0x00a5180801007387 */ /* 0x0003e80000100800 */
[----:B------:R-:W2:Y:S04]  /*2c3b0*/  LDL.LU R12, [R1+0x160] ;  /* 0x00016000010c7983 */ /* 0x000ea80000300800 */
[----:B------:R-:W2:Y:S04]  /*2c3c0*/  LDL.LU R13, [R1+0x164] ;  /* 0x00016400010d7983 */ /* 0x000ea80000300800 */
[----:B------:R-:W4:Y:S04]  /*2c3d0*/  LDL.LU R14, [R1+0x168] ;  /* 0x00016800010e7983 */ /* 0x000f280000300800 */
[----:B------:R-:W4:Y:S04]  /*2c3e0*/  LDL.LU R15, [R1+0x16c] ;  /* 0x00016c00010f7983 */ /* 0x000f280000300800 */
[----:B-1----:R-:W2:Y:S04]  /*2c3f0*/  LDL.LU R8, [R1+0x180] ;  /* 0x0001800001087983 */ /* 0x002ea80000300800 */
[----:B------:R-:W2:Y:S04]  /*2c400*/  LDL.LU R9, [R1+0x184] ;  /* 0x0001840001097983 */ /* 0x000ea80000300800 */
[----:B------:R-:W2:Y:S04]  /*2c410*/  LDL.LU R10, [R1+0x188] ;  /* 0x00018800010a7983 */ /* 0x000ea80000300800 */
[----:B------:R-:W2:Y:S04]  /*2c420*/  LDL.LU R11, [R1+0x18c] ;  /* 0x00018c00010b7983 */ /* 0x000ea80000300800 */
[----:B--2---:R1:W-:Y:S04]  /*2c430*/  STL.64 [R1+0xa528], R10 ;  /* 0x00a5280a01007387 */ /* 0x0043e80000100a00 */
[----:B------:R-:W-:Y:S04]  /*2c440*/  STL.64 [R1+0xa520], R8 ;  /* 0x00a5200801007387 */ /* 0x000fe80000100a00 */
[----:B-1----:R-:W2:Y:S04]  /*2c450*/  LDL.64 R10, [R1+0x68] ;  /* 0x00006800010a7983 */ /* 0x002ea80000100a00 */
[----:B----4-:R1:W-:Y:S04]  /*2c460*/  STL.64 [R1+0xa500], R14 ;  /* 0x00a5000e01007387 */ /* 0x0103e80000100a00 */
[----:B------:R-:W-:Y:S04]  /*2c470*/  STL.64 [R1+0xa4f8], R12 ;  /* 0x00a4f80c01007387 */ /* 0x000fe80000100a00 */
[----:B-1----:R-:W4:Y:S04]  /*2c480*/  LDL.64 R14, [R1+0x48] ;  /* 0x00004800010e7983 */ /* 0x002f280000100a00 */
[----:B----4-:R1:W-:Y:S04]  /*2c490*/  STL.64 [R1+0xa510], R14 ;  /* 0x00a5100e01007387 */ /* 0x0103e80000100a00 */
[----:B-1----:R-:W4:Y:S01]  /*2c4a0*/  LDL.64 R14, [R1+0x58] ;  /* 0x00005800010e7983 */ /* 0x002f220000100a00 */
[----:B---3--:R-:W-:Y:S03]  /*2c4b0*/  HMMA.1688.F32.TF32 R16, R20, R6, R16 ;  /* 0x000000061410723c */ /* 0x008fe60000081010 */
[----:B----4-:R1:W-:Y:S04]  /*2c4c0*/  STL.64 [R1+0xa530], R14 ;  /* 0x00a5300e01007387 */ /* 0x0103e80000100a00 */
[----:B------:R-:W2:Y:S04]  /*2c4d0*/  LDL.LU R12, [R1+0x190] ;  /* 0x00019000010c7983 */ /* 0x000ea80000300800 */
[----:B------:R-:W2:Y:S04]  /*2c4e0*/  LDL.LU R13, [R1+0x194] ;  /* 0x00019400010d7983 */ /* 0x000ea80000300800 */
[----:B-1----:R-:W2:Y:S04]  /*2c4f0*/  LDL.LU R14, [R1+0x198] ;  /* 0x00019800010e7983 */ /* 0x002ea80000300800 */
[----:B------:R-:W2:Y:S04]  /*2c500*/  LDL.LU R15, [R1+0x19c] ;  /* 0x00019c00010f7983 */ /* 0x000ea80000300800 */
[----:B------:R-:W3:Y:S04]  /*2c510*/  LDL.64 R26, [R1+0x38] ;  /* 0x00003800011a7983 */ /* 0x000ee80000100a00 */
[----:B---3--:R1:W-:Y:S04]  /*2c520*/  STL.64 [R1+0xa508], R26 ;  /* 0x00a5081a01007387 */ /* 0x0083e80000100a00 */
[----:B------:R-:W3:Y:S04]  /*2c530*/  LDL.LU R24, [R1+0x170] ;  /* 0x0001700001187983 */ /* 0x000ee80000300800 */
[----:B------:R-:W3:Y:S04]  /*2c540*/  LDL.LU R25, [R1+0x174] ;  /* 0x0001740001197983 */ /* 0x000ee80000300800 */
[----:B-1----:R-:W3:Y:S04]  /*2c550*/  LDL.LU R26, [R1+0x178] ;  /* 0x00017800011a7983 */ /* 0x002ee80000300800 */
[----:B------:R-:W3:Y:S04]  /*2c560*/  LDL.LU R27, [R1+0x17c] ;  /* 0x00017c00011b7983 */ /* 0x000ee80000300800 */
[----:B------:R1:W-:Y:S04]  /*2c570*/  STL.64 [R1+0x840], R16 ;  /* 0x0008401001007387 */ /* 0x0003e80000100a00 */
[----:B------:R4:W-:Y:S04]  /*2c580*/  STL.64 [R1+0x848], R18 ;  /* 0x0008481201007387 */ /* 0x0009e80000100a00 */
[----:B-1----:R-:W3:Y:S01]  /*2c590*/  LDL.LU R16, [R1+0xa538] ;  /* 0x00a5380001107983 */ /* 0x002ee20000300800 */
[----:B------:R-:W-:-:S03]  /*2c5a0*/  IMAD.MOV.U32 R17, RZ, RZ, R7 ;  /* 0x000000ffff117224 */ /* 0x000fc600078e0007 */
[----:B------:R-:W3:Y:S01]  /*2c5b0*/  LDL.LU R4, [R1+0x130] ;  /* 0x0001300001047983 */ /* 0x000ee20000300800 */
[----:B----4-:R-:W-:-:S03]  /*2c5c0*/  IMAD.MOV.U32 R18, RZ, RZ, R6 ;  /* 0x000000ffff127224 */ /* 0x010fc600078e0006 */
[----:B------:R-:W3:Y:S04]  /*2c5d0*/  LDL.LU R5, [R1+0x134] ;  /* 0x0001340001057983 */ /* 0x000ee80000300800 */
[----:B------:R-:W4:Y:S04]  /*2c5e0*/  LDL.LU R6, [R1+0x138] ;  /* 0x0001380001067983 */ /* 0x000f280000300800 */
[----:B------:R-:W4:Y:S01]  /*2c5f0*/  LDL.LU R7, [R1+0x13c] ;  /* 0x00013c0001077983 */ /* 0x000f220000300800 */
[----:B--2---:R-:W-:Y:S03]  /*2c600*/  HMMA.1688.F32.TF32 R12, R20, R10, R12 ;  /* 0x0000000a140c723c */ /* 0x004fe6000008100c */
[----:B----4-:R1:W-:Y:S04]  /*2c610*/  STL.64 [R1+0xa4c8], R6 ;  /* 0x00a4c80601007387 */ /* 0x0103e80000100a00 */
[----:B---3--:R2:W-:Y:S04]  /*2c620*/  STL.64 [R1+0xa4c0], R4 ;  /* 0x00a4c00401007387 */ /* 0x0085e80000100a00 */
[----:B-1----:R-:W3:Y:S01]  /*2c630*/  LDL.64 R6, [R1+0x18] ;  /* 0x0000180001067983 */ /* 0x002ee20000100a00 */
[----:B------:R-:W-:-:S02]  /*2c640*/  IMAD.MOV.U32 R28, RZ, RZ, R10 ;  /* 0x000000ffff1c7224 */ /* 0x000fc400078e000a */
[----:B------:R-:W-:Y:S01]  /*2c650*/  IMAD.MOV.U32 R19, RZ, RZ, R11 ;  /* 0x000000ffff137224 */ /* 0x000fe200078e000b */
[----:B---3--:R1:W-:Y:S04]  /*2c660*/  STL.64 [R1+0xa4e0], R6 ;  /* 0x00a4e00601007387 */ /* 0x0083e80000100a00 */
[----:B--2---:R-:W2:Y:S04]  /*2c670*/  LDL.LU R4, [R1+0x150] ;  /* 0x0001500001047983 */ /* 0x004ea80000300800 */
[----:B------:R-:W2:Y:S04]  /*2c680*/  LDL.LU R5, [R1+0x154] ;  /* 0x0001540001057983 */ /* 0x000ea80000300800 */
[----:B-1----:R-:W2:Y:S04]  /*2c690*/  LDL.LU R6, [R1+0x158] ;  /* 0x0001580001067983 */ /* 0x002ea80000300800 */
[----:B------:R-:W2:Y:S04]  /*2c6a0*/  LDL.LU R7, [R1+0x15c] ;  /* 0x00015c0001077983 */ /* 0x000ea80000300800 */
[----:B------:R-:W-:Y:S04]  /*2c6b0*/  STL.64 [R1+0x8a0], R12 ;  /* 0x0008a00c01007387 */ /* 0x000fe80000100a00 */
[----:B------:R1:W-:Y:S04]  /*2c6c0*/  STL.64 [R1+0x8a8], R14 ;  /* 0x0008a80e01007387 */ /* 0x0003e80000100a00 */
[----:B-1----:R-:W3:Y:S04]  /*2c6d0*/  LDL.LU.64 R14, [R1+0xa530] ;  /* 0x00a53000010e7983 */ /* 0x002ee80000300a00 */
[----:B------:R-:W3:Y:S04]  /*2c6e0*/  LDL.LU.64 R10, [R1+0xa528] ;  /* 0x00a52800010a7983 */ /* 0x000ee80000300a00 */
[----:B------:R-:W3:Y:S04]  /*2c6f0*/  LDL.LU.64 R8, [R1+0xa520] ;  /* 0x00a5200001087983 */ /* 0x000ee80000300a00 */
[----:B------:R-:W-:Y:S04]  /*2c700*/  STL.64 [R1+0xa4d8], R18 ;  /* 0x00a4d81201007387 */ /* 0x000fe80000100a00 */
[----:B------:R1:W-:Y:S04]  /*2c710*/  STL.64 [R1+0xa4d0], R16 ;  /* 0x00a4d01001007387 */ /* 0x0003e80000100a00 */
[----:B-1----:R-:W4:Y:S04]  /*2c720*/  LDL.LU R16, [R1+0x140] ;  /* 0x0001400001107983 */ /* 0x002f280000300800 */
[----:B------:R-:W4:Y:S04]  /*2c730*/  LDL.LU R17, [R1+0x144] ;  /* 0x0001440001117983 */ /* 0x000f280000300800 */
[----:B------:R-:W4:Y:S04]  /*2c740*/  LDL.LU R18, [R1+0x148] ;  /* 0x0001480001127983 */ /* 0x000f280000300800 */
[----:B------:R-:W4:Y:S01]  /*2c750*/  LDL.LU R19, [R1+0x14c] ;  /* 0x00014c0001137983 */ /* 0x000f220000300800 */
[----:B---3--:R-:W-:-:S15]  /*2c760*/  HMMA.1688.F32.TF32 R8, R20, R14, R8 ;  /* 0x0000000e1408723c */ /* 0x008fde0000081008 */
[----:B------:R-:W-:-:S04]  /*2c770*/  NOP ;  /* 0x0000000000007918 */ /* 0x000fc80000000000 */
[----:B------:R1:W-:Y:S04]  /*2c780*/  STL.64 [R1+0x940], R8 ;  /* 0x0009400801007387 */ /* 0x0003e80000100a00 */
[----:B------:R3:W-:Y:S04]  /*2c790*/  STL.64 [R1+0x948], R10 ;  /* 0x0009480a01007387 */ /* 0x0007e80000100a00 */
[----:B-1----:R-:W2:Y:S01]  /*2c7a0*/  LDL.LU R8, [R1+0xa518] ;  /* 0x00a5180001087983 */ /* 0x002ea20000300800 */
[----:B------:R-:W-:Y:S02]  /*2c7b0*/  IMAD.MOV.U32 R9, RZ, RZ, R15 ;  /* 0x000000ffff097224 */ /* 0x000fe400078e000f */
[----:B---3--:R-:W-:-:S02]  /*2c7c0*/  IMAD.MOV.U32 R11, RZ, RZ, R14 ;  /* 0x000000ffff0b7224 */ /* 0x008fc400078e000e */
[----:B------:R-:W3:Y:S02]  /*2c7d0*/  LDL.LU.64 R14, [R1+0xa510] ;  /* 0x00a51000010e7983 */ /* 0x000ee40000300a00 */
[----:B---3--:R-:W-:Y:S01]  /*2c7e0*/  HMMA.1688.F32.TF32 R24, R20, R14, R24 ;  /* 0x0000000e1418723c */ /* 0x008fe20000081018 */
[----:B------:R-:W-:Y:S01]  /*2c7f0*/  MOV R0, R14 ;  /* 0x0000000e00007202 */ /* 0x000fe20000000f00 */
[----:B------:R-:W-:-:S15]  /*2c800*/  IMAD.MOV.U32 R10, RZ, RZ, R15 ;  /* 0x000000ffff0a7224 */ /* 0x000fde00078e000f */
[----:B------:R-:W-:Y:S02]  /*2c810*/  NOP ;  /* 0x0000000000007918 */ /* 0x000fe40000000000 */
[----:B------:R-:W-:Y:S04]  /*2c820*/  STL.64 [R1+0x990], R24 ;  /* 0x0009901801007387 */ /* 0x000fe80000100a00 */
[----:B------:R1:W-:Y:S04]  /*2c830*/  STL.64 [R1+0x998], R26 ;  /* 0x0009981a01007387 */ /* 0x0003e80000100a00 */
[----:B-1----:R-:W3:Y:S04]  /*2c840*/  LDL.LU.64 R26, [R1+0xa508] ;  /* 0x00a50800011a7983 */ /* 0x002ee80000300a00 */
[----:B------:R-:W3:Y:S04]  /*2c850*/  LDL.LU.64 R14, [R1+0xa500] ;  /* 0x00a50000010e7983 */ /* 0x000ee80000300a00 */
[----:B------:R-:W3:Y:S02]  /*2c860*/  LDL.LU.64 R12, [R1+0xa4f8] ;  /* 0x00a4f800010c7983 */ /* 0x000ee40000300a00 */
[----:B---3--:R-:W-:-:S15]  /*2c870*/  HMMA.1688.F32.TF32 R12, R20, R26, R12 ;  /* 0x0000001a140c723c */ /* 0x008fde000008100c */
[----:B------:R-:W-:-:S04]  /*2c880*/  NOP ;  /* 0x0000000000007918 */ /* 0x000fc80000000000 */
[----:B------:R1:W-:Y:S04]  /*2c890*/  STL.64 [R1+0x9d0], R12 ;  /* 0x0009d00c01007387 */ /* 0x0003e80000100a00 */
[----:B------:R3:W-:Y:S01]  /*2c8a0*/  STL.64 [R1+0x9d8], R14 ;  /* 0x0009d80e01007387 */ /* 0x0007e20000100a00 */
[----:B-1----:R-:W-:Y:S02]  /*2c8b0*/  IMAD.MOV.U32 R13, RZ, RZ, R26 ;  /* 0x000000ffff0d7224 */ /* 0x002fe400078e001a */
[----:B------:R-:W-:Y:S01]  /*2c8c0*/  IMAD.MOV.U32 R12, RZ, RZ, R27 ;  /* 0x000000ffff0c7224 */ /* 0x000fe200078e001b */
[----:B---3--:R-:W3:Y:S04]  /*2c8d0*/  LDL.LU R14, [R1+0xa4f0] ;  /* 0x00a4f000010e7983 */ /* 0x008ee80000300800 */
[----:B------:R-:W2:Y:S02]  /*2c8e0*/  LDL.LU.64 R26, [R1+0xa4e8] ;  /* 0x00a4e800011a7983 */ /* 0x000ea40000300a00 */
[----:B--2---:R-:W-:Y:S01]  /*2c8f0*/  HMMA.1688.F32.TF32 R4, R20, R26, R4 ;  /* 0x0000001a1404723c */ /* 0x004fe20000081004 */
[----:B------:R-:W-:-:S02]  /*2c900*/  IMAD.MOV.U32 R15, RZ, RZ, R26 ;  /* 0x000000ffff0f7224 */ /* 0x000fc400078e001a */
[----:B------:R-:W-:-:S15]  /*2c910*/  IMAD.MOV.U32 R29, RZ, RZ, R27 ;  /* 0x000000ffff1d7224 */ /* 0x000fde00078e001b */
[----:B------:R-:W-:Y:S01]  /*2c920*/  NOP ;  /* 0x0000000000007918 */ /* 0x000fe20000000000 */
[----:B------:R-:W-:Y:S04]  /*2c930*/  STL.64 [R1+0xa10], R4 ;  /* 0x000a100401007387 */ /* 0x000fe80000100a00 */
[----:B------:R1:W-:Y:S04]  /*2c940*/  STL.64 [R1+0xa18], R6 ;  /* 0x000a180601007387 */ /* 0x0003e80000100a00 */
[----:B-1----:R-:W4:Y:S04]  /*2c950*/  LDL.LU.64 R6, [R1+0xa4e0] ;  /* 0x00a4e00001067983 */ /* 0x002f280000300a00 */
[----:B------:R-:W2:Y:S04]  /*2c960*/  LDL.LU R24, [R1+0x470] ;  /* 0x0004700001187983 */ /* 0x000ea80000300800 */
[----:B------:R-:W2:Y:S04]  /*2c970*/  LDL.LU R25, [R1+0x474] ;  /* 0x0004740001197983 */ /* 0x000ea80000300800 */
[----:B------:R-:W2:Y:S04]  /*2c980*/  LDL.LU R26, [R1+0x478] ;  /* 0x00047800011a7983 */ /* 0x000ea80000300800 */
[----:B------:R-:W2:Y:S04]  /*2c990*/  LDL.LU R27, [R1+0x47c] ;  /* 0x00047c00011b7983 */ /* 0x000ea80000300800 */
[----:B--2---:R-:W-:Y:S04]  /*2c9a0*/  STL.64 [R1+0xa338], R26 ;  /* 0x00a3381a01007387 */ /* 0x004fe80000100a00 */
[----:B------:R1:W-:Y:S04]  /*2c9b0*/  STL.64 [R1+0xa330], R24 ;  /* 0x00a3301801007387 */ /* 0x0003e80000100a00 */
[----:B-1----:R-:W2:Y:S04]  /*2c9c0*/  LDL.LU R24, [R1+0x480] ;  /* 0x0004800001187983 */ /* 0x002ea80000300800 */
[----:B------:R-:W2:Y:S04]  /*2c9d0*/  LDL.LU R25, [R1+0x484] ;  /* 0x0004840001197983 */ /* 0x000ea80000300800 */
[----:B------:R-:W2:Y:S04]  /*2c9e0*/  LDL.LU R26, [R1+0x488] ;  /* 0x00048800011a7983 */ /* 0x000ea80000300800 */
[----:B------:R-:W2:Y:S01]  /*2c9f0*/  LDL.LU R27, [R1+0x48c] ;  /* 0x00048c00011b7983 */ /* 0x000ea20000300800 */
[----:B----4-:R-:W-:Y:S03]  /*2ca00*/  HMMA.1688.F32.TF32 R16, R20, R6, R16 ;  /* 0x000000061410723c */ /* 0x010fe60000081010 */
[----:B--2---:R1:W-:Y:S04]  /*2ca10*/  STL.64 [R1+0xa348], R26 ;  /* 0x00a3481a01007387 */ /* 0x0043e80000100a00 */
[----:B------:R2:W-:Y:S04]  /*2ca20*/  STL.64 [R1+0xa340], R24 ;  /* 0x00a3401801007387 */ /* 0x0005e80000100a00 */
[----:B-1----:R-:W4:Y:S04]  /*2ca30*/  LDL R26, [R1+0x8] ;  /* 0x00000800011a7983 */ /* 0x002f280000100800 */
[----:B------:R-:W4:Y:S01]  /*2ca40*/  LDL R27, [R1+0xc] ;  /* 0x00000c00011b7983 */ /* 0x000f220000100800 */
[----:B--2---:R-:W-:-:S03]  /*2ca50*/  IMAD.MOV.U32 R25, RZ, RZ, R6 ;  /* 0x000000ffff197224 */ /* 0x004fc600078e0006 */
[----:B------:R-:W-:Y:S01]  /*2ca60*/  STL.64 [R1+0xb80], R16 ;  /* 0x000b801001007387 */ /* 0x000fe20000100a00 */
[----:B------:R-:W-:-:S03]  /*2ca70*/  IMAD.MOV.U32 R24, RZ, RZ, R7 ;  /* 0x000000ffff187224 */ /* 0x000fc600078e0007 */
[----:B------:R1:W-:Y:S04]  /*2ca80*/  STL.64 [R1+0xb88], R18 ;  /* 0x000b881201007387 */ /* 0x0003e80000100a00 */
[----:B-1----:R-:W2:Y:S04]  /*2ca90*/  LDL.LU.64 R18, [R1+0xa4d8] ;  /* 0x00a4d80001127983 */ /* 0x002ea80000300a00 */
[----:B------:R-:W2:Y:S04]  /*2caa0*/  LDL.LU.64 R16, [R1+0xa4d0] ;  /* 0x00a4d00001107983 */ /* 0x000ea80000300a00 */
[----:B------:R-:W4:Y:S04]  /*2cab0*/  LDL.LU.64 R6, [R1+0xa4c8] ;  /* 0x00a4c80001067983 */ /* 0x000f280000300a00 */
[----:B------:R-:W4:Y:S02]  /*2cac0*/  LDL.LU.64 R4, [R1+0xa4c0] ;  /* 0x00a4c00001047983 */ /* 0x000f240000300a00 */
[----:B----4-:R-:W-:-:S15]  /*2cad0*/  HMMA.1688.F32.TF32 R4, R20, R26, R4 ;  /* 0x0000001a1404723c */ /* 0x010fde0000081004 */
[----:B------:R-:W-:-:S04]  /*2cae0*/  NOP ;  /* 0x0000000000007918 */ /* 0x000fc80000000000 */
[----:B------:R-:W-:Y:S04]  /*2caf0*/  STL.64 [R1+0xb70], R4 ;  /* 0x000b700401007387 */ /* 0x000fe80000100a00 */
[----:B------:R1:W-:Y:S04]  /*2cb00*/  STL.64 [R1+0xb78], R6 ;  /* 0x000b780601007387 */ /* 0x0003e80000100a00 */
[----:B-1----:R-:W4:Y:S04]  /*2cb10*/  LDL.LU.64 R6, [R1+0xa4b8] ;  /* 0x00a4b80001067983 */ /* 0x002f280000300a00 */
[----:B------:R-:W2:Y:S04]  /*2cb20*/  LDL.LU.64 R4, [R1+0xa4b0] ;  /* 0x00a4b00001047983 */ /* 0x000ea80000300a00 */
[----:B------:R1:W-:Y:S02]  /*2cb30*/  STL.64 [R1+0xa358], R26 ;  /* 0x00a3581a01007387 */ /* 0x0003e40000100a00 */
[----:B-1----:R-:W-:-:S02]  /*2cb40*/  IMAD.MOV.U32 R26, RZ, RZ, R25 ;  /* 0x000000ffff1a7224 */ /* 0x002fc400078e0019 */
[----:B------:R-:W-:-:S05]  /*2cb50*/  IMAD.MOV.U32 R27, RZ, RZ, R24 ;  /* 0x000000ffff1b7224 */ /* 0x000fca00078e0018 */
[----:B------:R1:W-:Y:S02]  /*2cb60*/  STL.64 [R1+0xa370], R26 ;  /* 0x00a3701a01007387 */ /* 0x0003e40000100a00 */
[----:B-1----:R-:W-:Y:S01]  /*2cb70*/  IMAD.MOV.U32 R26, RZ, RZ, R15 ;  /* 0x000000ffff1a7224 */ /* 0x002fe200078e000f */
[----:B------:R-:W-:Y:S01]  /*2cb80*/  MOV R27, R29 ;  /* 0x0000001d001b7202 */ /* 0x000fe20000000f00 */
[----:B------:R-:W3:Y:S04]  /*2cb90*/  LDL.LU R15, [R1+0xa4a8] ;  /* 0x00a4a800010f7983 */ /* 0x000ee80000300800 */
[----:B------:R-:W2:Y:S04]  /*2cba0*/  LDL.LU R29, [R1+0xa4a4] ;  /* 0x00a4a400011d7983 */ /* 0x000ea80000300800 */
[----:B------:R1:W-:Y:S04]  /*2cbb0*/  STL.64 [R1+0xa388], R26 ;  /* 0x00a3881a01007387 */ /* 0x0003e80000100a00 */
[----:B------:R-:W3:Y:S04]  /*2cbc0*/  LDL.LU R24, [R1+0x120] ;  /* 0x0001200001187983 */ /* 0x000ee80000300800 */
[----:B------:R-:W3:Y:S04]  /*2cbd0*/  LDL.LU R25, [R1+0x124] ;  /* 0x0001240001197983 */ /* 0x000ee80000300800 */
[----:B-1----:R-:W3:Y:S04]  /*2cbe0*/  LDL.LU R26, [R1+0x128] ;  /* 0x00012800011a7983 */ /* 0x002ee80000300800 */
[----:B------:R-:W3:Y:S02]  /*2cbf0*/  LDL.LU R27, [R1+0x12c] ;  /* 0x00012c00011b7983 */ /* 0x000ee40000300800 */
[----:B---3--:R-:W-:-:S15]  /*2cc00*/  HMMA.1688.F32.TF32 R24, R20, R14, R24 ;  /* 0x0000000e1418723c */ /* 0x008fde0000081018 */
[----:B------:R-:W-:-:S04]  /*2cc10*/  NOP ;  /* 0x0000000000007918 */ /* 0x000fc80000000000 */
[----:B------:R-:W-:Y:S04]  /*2cc20*/  STL.64 [R1+0xb60], R24 ;  /* 0x000b601801007387 */ /* 0x000fe80000100a00 */
[----:B------:R1:W-:Y:S02]  /*2cc30*/  STL.64 [R1+0xb68], R26 ;  /* 0x000b681a01007387 */ /* 0x0003e40000100a00 */
[----:B-1----:R-:W-:Y:S02]  /*2cc40*/  IMAD.MOV.U32 R26, RZ, RZ, R13 ;  /* 0x000000ffff1a7224 */ /* 0x002fe400078e000d */
[----:B------:R-:W-:-:S05]  /*2cc50*/  IMAD.MOV.U32 R27, RZ, RZ, R12 ;  /* 0x000000ffff1b7224 */ /* 0x000fca00078e000c */
[----:B------:R-:W-:Y:S04]  /*2cc60*/  STL.64 [R1+0xa3a0], R26 ;  /* 0x00a3a01a01007387 */ /* 0x000fe80000100a00 */
[----:B------:R1:W-:Y:S04]  /*2cc70*/  STL.64 [R1+0xa350], R14 ;  /* 0x00a3500e01007387 */ /* 0x0003e80000100a00 */
[----:B------:R-:W3:Y:S04]  /*2cc80*/  LDL.LU R12, [R1+0x490] ;  /* 0x00049000010c7983 */ /* 0x000ee80000300800 */
[----:B------:R-:W3:Y:S04]  /*2cc90*/  LDL.LU R13, [R1+0x494] ;  /* 0x00049400010d7983 */ /* 0x000ee80000300800 */
[----:B-1----:R-:W2:Y:S04]  /*2cca0*/  LDL.LU R14, [R1+0x498] ;  /* 0x00049800010e7983 */ /* 0x002ea80000300800 */
[----:B------:R-:W2:Y:S01]  /*2ccb0*/  LDL.LU R15, [R1+0x49c] ;  /* 0x00049c00010f7983 */ /* 0x000ea20000300800 */
[----:B------:R-:W-:-:S02]  /*2ccc0*/  IMAD.MOV.U32 R26, RZ, RZ, R0 ;  /* 0x000000ffff1a7224 */ /* 0x000fc400078e0000 */
[----:B------:R-:W-:Y:S01]  /*2ccd0*/  IMAD.MOV.U32 R27, RZ, RZ, R10 ;  /* 0x000000ffff1b7224 */ /* 0x000fe200078e000a */
[----:B------:R-:W3:Y:S04]  /*2cce0*/  LDL.LU R0, [R1+0xa4a0] ;  /* 0x00a4a00001007983 */ /* 0x000ee80000300800 */
[----:B------:R-:W4:Y:S04]  /*2ccf0*/  LDL.LU R10, [R1+0xa49c] ;  /* 0x00a49c00010a7983 */ /* 0x000f280000300800 */
[----:B------:R-:W-:Y:S04]  /*2cd00*/  STL.64 [R1+0xa3b8], R26 ;  /* 0x00a3b81a01007387 */ /* 0x000fe80000100a00 */
[----:B--2---:R-:W-:Y:S04]  /*2cd10*/  STL.64 [R1+0xa368], R14 ;  /* 0x00a3680e01007387 */ /* 0x004fe80000100a00 */
[----:B---3--:R1:W-:Y:S04]  /*2cd20*/  STL.64 [R1+0xa360], R12 ;  /* 0x00a3600c01007387 */ /* 0x0083e80000100a00 */
        /* <DEDUP_REMOVED lines=11> */
[----:B-1----:R-:W2:Y:S04]  /*2cde0*/  LDL.LU R12, [R1+0x4b0] ;  /* 0x0004b000010c7983 */ /* 0x002ea80000300800 */
[----:B------:R-:W2:Y:S04]  /*2cdf0*/  LDL.LU R13, [R1+0x4b4] ;  /* 0x0004b400010d7983 */ /* 0x000ea80000300800 */
[----:B------:R-:W3:Y:S04]  /*2ce00*/  LDL.LU R14, [R1+0x4b8] ;  /* 0x0004b800010e7983 */ /* 0x000ee80000300800 */
[----:B------:R-:W3:Y:S01]  /*2ce10*/  LDL.LU R15, [R1+0x4bc] ;  /* 0x0004bc00010f7983 */ /* 0x000ee20000300800 */
[----:B------:R-:W-:-:S02]  /*2ce20*/  IMAD.MOV.U32 R26, RZ, RZ, R28 ;  /* 0x000000ffff1a7224 */ /* 0x000fc400078e001c */
[----:B------:R-:W-:Y:S01]  /*2ce30*/  IMAD.MOV.U32 R27, RZ, RZ, R19 ;  /* 0x000000ffff1b7224 */ /* 0x000fe200078e0013 */
[----:B------:R-:W2:Y:S04]  /*2ce40*/  LDL.LU R28, [R1+0xa490] ;  /* 0x00a49000011c7983 */ /* 0x000ea80000300800 */
        /* <DEDUP_REMOVED lines=8> */
[----:B------:R-:W-:-:S05]  /*2ced0*/  IMAD.MOV.U32 R27, RZ, RZ, R17 ;  /* 0x000000ffff1b7224 */ /* 0x000fca00078e0011 */
[----:B------:R-:W-:Y:S04]  /*2cee0*/  STL.64 [R1+0xa400], R26 ;  /* 0x00a4001a01007387 */ /* 0x000fe80000100a00 */
[----:B---3--:R-:W-:Y:S04]  /*2cef0*/  STL.64 [R1+0xa3b0], R14 ;  /* 0x00a3b00e01007387 */ /* 0x008fe80000100a00 */
[----:B--2---:R1:W-:Y:S04]  /*2cf00*/  STL.64 [R1+0xa3a8], R12 ;  /* 0x00a3a80c01007387 */ /* 0x0043e80000100a00 */
[----:B-1----:R-:W2:Y:S04]  /*2cf10*/  LDL.LU R12, [R1+0x4d0] ;  /* 0x0004d000010c7983 */ /* 0x002ea80000300800 */
[----:B------:R-:W2:Y:S04]  /*2cf20*/  LDL.LU R13, [R1+0x4d4] ;  /* 0x0004d400010d7983 */ /* 0x000ea80000300800 */
[----:B------:R-:W3:Y:S04]  /*2cf30*/  LDL.LU R14, [R1+0x4d8] ;  /* 0x0004d800010e7983 */ /* 0x000ee80000300800 */
[----:B------:R-:W3:Y:S01]  /*2cf40*/  LDL.LU R15, [R1+0x4dc] ;  /* 0x0004dc00010f7983 */ /* 0x000ee20000300800 */
[----:B------:R-:W-:Y:S01]  /*2cf50*/  MOV R26, R16 ;  /* 0x00000010001a7202 */ /* 0x000fe20000000f00 */
[----:B------:R-:W-:-:S05]  /*2cf60*/  IMAD.MOV.U32 R27, RZ, RZ, R8 ;  /* 0x000000ffff1b7224 */ /* 0x000fca00078e0008 */
[----:B------:R4:W-:Y:S02]  /*2cf70*/  STL.64 [R1+0xa418], R26 ;  /* 0x00a4181a01007387 */ /* 0x0009e40000100a00 */
[----:B----4-:R-:W-:Y:S02]  /*2cf80*/  IMAD.MOV.U32 R26, RZ, RZ, R7 ;  /* 0x000000ffff1a7224 */ /* 0x010fe400078e0007 */
        /* <DEDUP_REMOVED lines=34> */
[----:B------:R-:W4:Y:S04]  /*2d1b0*/  LDL.64 R26, [R1+0xc8] ;  /* 0x0000c800011a7983 */ /* 0x000f280000100a00 */
[----:B---3--:R-:W-:Y:S04]  /*2d1c0*/  STL.64 [R1+0xa410], R14 ;  /* 0x00a4100e01007387 */ /* 0x008fe80000100a00 */
[----:B--2---:R1:W-:Y:S04]  /*2d1d0*/  STL.64 [R1+0xa408], R12 ;  /* 0x00a4080c01007387 */ /* 0x0043e80000100a00 */
        /* <DEDUP_REMOVED lines=16> */
[C---:B----4-:R-:W-:Y:S03]  /*2d2e0*/  HMMA.1688.F32.TF32 R4, R20.reuse, R10, R4 ;  /* 0x0000000a1404723c */ /* 0x050fe60000081004 */
        /* <DEDUP_REMOVED lines=10> */
[----:B------:R-:W2:Y:S04]  /*2d390*/  LDL.LU R14, [R1+0x108] ;  /* 0x00010800010e7983 */ /* 0x000ea80000300800 */
[----:B------:R-:W2:Y:S04]  /*2d3a0*/  LDL.LU R15, [R1+0x10c] ;  /* 0x00010c00010f7983 */ /* 0x000ea80000300800 */
[----:B------:R-:W-:Y:S04]  /*2d3b0*/  STL.64 [R1+0xb50], R4 ;  /* 0x000b500401007387 */ /* 0x000fe80000100a00 */
[----:B------:R1:W-:Y:S04]  /*2d3c0*/  STL.64 [R1+0xb58], R6 ;  /* 0x000b580601007387 */ /* 0x0003e80000100a00 */
[----:B-1----:R-:W3:Y:S02]  /*2d3d0*/  LDL.LU.64 R6, [R1+0xa488] ;  /* 0x00a4880001067983 */ /* 0x002ee40000300a00 */
[----:B---3--:R-:W-:Y:S02]  /*2d3e0*/  HMMA.1688.F32.TF32 R20, R20, R6, R16 ;  /* 0x000000061414723c */ /* 0x008fe40000081010 */
[----:B------:R-:W2:Y:S04]  /*2d3f0*/  LDL.LU.64 R18, [R1+0xa480] ;  /* 0x00a4800001127983 */ /* 0x000ea80000300a00 */
[----:B------:R-:W2:Y:S01]  /*2d400*/  LDL.LU.64 R16, [R1+0xa478] ;  /* 0x00a4780001107983 */ /* 0x000ea20000300a00 */
[----:B------:R-:W-:-:S02]  /*2d410*/  IMAD.MOV.U32 R3, RZ, RZ, R26 ;  /* 0x000000ffff037224 */ /* 0x000fc400078e001a */
[----:B------:R-:W-:-:S10]  /*2d420*/  IMAD.MOV.U32 R2, RZ, RZ, R27 ;  /* 0x000000ffff027224 */ /* 0x000fd400078e001b */
[----:B------:R-:W-:Y:S04]  /*2d430*/  STL.64 [R1+0xb30], R20 ;  /* 0x000b301401007387 */ /* 0x000fe80000100a00 */
[----:B------:R-:W-:Y:S04]  /*2d440*/  STL.64 [R1+0xb38], R22 ;  /* 0x000b381601007387 */ /* 0x000fe80000100a00 */
[----:B------:R-:W-:Y:S04]  /*2d450*/  LDS R20, [R0+UR5+0x4400] ;  /* 0x0044000500147984 */ /* 0x000fe80008000800 */
[----:B------:R-:W-:Y:S04]  /*2d460*/  LDS R22, [R0+UR5+0x6400] ;  /* 0x0064000500167984 */ /* 0x000fe80008000800 */
[----:B------:R-:W-:Y:S04]  /*2d470*/  LDS R21, [R29+UR5+0x4400] ;  /* 0x004400051d157984 */ /* 0x000fe80008000800 */
[----:B------:R-:W1:Y:S01]  /*2d480*/  LDS R23, [R29+UR5+0x6400] ;  /* 0x006400051d177984 */ /* 0x000e620008000800 */
[----:B--2---:R-:W-:-:S15]  /*2d490*/  HMMA.1688.F32.TF32 R12, R16, R26, R12 ;  /* 0x0000001a100c723c */ /* 0x004fde000008100c */
[----:B------:R-:W-:-:S04]  /*2d4a0*/  NOP ;  /* 0x0000000000007918 */ /* 0x000fc80000000000 */
[----:B------:R-:W-:Y:S04]  /*2d4b0*/  STL.64 [R1+0x1b0], R12 ;  /* 0x0001b00c01007387 */ /* 0x000fe80000100a00 */
[----:B------:R2:W-:Y:S04]  /*2d4c0*/  STL.64 [R1+0x1b8], R14 ;  /* 0x0001b80e01007387 */ /* 0x0005e80000100a00 */
[----:B--2---:R-:W2:Y:S04]  /*2d4d0*/  LDL.LU.64 R14, [R1+0xa470] ;  /* 0x00a47000010e7983 */ /* 0x004ea80000300a00 */
[----:B------:R-:W2:Y:S04]  /*2d4e0*/  LDL.LU.64 R12, [R1+0xa468] ;  /* 0x00a46800010c7983 */ /* 0x000ea80000300a00 */
[----:B------:R-:W2:Y:S02]  /*2d4f0*/  LDL.LU.64 R26, [R1+0xa460] ;  /* 0x00a46000011a7983 */ /* 0x000ea40000300a00 */
[----:B--2---:R-:W-:Y:S02]  /*2d500*/  HMMA.1688.F32.TF32 R24, R16, R26, R12 ;  /* 0x0000001a1018723c */ /* 0x004fe4000008100c */
[----:B------:R-:W2:Y:S04]  /*2d510*/  LDL.LU.64 R14, [R1+0xa458] ;  /* 0x00a45800010e7983 */ /* 0x000ea80000300a00 */
[----:B------:R-:W2:-:S13]  /*2d520*/  LDL.LU.64 R12, [R1+0xa450] ;  /* 0x00a45000010c7983 */ /* 0x000e9a0000300a00 */
[----:B------:R-:W-:Y:S04]  /*2d530*/  STL.64 [R1+0x1a0], R24 ;  /* 0x0001a01801007387 */ /* 0x000fe80000100a00 */
[----:B------:R3:W-:Y:S04]  /*2d540*/  STL.64 [R1+0x1a8], R26 ;  /* 0x0001a81a01007387 */ /* 0x0007e80000100a00 */
[----:B---3--:R-:W2:Y:S02]  /*2d550*/  LDL.LU.64 R26, [R1+0xa448] ;  /* 0x00a44800011a7983 */ /* 0x008ea40000300a00 */
        /* <DEDUP_REMOVED lines=61> */
[----:B------:R-:W2:-:S15]  /*2d930*/  LDL.LU.64 R14, [R1+0xa350] ;  /* 0x00a35000010e7983 */ /* 0x000e9e0000300a00 */
[----:B------:R-:W-:Y:S02]  /*2d940*/  NOP ;  /* 0x0000000000007918 */ /* 0x000fe40000000000 */
[----:B------:R-:W-:Y:S04]  /*2d950*/  STL.64 [R1+0xa90], R24 ;  /* 0x000a901801007387 */ /* 0x000fe80000100a00 */
[----:B------:R3:W-:Y:S04]  /*2d960*/  STL.64 [R1+0xa98], R26 ;  /* 0x000a981a01007387 */ /* 0x0007e80000100a00 */
[----:B---3--:R-:W2:Y:S04]  /*2d970*/  LDL.LU.64 R26, [R1+0xa348] ;  /* 0x00a34800011a7983 */ /* 0x008ea80000300a00 */
[----:B------:R-:W2:Y:S02]  /*2d980*/  LDL.LU.64 R24, [R1+0xa340] ;  /* 0x00a3400001187983 */ /* 0x000ea40000300a00 */
[----:B--2---:R-:W-:-:S15]  /*2d990*/  HMMA.1688.F32.TF32 R24, R16, R14, R24 ;  /* 0x0000000e1018723c */ /* 0x004fde0000081018 */
[----:B------:R-:W-:-:S04]  /*2d9a0*/  NOP ;  /* 0x0000000000007918 */ /* 0x000fc80000000000 */
[----:B------:R-:W-:Y:S04]  /*2d9b0*/  STL.64 [R1+0xa80], R24 ;  /* 0x000a801801007387 */ /* 0x000fe80000100a00 */
[----:B------:R2:W-:Y:S04]  /*2d9c0*/  STL.64 [R1+0xa88], R26 ;  /* 0x000a881a01007387 */ /* 0x0005e80000100a00 */
[----:B--2---:R-:W2:Y:S04]  /*2d9d0*/  LDL.LU.64 R26, [R1+0xa338] ;  /* 0x00a33800011a7983 */ /* 0x004ea80000300a00 */
[----:B------:R-:W2:Y:S04]  /*2d9e0*/  LDL.LU.64 R24, [R1+0xa330] ;  /* 0x00a3300001187983 */ /* 0x000ea80000300a00 */
[----:B------:R3:W-:Y:S04]  /*2d9f0*/  STL.64 [R1+0xa2a8], R14 ;  /* 0x00a2a80e01007387 */ /* 0x0007e80000100a00 */
[----:B------:R-:W4:Y:S04]  /*2da00*/  LDL.LU R12, [R1+0x440] ;  /* 0x00044000010c7983 */ /* 0x000f280000300800 */
[----:B------:R-:W4:Y:S04]  /*2da10*/  LDL.LU R13, [R1+0x444] ;  /* 0x00044400010d7983 */ /* 0x000f280000300800 */
[----:B---3--:R-:W4:Y:S04]  /*2da20*/  LDL.LU R14, [R1+0x448] ;  /* 0x00044800010e7983 */ /* 0x008f280000300800 */
[----:B------:R-:W4:Y:S01]  /*2da30*/  LDL.LU R15, [R1+0x44c] ;  /* 0x00044c00010f7983 */ /* 0x000f220000300800 */
[----:B--2---:R-:W-:-:S15]  /*2da40*/  HMMA.1688.F32.TF32 R24, R16, R10, R24 ;  /* 0x0000000a1018723c */ /* 0x004fde0000081018 */
[----:B------:R-:W-:-:S04]  /*2da50*/  NOP ;  /* 0x0000000000007918 */ /* 0x000fc80000000000 */
[----:B------:R2:W-:Y:S04]  /*2da60*/  STL.64 [R1+0xa70], R24 ;  /* 0x000a701801007387 */ /* 0x0005e80000100a00 */
[----:B------:R3:W-:Y:S04]  /*2da70*/  STL.64 [R1+0xa78], R26 ;  /* 0x000a781a01007387 */ /* 0x0007e80000100a00 */
[----:B--2---:R-:W2:Y:S04]  /*2da80*/  LDL.LU R24, [R1+0x530] ;  /* 0x0005300001187983 */ /* 0x004ea80000300800 */
[----:B------:R-:W2:Y:S04]  /*2da90*/  LDL.LU R25, [R1+0x534] ;  /* 0x0005340001197983 */ /* 0x000ea80000300800 */
[----:B---3--:R-:W3:Y:S04]  /*2daa0*/  LDL.LU R26, [R1+0x538] ;  /* 0x00053800011a7983 */ /* 0x008ee80000300800 */
[----:B------:R-:W3:Y:S04]  /*2dab0*/  LDL.LU R27, [R1+0x53c] ;  /* 0x00053c00011b7983 */ /* 0x000ee80000300800 */
[----:B---3--:R3:W-:Y:S04]  /*2dac0*/  STL.64 [R1+0xa2f0], R26 ;  /* 0x00a2f01a01007387 */ /* 0x0087e80000100a00 */
[----:B--2---:R-:W-:Y:S04]  /*2dad0*/  STL.64 [R1+0xa2e8], R24 ;  /* 0x00a2e81801007387 */ /* 0x004fe80000100a00 */
[----:B---3--:R-:W2:Y:S04]  /*2dae0*/  LDL.64 R26, [R1+0xa8] ;  /* 0x0000a800011a7983 */ /* 0x008ea80000100a00 */
[----:B--2---:R2:W-:Y:S04]  /*2daf0*/  STL.64 [R1+0xa300], R26 ;  /* 0x00a3001a01007387 */ /* 0x0045e80000100a00 */
[----:B--2---:R-:W2:Y:S04]  /*2db00*/  LDL.64 R26, [R1+0xb8] ;  /* 0x0000b800011a7983 */ /* 0x004ea80000100a00 */
[----:B--2---:R-:W-:Y:S04]  /*2db10*/  STL.64 [R1+0xa318], R26 ;  /* 0x00a3181a01007387 */ /* 0x004fe80000100a00 */
[----:B------:R-:W-:Y:S04]  /*2db20*/  STL.64 [R1+0xa250], R10 ;  /* 0x00a2500a01007387 */ /* 0x000fe80000100a00 */
[----:B------:R4:W-:Y:S02]  /*2db30*/  STL [R1+0xa248], R9 ;  /* 0x00a2480901007387 */ /* 0x0009e40000100800 */
[----:B----4-:R-:W-:Y:S02]  /*2db40*/  HMMA.1688.F32.TF32 R8, R16, R6, R12 ;  /* 0x000000061008723c */ /* 0x010fe4000008100c */
[----:B------:R2:W-:Y:S04]  /*2db50*/  STL.64 [R1+0xa2f8], R6 ;  /* 0x00a2f80601007387 */ /* 0x0005e80000100a00 */
[----:B------:R-:W3:Y:S04]  /*2db60*/  LDL.LU R4, [R1+0x520] ;  /* 0x0005200001047983 */ /* 0x000ee80000300800 */
[----:B------:R-:W-:Y:S04]  /*2db70*/  LDS R18, [R0+UR5+0x6500] ;  /* 0x0065000500127984 */ /* 0x000fe80008000800 */
[----:B------:R-:W4:Y:S04]  /*2db80*/  LDS R19, [R29+UR5+0x6500] ;  /* 0x006500051d137984 */ /* 0x000f280008000800 */
[----:B------:R-:W-:Y:S04]  /*2db90*/  LDS R16, [R0+UR5+0x4500] ;  /* 0x0045000500107984 */ /* 0x000fe80008000800 */
[----:B------:R-:W-:Y:S04]  /*2dba0*/  STL.64 [R1+0xa60], R8 ;  /* 0x000a600801007387 */ /* 0x000fe80000100a00 */
[----:B------:R-:W-:Y:S04]  /*2dbb0*/  STL.64 [R1+0xa68], R10 ;  /* 0x000a680a01007387 */ /* 0x000fe80000100a00 */
[----:B------:R-:W3:Y:S04]  /*2dbc0*/  LDL.LU R5, [R1+0x524] ;  /* 0x0005240001057983 */ /* 0x000ee80000300800 */
[----:B--2---:R-:W2:Y:S04]  /*2dbd0*/  LDL.LU R6, [R1+0x528] ;  /* 0x0005280001067983 */ /* 0x004ea80000300800 */
[----:B------:R-:W2:Y:S04]  /*2dbe0*/  LDL.LU R7, [R1+0x52c] ;  /* 0x00052c0001077983 */ /* 0x000ea80000300800 */
[----:B------:R-:W1:Y:S04]  /*2dbf0*/  LDS R17, [R29+UR5+0x4500] ;  /* 0x004500051d117984 */ /* 0x000e680008000800 */
[----:B--2---:R-:W-:Y:S04]  /*2dc00*/  STL.64 [R1+0xa310], R6 ;  /* 0x00a3100601007387 */ /* 0x004fe80000100a00 */
[----:B---3--:R2:W-:Y:S04]  /*2dc10*/  STL.64 [R1+0xa308], R4 ;  /* 0x00a3080401007387 */ /* 0x0085e80000100a00 */
[----:B--2---:R-:W2:Y:S04]  /*2dc20*/  LDL.LU R4, [R1+0x510] ;  /* 0x0005100001047983 */ /* 0x004ea80000300800 */
[----:B------:R-:W2:Y:S04]  /*2dc30*/  LDL.LU R5, [R1+0x514] ;  /* 0x0005140001057983 */ /* 0x000ea80000300800 */
[----:B------:R-:W3:Y:S04]  /*2dc40*/  LDL.LU R6, [R1+0x518] ;  /* 0x0005180001067983 */ /* 0x000ee80000300800 */
[----:B------:R-:W3:Y:S04]  /*2dc50*/  LDL.LU R7, [R1+0x51c] ;  /* 0x00051c0001077983 */ /* 0x000ee80000300800 */
[----:B---3--:R-:W-:Y:S04]  /*2dc60*/  STL.64 [R1+0xa328], R6 ;  /* 0x00a3280601007387 */ /* 0x008fe80000100a00 */
[----:B--2---:R2:W-:Y:S04]  /*2dc70*/  STL.64 [R1+0xa320], R4 ;  /* 0x00a3200401007387 */ /* 0x0045e80000100a00 */
[----:B--2---:R-:W1:Y:S04]  /*2dc80*/  LDL.LU R4, [R1+0x460] ;  /* 0x0004600001047983 */ /* 0x004e680000300800 */
[----:B------:R-:W1:Y:S04]  /*2dc90*/  LDL.LU R5, [R1+0x464] ;  /* 0x0004640001057983 */ /* 0x000e680000300800 */
[----:B------:R-:W1:Y:S04]  /*2dca0*/  LDL.LU R6, [R1+0x468] ;  /* 0x0004680001067983 */ /* 0x000e680000300800 */
[----:B------:R-:W1:Y:S04]  /*2dcb0*/  LDL.LU R7, [R1+0x46c] ;  /* 0x00046c0001077983 */ /* 0x000e680000300800 */
[----:B------:R-:W2:Y:S04]  /*2dcc0*/  LDL.LU R8, [R1+0x560] ;  /* 0x0005600001087983 */ /* 0x000ea80000300800 */
[----:B------:R-:W2:Y:S04]  /*2dcd0*/  LDL.LU R9, [R1+0x564] ;  /* 0x0005640001097983 */ /* 0x000ea80000300800 */
[----:B------:R-:W3:Y:S04]  /*2dce0*/  LDL.LU R10, [R1+0x568] ;  /* 0x00056800010a7983 */ /* 0x000ee80000300800 */
[----:B------:R-:W3:Y:S01]  /*2dcf0*/  LDL.LU R11, [R1+0x56c] ;  /* 0x00056c00010b7983 */ /* 0x000ee20000300800 */
[----:B------:R-:W-:Y:S01]  /*2dd00*/  IMAD.MOV.U32 R26, RZ, RZ, R3 ;  /* 0x000000ffff1a7224 */ /* 0x000fe200078e0003 */
[----:B------:R-:W-:-:S02]  /*2dd10*/  MOV R27, R2 ;  /* 0x00000002001b7202 */ /* 0x000fc40000000f00 */
[----:B---3--:R3:W-:Y:S04]  /*2dd20*/  STL.64 [R1+0xa2d8], R10 ;  /* 0x00a2d80a01007387 */ /* 0x0087e80000100a00 */
[----:B--2---:R-:W-:Y:S04]  /*2dd30*/  STL.64 [R1+0xa2d0], R8 ;  /* 0x00a2d00801007387 */ /* 0x004fe80000100a00 */
[----:B---3--:R-:W2:Y:S01]  /*2dd40*/  LDL.64 R10, [R1+0x88] ;  /* 0x00008800010a7983 */ /* 0x008ea20000100a00 */
[C---:B-1----:R-:W-:Y:S03]  /*2dd50*/  HMMA.1688.F32.TF32 R24, R20.reuse, R26, R4 ;  /* 0x0000001a1418723c */ /* 0x042fe60000081004 */
[----:B--2---:R1:W-:Y:S04]  /*2dd60*/  STL.64 [R1+0xa2e0], R10 ;  /* 0x00a2e00a01007387 */ /* 0x0043e80000100a00 */
[----:B------:R-:W2:Y:S04]  /*2dd70*/  LDL.64 R14, [R1+0x68] ;  /* 0x00006800010e7983 */ /* 0x000ea80000100a00 */
[----:B-1----:R-:W3:Y:S04]  /*2dd80*/  LDL.64 R10, [R1+0x98] ;  /* 0x00009800010a7983 */ /* 0x002ee80000100a00 */
[----:B----4-:R1:W-:Y:S04]  /*2dd90*/  STL.64 [R1+0xa210], R18 ;  /* 0x00a2101201007387 */ /* 0x0103e80000100a00 */
[----:B------:R-:W-:Y:S04]  /*2dda0*/  STL.64 [R1+0xa208], R16 ;  /* 0x00a2081001007387 */ /* 0x000fe80000100a00 */
[----:B-1----:R-:W4:Y:S04]  /*2ddb0*/  LDL.64 R18, [R1+0x78] ;  /* 0x0000780001127983 */ /* 0x002f280000100a00 */
[----:B------:R-:W2:Y:S04]  /*2ddc0*/  LDL.LU.64 R6, [R1+0xa328] ;  /* 0x00a3280001067983 */ /* 0x000ea80000300a00 */
[----:B------:R-:W2:Y:S04]  /*2ddd0*/  LDL.LU.64 R4, [R1+0xa320] ;  /* 0x00a3200001047983 */ /* 0x000ea80000300a00 */
        /* <DEDUP_REMOVED lines=14> */
[----:B--2---:R-:W-:-:S15]  /*2dec0*/  HMMA.1688.F32.TF32 R4, R20, R26, R4 ;  /* 0x0000001a1404723c */ /* 0x004fde0000081004 */
[----:B------:R-:W-:-:S04]  /*2ded0*/  NOP ;  /* 0x0000000000007918 */ /* 0x000fc80000000000 */
[----:B------:R1:W-:Y:S04]  /*2dee0*/  STL.64 [R1+0x160], R4 ;  /* 0x0001600401007387 */ /* 0x0003e80000100a00 */
[----:B------:R2:W-:Y:S01]  /*2def0*/  STL.64 [R1+0x168], R6 ;  /* 0x0001680601007387 */ /* 0x0005e20000100a00 */
[----:B-1----:R-:W-:Y:S02]  /*2df00*/  IMAD.MOV.U32 R5, RZ, RZ, R26 ;  /* 0x000000ffff057224 */ /* 0x002fe400078e001a */
[----:B------:R-:W-:Y:S01]  /*2df10*/  IMAD.MOV.U32 R4, RZ, RZ, R27 ;  /* 0x000000ffff047224 */ /* 0x000fe200078e001b */
[----:B--2---:R-:W2:Y:S04]  /*2df20*/  LDL.LU.64 R6, [R1+0xa2f8] ;  /* 0x00a2f80001067983 */ /* 0x004ea80000300a00 */
[----:B------:R-:W3:Y:S04]  /*2df30*/  LDL.LU.64 R26, [R1+0xa2f0] ;  /* 0x00a2f000011a7983 */ /* 0x000ee80000300a00 */
[----:B------:R-:W3:Y:S04]  /*2df40*/  LDL.LU.64 R24, [R1+0xa2e8] ;  /* 0x00a2e80001187983 */ /* 0x000ee80000300a00 */
[----:B------:R-:W-:Y:S04]  /*2df50*/  STL [R1+0xa1cc], R4 ;  /* 0x00a1cc0401007387 */ /* 0x000fe80000100800 */
[----:B------:R-:W-:Y:S01]  /*2df60*/  STL [R1+0xa1c8], R5 ;  /* 0x00a1c80501007387 */ /* 0x000fe20000100800 */
[----:B---3--:R-:W-:-:S15]  /*2df70*/  HMMA.1688.F32.TF32 R24, R20, R10, R24 ;  /* 0x0000000a1418723c */ /* 0x008fde0000081018 */
[----:B------:R-:W-:-:S04]  /*2df80*/  NOP ;  /* 0x0000000000007918 */ /* 0x000fc80000000000 */
[----:B------:R1:W-:Y:S04]  /*2df90*/  STL.64 [R1+0x220], R24 ;  /* 0x0002201801007387 */ /* 0x0003e80000100a00 */
[----:B------:R-:W-:Y:S01]  /*2dfa0*/  STL.64 [R1+0x228], R26 ;  /* 0x0002281a01007387 */ /* 0x000fe20000100a00 */
[----:B-1----:R-:W-:Y:S02]  /*2dfb0*/  IMAD.MOV.U32 R24, RZ, RZ, R11 ;  /* 0x000000ffff187224 */ /* 0x002fe400078e000b */
[----:B------:R-:W-:Y:S02]  /*2dfc0*/  IMAD.MOV.U32 R25, RZ, RZ, R10 ;  /* 0x000000ffff197224 */ /* 0x000fe400078e000a */
[----:B------:R-:W3:Y:S04]  /*2dfd0*/  LDL.LU.64 R10, [R1+0xa2e0] ;  /* 0x00a2e000010a7983 */ /* 0x000ee80000300a00 */
[----:B------:R1:W-:Y:S04]  /*2dfe0*/  STL [R1+0xa1d4], R24 ;  /* 0x00a1d41801007387 */ /* 0x0003e80000100800 */
[----:B------:R2:W-:Y:S04]  /*2dff0*/  STL [R1+0xa1d0], R25 ;  /* 0x00a1d01901007387 */ /* 0x0005e80000100800 */
[----:B-1----:R-:W3:Y:S04]  /*2e000*/  LDL.LU R24, [R1+0x540] ;  /* 0x0005400001187983 */ /* 0x002ee80000300800 */
[----:B--2---:R-:W3:Y:S04]  /*2e010*/  LDL.LU R25, [R1+0x544] ;  /* 0x0005440001197983 */ /* 0x004ee80000300800 */
[----:B------:R-:W3:Y:S04]  /*2e020*/  LDL.LU R26, [R1+0x548] ;  /* 0x00054800011a7983 */ /* 0x000ee80000300800 */
[----:B------:R-:W3:Y:S02]  /*2e030*/  LDL.LU R27, [R1+0x54c] ;  /* 0x00054c00011b7983 */ /* 0x000ee40000300800 */
[----:B---3--:R-:W-:-:S15]  /*2e040*/  HMMA.1688.F32.TF32 R24, R20, R10, R24 ;  /* 0x0000000a1418723c */ /* 0x008fde0000081018 */
[----:B------:R-:W-:-:S04]  /*2e050*/  NOP ;  /* 0x0000000000007918 */ /* 0x000fc80000000000 */
[----:B------:R-:W-:Y:S04]  /*2e060*/  STL.64 [R1+0x210], R24 ;  /* 0x0002101801007387 */ /* 0x000fe80000100a00 */
[----:B------:R1:W-:Y:S02]  /*2e070*/  STL.64 [R1+0x218], R26 ;  /* 0x0002181a01007387 */ /* 0x0003e40000100a00 */
[----:B-1----:R-:W-:Y:S02]  /*2e080*/  IMAD.MOV.U32 R26, RZ, RZ, R11 ;  /* 0x000000ffff1a7224 */ /* 0x002fe400078e000b */
[----:B------:R-:W-:Y:S02]  /*2e090*/  IMAD.MOV.U32 R27, RZ, RZ, R10 ;  /* 0x000000ffff1b7224 */ /* 0x000fe400078e000a */
[----:B------:R-:W2:Y:S04]  /*2e0a0*/  LDL.LU.64 R10, [R1+0xa2d8] ;  /* 0x00a2d800010a7983 */ /* 0x000ea80000300a00 */
[----:B------:R-:W2:Y:S04]  /*2e0b0*/  LDL.LU.64 R8, [R1+0xa2d0] ;  /* 0x00a2d00001087983 */ /* 0x000ea80000300a00 */
[----:B------:R1:W-:Y:S04]  /*2e0c0*/  STL [R1+0xa1dc], R26 ;  /* 0x00a1dc1a01007387 */ /* 0x0003e80000100800 */
[----:B------:R3:W-:Y:S04]  /*2e0d0*/  STL [R1+0xa1d8], R27 ;  /* 0x00a1d81b01007387 */ /* 0x0007e80000100800 */
[----:B------:R-:W2:Y:S04]  /*2e0e0*/  LDL.LU R24, [R1+0x550] ;  /* 0x0005500001187983 */ /* 0x000ea80000300800 */
[----:B------:R-:W2:Y:S04]  /*2e0f0*/  LDL.LU R25, [R1+0x554] ;  /* 0x0005540001197983 */ /* 0x000ea80000300800 */
[----:B-1----:R-:W2:Y:S04]  /*2e100*/  LDL.LU R26, [R1+0x558] ;  /* 0x00055800011a7983 */ /* 0x002ea80000300800 */
[----:B---3--:R-:W3:Y:S01]  /*2e110*/  LDL.LU R27, [R1+0x55c] ;  /* 0x00055c00011b7983 */ /* 0x008ee20000300800 */
[----:B----4-:R-:W-:-:S02]  /*2e120*/  IMAD.MOV.U32 R3, RZ, RZ, R19 ;  /* 0x000000ffff037224 */ /* 0x010fc400078e0013 */
[----:B------:R-:W-:Y:S01]  /*2e130*/  IMAD.MOV.U32 R2, RZ, RZ, R18 ;  /* 0x000000ffff027224 */ /* 0x000fe200078e0012 */
[C---:B--2---:R-:W-:Y:S08]  /*2e140*/  HMMA.1688.F32.TF32 R8, R20.reuse, R14, R8 ;  /* 0x0000000e1408723c */ /* 0x044ff00000081008 */
[----:B---3--:R-:W-:Y:S01]  /*2e150*/  HMMA.1688.F32.TF32 R24, R20, R18, R24 ;  /* 0x000000121418723c */ /* 0x008fe20000081018 */
[----:B------:R-:W-:-:S15]  /*2e160*/  IMAD.MOV.U32 R19, RZ, RZ, R28 ;  /* 0x000000ffff137224 */ /* 0x000fde00078e001c */
[----:B------:R-:W-:-:S03]  /*2e170*/  NOP ;  /* 0x0000000000007918 */ /* 0x000fc60000000000 */
[----:B------:R-:W-:Y:S04]  /*2e180*/  STL.64 [R1+0x260], R24 ;  /* 0x0002601801007387 */ /* 0x000fe80000100a00 */
[----:B------:R-:W-:Y:S04]  /*2e190*/  STL.64 [R1+0x268], R26 ;  /* 0x0002681a01007387 */ /* 0x000fe80000100a00 */
[----:B------:R-:W-:Y:S04]  /*2e1a0*/  STL [R1+0xa1e4], R3 ;  /* 0x00a1e40301007387 */ /* 0x000fe80000100800 */
[----:B------:R-:W-:Y:S04]  /*2e1b0*/  STL [R1+0xa1e0], R2 ;  /* 0x00a1e00201007387 */ /* 0x000fe80000100800 */
[----:B------:R-:W-:Y:S04]  /*2e1c0*/  STL.64 [R1+0x2a0], R8 ;  /* 0x0002a00801007387 */ /* 0x000fe80000100a00 */
[----:B------:R1:W-:Y:S04]  /*2e1d0*/  STL.64 [R1+0x2a8], R10 ;  /* 0x0002a80a01007387 */ /* 0x0003e80000100a00 */
[----:B------:R-:W2:Y:S04]  /*2e1e0*/  LDL.LU R16, [R1+0x5a0] ;  /* 0x0005a00001107983 */ /* 0x000ea80000300800 */
[----:B------:R-:W2:Y:S04]  /*2e1f0*/  LDL.LU R17, [R1+0x5a4] ;  /* 0x0005a40001117983 */ /* 0x000ea80000300800 */
[----:B------:R-:W3:Y:S04]  /*2e200*/  LDL.LU R18, [R1+0x5a8] ;  /* 0x0005a80001127983 */ /* 0x000ee80000300800 */
[----:B------:R-:W4:Y:S04]  /*2e210*/  LDL.LU R28, [R1+0xa2c8] ;  /* 0x00a2c800011c7983 */ /* 0x000f280000300800 */
[----:B-1----:R-:W2:Y:S04]  /*2e220*/  LDL.64 R10, [R1+0x8] ;  /* 0x00000800010a7983 */ /* 0x002ea80000100a00 */
[----:B--2---:R1:W-:Y:S04]  /*2e230*/  STL.64 [R1+0xa258], R10 ;  /* 0x00a2580a01007387 */ /* 0x0043e80000100a00 */
[----:B-1----:R-:W2:Y:S04]  /*2e240*/  LDL.64 R10, [R1+0x18] ;  /* 0x00001800010a7983 */ /* 0x002ea80000100a00 */
[----:B--2---:R-:W-:Y:S04]  /*2e250*/  STL.64 [R1+0xa270], R10 ;  /* 0x00a2700a01007387 */ /* 0x004fe80000100a00 */
[----:B---3--:R-:W-:Y:S04]  /*2e260*/  STL.64 [R1+0xa220], R18 ;  /* 0x00a2201201007387 */ /* 0x008fe80000100a00 */
[----:B------:R1:W-:Y:S04]  /*2e270*/  STL.64 [R1+0xa218], R16 ;  /* 0x00a2181001007387 */ /* 0x0003e80000100a00 */
[----:B-1----:R-:W2:Y:S04]  /*2e280*/  LDL.LU R16, [R1+0x5d0] ;  /* 0x0005d00001107983 */ /* 0x002ea80000300800 */
[----:B------:R-:W2:Y:S04]  /*2e290*/  LDL.LU R17, [R1+0x5d4] ;  /* 0x0005d40001117983 */ /* 0x000ea80000300800 */
[----:B------:R-:W3:Y:S04]  /*2e2a0*/  LDL.LU R18, [R1+0x5d8] ;  /* 0x0005d80001127983 */ /* 0x000ee80000300800 */
[----:B------:R-:W3:Y:S04]  /*2e2b0*/  LDL.LU R19, [R1+0x5dc] ;  /* 0x0005dc0001137983 */ /* 0x000ee80000300800 */
[----:B------:R-:W2:Y:S04]  /*2e2c0*/  LDL.64 R10, [R1+0x28] ;  /* 0x00002800010a7983 */ /* 0x000ea80000100a00 */
[----:B--2---:R1:W-:Y:S04]  /*2e2d0*/  STL.64 [R1+0xa288], R10 ;  /* 0x00a2880a01007387 */ /* 0x0043e80000100a00 */
[----:B-1----:R-:W2:Y:S01]  /*2e2e0*/  LDL.64 R10, [R1+0x38] ;  /* 0x00003800010a7983 */ /* 0x002ea20000100a00 */
[----:B------:R-:W-:Y:S01]  /*2e2f0*/  MOV R4, R14 ;  /* 0x0000000e00047202 */ /* 0x000fe20000000f00 */
[----:B------:R-:W-:-:S02]  /*2e300*/  IMAD.MOV.U32 R5, RZ, RZ, R15 ;  /* 0x000000ffff057224 */ /* 0x000fc400078e000f */
[----:B--2---:R-:W-:Y:S04]  /*2e310*/  STL.64 [R1+0xa2a0], R10 ;  /* 0x00a2a00a01007387 */ /* 0x004fe80000100a00 */
[----:B---3--:R4:W-:Y:S04]  /*2e320*/  STL.64 [R1+0xa230], R18 ;  /* 0x00a2301201007387 */ /* 0x0089e80000100a00 */
[----:B------:R1:W-:Y:S01]  /*2e330*/  STL.64 [R1+0xa228], R16 ;  /* 0x00a2281001007387 */ /* 0x0003e20000100a00 */
[----:B----4-:R-:W-:-:S03]  /*2e340*/  IMAD.MOV.U32 R19, RZ, RZ, R28 ;  /* 0x000000ffff137224 */ /* 0x010fc600078e001c */
[----:B-1----:R-:W2:Y:S04]  /*2e350*/  LDL.LU R16, [R1+0x5e0] ;  /* 0x0005e00001107983 */ /* 0x002ea80000300800 */
[----:B------:R-:W2:Y:S04]  /*2e360*/  LDL.LU R17, [R1+0x5e4] ;  /* 0x0005e40001117983 */ /* 0x000ea80000300800 */
[----:B------:R-:W3:Y:S04]  /*2e370*/  LDL.LU R18, [R1+0x5e8] ;  /* 0x0005e80001127983 */ /* 0x000ee80000300800 */
[----:B------:R-:W4:Y:S04]  /*2e380*/  LDL.LU R28, [R1+0xa2c4] ;  /* 0x00a2c400011c7983 */ /* 0x000f280000300800 */
[----:B------:R-:W2:Y:S04]  /*2e390*/  LDL.LU R12, [R1+0x580] ;  /* 0x00058000010c7983 */ /* 0x000ea80000300800 */
[----:B------:R-:W2:Y:S04]  /*2e3a0*/  LDL.LU R13, [R1+0x584] ;  /* 0x00058400010d7983 */ /* 0x000ea80000300800 */
[----:B------:R-:W2:Y:S04]  /*2e3b0*/  LDL.LU R14, [R1+0x588] ;  /* 0x00058800010e7983 */ /* 0x000ea80000300800 */
[----:B------:R-:W2:Y:S04]  /*2e3c0*/  LDL.LU R15, [R1+0x58c] ;  /* 0x00058c00010f7983 */ /* 0x000ea80000300800 */
[----:B------:R-:W3:Y:S04]  /*2e3d0*/  LDL.LU R24, [R1+0x570] ;  /* 0x0005700001187983 */ /* 0x000ee80000300800 */
[----:B------:R-:W3:Y:S04]  /*2e3e0*/  LDL.LU R25, [R1+0x574] ;  /* 0x0005740001197983 */ /* 0x000ee80000300800 */
[----:B------:R-:W3:Y:S04]  /*2e3f0*/  LDL.LU R26, [R1+0x578] ;  /* 0x00057800011a7983 */ /* 0x000ee80000300800 */
[----:B------:R-:W3:Y:S04]  /*2e400*/  LDL.LU R27, [R1+0x57c] ;  /* 0x00057c00011b7983 */ /* 0x000ee80000300800 */
[----:B--2---:R1:W-:Y:S04]  /*2e410*/  STL.64 [R1+0xa2b8], R14 ;  /* 0x00a2b80e01007387 */ /* 0x0043e80000100a00 */
[----:B------:R-:W-:Y:S04]  /*2e420*/  STL.64 [R1+0xa2b0], R12 ;  /* 0x00a2b00c01007387 */ /* 0x000fe80000100a00 */
[----:B------:R-:W2:Y:S04]  /*2e430*/  LDL.64 R10, [R1+0x48] ;  /* 0x00004800010a7983 */ /* 0x000ea80000100a00 */
[----:B-1----:R-:W2:Y:S04]  /*2e440*/  LDL.64 R14, [R1+0x58] ;  /* 0x00005800010e7983 */ /* 0x002ea80000100a00 */
[----:B---3--:R-:W-:Y:S04]  /*2e450*/  STL.64 [R1+0xa240], R18 ;  /* 0x00a2401201007387 */ /* 0x008fe80000100a00 */
        /* <DEDUP_REMOVED lines=9> */
[----:B------:R-:W3:Y:S01]  /*2e4f0*/  LDL.LU R18, [R1+0x608] ;  /* 0x0006080001127983 */ /* 0x000ee20000300800 */
[----:B----4-:R-:W-:-:S03]  /*2e500*/  IMAD.MOV.U32 R19, RZ, RZ, R28 ;  /* 0x000000ffff137224 */ /* 0x010fc600078e001c */
[----:B------:R-:W4:Y:S01]  /*2e510*/  LDL.LU R28, [R1+0xa2c0] ;  /* 0x00a2c000011c7983 */ /* 0x000f220000300800 */
[----:B------:R-:W-:Y:S03]  /*2e520*/  HMMA.1688.F32.TF32 R24, R20, R14, R24 ;  /* 0x0000000e1418723c */ /* 0x000fe60000081018 */
        /* <DEDUP_REMOVED lines=11> */
[----:B------:R-:W-:Y:S04]  /*2e5e0*/  STL [R1+0xa1ec], R5 ;  /* 0x00a1ec0501007387 */ /* 0x000fe80000100800 */
[----:B------:R-:W-:Y:S04]  /*2e5f0*/  STL [R1+0xa1e8], R4 ;  /* 0x00a1e80401007387 */ /* 0x000fe80000100800 */
[----:B------:R1:W-:Y:S04]  /*2e600*/  STL.64 [R1+0x350], R24 ;  /* 0x0003501801007387 */ /* 0x0003e80000100a00 */
[----:B------:R-:W-:Y:S01]  /*2e610*/  STL.64 [R1+0x358], R26 ;  /* 0x0003581a01007387 */ /* 0x000fe20000100a00 */
[----:B-1----:R-:W-:-:S02]  /*2e620*/  IMAD.MOV.U32 R24, RZ, RZ, R14 ;  /* 0x000000ffff187224 */ /* 0x002fc400078e000e */
[----:B------:R-:W-:Y:S02]  /*2e630*/  IMAD.MOV.U32 R25, RZ, RZ, R15 ;  /* 0x000000ffff197224 */ /* 0x000fe400078e000f */
[----:B------:R-:W3:Y:S04]  /*2e640*/  LDL.LU.64 R14, [R1+0xa2b8] ;  /* 0x00a2b800010e7983 */ /* 0x000ee80000300a00 */
[----:B------:R-:W3:Y:S04]  /*2e650*/  LDL.LU.64 R12, [R1+0xa2b0] ;  /* 0x00a2b000010c7983 */ /* 0x000ee80000300a00 */
[----:B------:R-:W-:Y:S01]  /*2e660*/  STL [R1+0xa1f0], R24 ;  /* 0x00a1f01801007387 */ /* 0x000fe20000100800 */
[----:B---3--:R-:W-:-:S15]  /*2e670*/  HMMA.1688.F32.TF32 R12, R20, R10, R12 ;  /* 0x0000000a140c723c */ /* 0x008fde000008100c */
[----:B------:R-:W-:-:S04]  /*2e680*/  NOP ;  /* 0x0000000000007918 */ /* 0x000fc80000000000 */
[----:B------:R1:W-:Y:S04]  /*2e690*/  STL.64 [R1+0x3a0], R12 ;  /* 0x0003a00c01007387 */ /* 0x0003e80000100a00 */
[----:B------:R3:W-:Y:S01]  /*2e6a0*/  STL.64 [R1+0x3a8], R14 ;  /* 0x0003a80e01007387 */ /* 0x0007e20000100a00 */
[----:B-1----:R-:W-:-:S03]  /*2e6b0*/  IMAD.MOV.U32 R13, RZ, RZ, R10 ;  /* 0x000000ffff0d7224 */ /* 0x002fc600078e000a */
[----:B---3--:R-:W3:Y:S01]  /*2e6c0*/  LDL.LU.64 R14, [R1+0xa2a8] ;  /* 0x00a2a800010e7983 */ /* 0x008ee20000300a00 */
[----:B------:R-:W-:-:S03]  /*2e6d0*/  IMAD.MOV.U32 R12, RZ, RZ, R11 ;  /* 0x000000ffff0c7224 */ /* 0x000fc600078e000b */
[----:B------:R-:W2:Y:S01]  /*2e6e0*/  LDL.LU.64 R10, [R1+0xa2a0] ;  /* 0x00a2a000010a7983 */ /* 0x000ea20000300a00 */
[----:B----4-:R-:W-:-:S07]  /*2e6f0*/  IMAD.MOV.U32 R19, RZ, RZ, R28 ;  /* 0x000000ffff137224 */ /* 0x010fce00078e001c */
[----:B--2---:R-:W-:Y:S01]  /*2e700*/  HMMA.1688.F32.TF32 R16, R20, R10, R16 ;  /* 0x0000000a1410723c */ /* 0x004fe20000081010 */
[----:B------:R-:W-:Y:S01]  /*2e710*/  IMAD.MOV.U32 R26, RZ, RZ, R10 ;  /* 0x000000ffff1a7224 */ /* 0x000fe200078e000a */
[----:B------:R-:W-:-:S15]  /*2e720*/  MOV R27, R11 ;  /* 0x0000000b001b7202 */ /* 0x000fde0000000f00 */
[----:B------:R-:W-:Y:S02]  /*2e730*/  NOP ;  /* 0x0000000000007918 */ /* 0x000fe40000000000 */
        /* <DEDUP_REMOVED lines=25> */
[----:B------:R-:W-:Y:S02]  /*2e8d0*/  IMAD.MOV.U32 R8, RZ, RZ, R11 ;  /* 0x000000ffff087224 */ /* 0x000fe400078e000b */
[----:B------:R-:W2:Y:S04]  /*2e8e0*/  LDL.LU.64 R10, [R1+0xa250] ;  /* 0x00a25000010a7983 */ /* 0x000ea80000300a00 */
[----:B------:R-:W4:Y:S10]  /*2e8f0*/  LDL.LU R9, [R1+0xa248] ;  /* 0x00a2480001097983 */ /* 0x000f340000300800 */
[----:B------:R-:W-:Y:S04]  /*2e900*/  STL.64 [R1+0x5f0], R16 ;  /* 0x0005f01001007387 */ /* 0x000fe80000100a00 */
[----:B------:R1:W-:Y:S01]  /*2e910*/  STL [R1+0x5f8], R18 ;  /* 0x0005f81201007387 */ /* 0x0003e20000100800 */
[----:B------:R-:W-:-:S03]  /*2e920*/  IMAD.MOV.U32 R28, RZ, RZ, R19 ;  /* 0x000000ffff1c7224 */ /* 0x000fc600078e0013 */
[----:B-1----:R-:W3:Y:S04]  /*2e930*/  LDL.LU.64 R18, [R1+0xa240] ;  /* 0x00a2400001127983 */ /* 0x002ee80000300a00 */
[----:B------:R-:W3:Y:S04]  /*2e940*/  LDL.LU.64 R16, [R1+0xa238] ;  /* 0x00a2380001107983 */ /* 0x000ee80000300a00 */
[----:B------:R-:W-:Y:S04]  /*2e950*/  STL.64 [R1+0xa200], R26 ;  /* 0x00a2001a01007387 */ /* 0x000fe80000100a00 */
[----:B------:R1:W-:Y:S04]  /*2e960*/  STL.64 [R1+0xa1f8], R24 ;  /* 0x00a1f81801007387 */ /* 0x0003e80000100a00 */
[----:B-1----:R-:W2:Y:S04]  /*2e970*/  LDL.LU R24, [R1+0x5c0] ;  /* 0x0005c00001187983 */ /* 0x002ea80000300800 */
[----:B------:R-:W2:Y:S04]  /*2e980*/  LDL.LU R25, [R1+0x5c4] ;  /* 0x0005c40001197983 */ /* 0x000ea80000300800 */
[----:B------:R-:W2:Y:S04]  /*2e990*/  LDL.LU R26, [R1+0x5c8] ;  /* 0x0005c800011a7983 */ /* 0x000ea80000300800 */
[----:B------:R-:W2:Y:S04]  /*2e9a0*/  LDL.LU R27, [R1+0x5cc] ;  /* 0x0005cc00011b7983 */ /* 0x000ea80000300800 */
[----:B------:R-:W-:Y:S01]  /*2e9b0*/  STL [R1+0x9738], R28 ;  /* 0x0097381c01007387 */ /* 0x000fe20000100800 */
[----:B---3--:R-:W-:-:S15]  /*2e9c0*/  HMMA.1688.F32.TF32 R16, R20, R14, R16 ;  /* 0x0000000e1410723c */ /* 0x008fde0000081010 */
[----:B------:R-:W-:-:S04]  /*2e9d0*/  NOP ;  /* 0x0000000000007918 */ /* 0x000fc80000000000 */
[----:B------:R-:W-:Y:S04]  /*2e9e0*/  STL.64 [R1+0x5e0], R16 ;  /* 0x0005e01001007387 */ /* 0x000fe80000100a00 */
[----:B------:R1:W-:Y:S04]  /*2e9f0*/  STL.64 [R1+0x5e8], R18 ;  /* 0x0005e81201007387 */ /* 0x0003e80000100a00 */
[----:B-1----:R-:W2:Y:S04]  /*2ea00*/  LDL.LU.64 R18, [R1+0xa230] ;  /* 0x00a2300001127983 */ /* 0x002ea80000300a00 */
[----:B------:R-:W2:Y:S04]  /*2ea10*/  LDL.LU.64 R16, [R1+0xa228] ;  /* 0x00a2280001107983 */ /* 0x000ea80000300a00 */
[----:B------:R-:W-:Y:S01]  /*2ea20*/  STL.64 [R1+0xa0c0], R14 ;  /* 0x00a0c00e01007387 */ /* 0x000fe20000100a00 */
[----:B--2---:R-:W-:-:S15]  /*2ea30*/  HMMA.1688.F32.TF32 R16, R20, R10, R16 ;  /* 0x0000000a1410723c */ /* 0x004fde0000081010 */
[----:B------:R-:W-:-:S04]  /*2ea40*/  NOP ;  /* 0x0000000000007918 */ /* 0x000fc80000000000 */
[----:B------:R-:W-:Y:S04]  /*2ea50*/  STL.64 [R1+0x5b0], R16 ;  /* 0x0005b01001007387 */ /* 0x000fe80000100a00 */
[----:B------:R1:W-:Y:S04]  /*2ea60*/  STL.64 [R1+0x5b8], R18 ;  /* 0x0005b81201007387 */ /* 0x0003e80000100a00 */
[----:B-1----:R-:W2:Y:S04]  /*2ea70*/  LDL.LU.64 R18, [R1+0xa220] ;  /* 0x00a2200001127983 */ /* 0x002ea80000300a00 */
[----:B------:R-:W2:Y:S04]  /*2ea80*/  LDL.LU.64 R16, [R1+0xa218] ;  /* 0x00a2180001107983 */ /* 0x000ea80000300a00 */
[----:B------:R-:W-:Y:S04]  /*2ea90*/  STL.64 [R1+0xa0d0], R10 ;  /* 0x00a0d00a01007387 */ /* 0x000fe80000100a00 */
[----:B----4-:R-:W-:Y:S01]  /*2eaa0*/  STL [R1+0xa0c8], R9 ;  /* 0x00a0c80901007387 */ /* 0x010fe20000100800 */
[----:B--2---:R-:W-:Y:S03]  /*2eab0*/  HMMA.1688.F32.TF32 R20, R20, R6, R16 ;  /* 0x000000061414723c */ /* 0x004fe60000081010 */
[----:B------:R-:W2:Y:S04]  /*2eac0*/  LDL.LU.64 R18, [R1+0xa210] ;  /* 0x00a2100001127983 */ /* 0x000ea80000300a00 */
[----:B------:R-:W2:Y:S04]  /*2ead0*/  LDL.LU.64 R16, [R1+0xa208] ;  /* 0x00a2080001107983 */ /* 0x000ea80000300a00 */
[----:B------:R-:W-:Y:S08]  /*2eae0*/  STL.64 [R1+0xa0b8], R6 ;  /* 0x00a0b80601007387 */ /* 0x000ff00000100a00 */
[----:B------:R-:W-:Y:S04]  /*2eaf0*/  STL.64 [R1+0x590], R20 ;  /* 0x0005901401007387 */ /* 0x000fe80000100a00 */
[----:B------:R-:W-:Y:S04]  /*2eb00*/  STL.64 [R1+0x598], R22 ;  /* 0x0005981601007387 */ /* 0x000fe80000100a00 */
[----:B------:R-:W-:Y:S04]  /*2eb10*/  LDS R22, [R0+UR5+0x6600] ;  /* 0x0066000500167984 */ /* 0x000fe80008000800 */
[----:B------:R-:W1:Y:S04]  /*2eb20*/  LDS R23, [R29+UR5+0x6600] ;  /* 0x006600051d177984 */ /* 0x000e680008000800 */
[----:B------:R-:W-:Y:S04]  /*2eb30*/  LDS R20, [R0+UR5+0x4600] ;  /* 0x0046000500147984 */ /* 0x000fe80008000800 */
[----:B------:R-:W3:Y:S04]  /*2eb40*/  LDS R21, [R29+UR5+0x4600] ;  /* 0x004600051d157984 */ /* 0x000ee80008000800 */
[----:B-1----:R1:W-:Y:S04]  /*2eb50*/  STL.64 [R1+0xa0b0], R22 ;  /* 0x00a0b01601007387 */ /* 0x0023e80000100a00 */
[----:B---3--:R2:W-:Y:S04]  /*2eb60*/  STL.64 [R1+0xa0a8], R20 ;  /* 0x00a0a81401007387 */ /* 0x0085e80000100a00 */
[----:B-1----:R-:W2:Y:S04]  /*2eb70*/  LDL R22, [R1+0xc8] ;  /* 0x0000c80001167983 */ /* 0x002ea80000100800 */
[----:B------:R-:W2:Y:S02]  /*2eb80*/  LDL R23, [R1+0xcc] ;  /* 0x0000cc0001177983 */ /* 0x000ea40000100800 */
[----:B--2---:R-:W-:Y:S02]  /*2eb90*/  HMMA.1688.F32.TF32 R20, R16, R22, R24 ;  /* 0x000000161014723c */ /* 0x004fe40000081018 */
[----:B------:R-:W2:Y:S04]  /*2eba0*/  LDL.LU.64 R26, [R1+0xa200] ;  /* 0x00a20000011a7983 */ /* 0x000ea80000300a00 */
[----:B------:R-:W3:Y:S01]  /*2ebb0*/  LDL.LU.64 R24, [R1+0xa1f8] ;  /* 0x00a1f80001187983 */ /* 0x000ee20000300a00 */
[----:B------:R-:W-:-:S02]  /*2ebc0*/  IMAD.MOV.U32 R15, RZ, RZ, R8 ;  /* 0x000000ffff0f7224 */ /* 0x000fc400078e0008 */
[----:B---3--:R-:W-:Y:S02]  /*2ebd0*/  IMAD.MOV.U32 R14, RZ, RZ, R24 ;  /* 0x000000ffff0e7224 */ /* 0x008fe400078e0018 */
[----:B------:R-:W3:Y:S08]  /*2ebe0*/  LDL.LU R24, [R1+0xa1f0] ;  /* 0x00a1f00001187983 */ /* 0x000ef00000300800 */
[----:B------:R-:W-:Y:S04]  /*2ebf0*/  STL.64 [R1+0x150], R20 ;  /* 0x0001501401007387 */ /* 0x000fe80000100a00 */
[----:B------:R-:W-:Y:S04]  /*2ec00*/  STL.64 [R1+0x158], R22 ;  /* 0x0001581601007387 */ /* 0x000fe80000100a00 */
[----:B------:R1:W-:Y:S04]  /*2ec10*/  STL.64 [R1+0xa0d8], R14 ;  /* 0x00a0d80e01007387 */ /* 0x0003e80000100a00 */
[----:B------:R-:W4:Y:S04]  /*2ec20*/  LDL.LU R8, [R1+0x700] ;  /* 0x0007000001087983 */ /* 0x000f280000300800 */
[----:B------:R-:W4:Y:S04]  /*2ec30*/  LDL.LU R9, [R1+0x704] ;  /* 0x0007040001097983 */ /* 0x000f280000300800 */
[----:B------:R-:W2:Y:S04]  /*2ec40*/  LDL.LU R10, [R1+0x708] ;  /* 0x00070800010a7983 */ /* 0x000ea80000300800 */
[----:B------:R-:W2:Y:S01]  /*2ec50*/  LDL.LU R11, [R1+0x70c] ;  /* 0x00070c00010b7983 */ /* 0x000ea20000300800 */
[----:B-1----:R-:W-:Y:S01]  /*2ec60*/  IMAD.MOV.U32 R14, RZ, RZ, R5 ;  /* 0x000000ffff0e7224 */ /* 0x002fe200078e0005 */
[----:B------:R-:W-:Y:S01]  /*2ec70*/  MOV R15, R4 ;  /* 0x00000004000f7202 */ /* 0x000fe20000000f00 */
[----:B------:R-:W-:-:S02]  /*2ec80*/  IMAD.MOV.U32 R22, RZ, RZ, R13 ;  /* 0x000000ffff167224 */ /* 0x000fc400078e000d */
[----:B------:R-:W-:Y:S01]  /*2ec90*/  IMAD.MOV.U32 R23, RZ, RZ, R12 ;  /* 0x000000ffff177224 */ /* 0x000fe200078e000c */
[----:B--2---:R-:W-:Y:S04]  /*2eca0*/  STL.64 [R1+0xa0e8], R10 ;  /* 0x00a0e80a01007387 */ /* 0x004fe80000100a00 */
[----:B----4-:R-:W-:Y:S04]  /*2ecb0*/  STL.64 [R1+0xa0e0], R8 ;  /* 0x00a0e00801007387 */ /* 0x010fe80000100a00 */
[----:B------:R-:W2:Y:S04]  /*2ecc0*/  LDL.LU R5, [R1+0xa1ec] ;  /* 0x00a1ec0001057983 */ /* 0x000ea80000300800 */
[----:B------:R-:W4:Y:S04]  /*2ecd0*/  LDL.LU R4, [R1+0xa1e8] ;  /* 0x00a1e80001047983 */ /* 0x000f280000300800 */
[----:B------:R1:W-:Y:S02]  /*2ece0*/  STL.64 [R1+0xa0f0], R14 ;  /* 0x00a0f00e01007387 */ /* 0x0003e40000100a00 */
[----:B-1----:R-:W-:-:S02]  /*2ecf0*/  IMAD.MOV.U32 R14, RZ, RZ, R3 ;  /* 0x000000ffff0e7224 */ /* 0x002fc400078e0003 */
[----:B------:R-:W-:Y:S01]  /*2ed00*/  IMAD.MOV.U32 R15, RZ, RZ, R2 ;  /* 0x000000ffff0f7224 */ /* 0x000fe200078e0002 */
[----:B------:R-:W2:Y:S04]  /*2ed10*/  LDL.LU R3, [R1+0xa1e4] ;  /* 0x00a1e40001037983 */ /* 0x000ea80000300800 */
[----:B------:R-:W2:Y:S04]  /*2ed20*/  LDL.LU R2, [R1+0xa1e0] ;  /* 0x00a1e00001027983 */ /* 0x000ea80000300800 */
[----:B------:R1:W-:Y:S04]  /*2ed30*/  STL.64 [R1+0xa108], R14 ;  /* 0x00a1080e01007387 */ /* 0x0003e80000100a00 */
[----:B------:R-:W2:Y:S04]  /*2ed40*/  LDL.LU R8, [R1+0x710] ;  /* 0x0007100001087983 */ /* 0x000ea80000300800 */
[----:B------:R-:W2:Y:S04]  /*2ed50*/  LDL.LU R9, [R1+0x714] ;  /* 0x0007140001097983 */ /* 0x000ea80000300800 */
[----:B------:R-:W2:Y:S04]  /*2ed60*/  LDL.LU R10, [R1+0x718] ;  /* 0x00071800010a7983 */ /* 0x000ea80000300800 */
[----:B------:R-:W2:Y:S01]  /*2ed70*/  LDL.LU R11, [R1+0x71c] ;  /* 0x00071c00010b7983 */ /* 0x000ea20000300800 */
[----:B-1----:R-:W-:-:S02]  /*2ed80*/  IMAD.MOV.U32 R14, RZ, RZ, R26 ;  /* 0x000000ffff0e7224 */ /* 0x002fc400078e001a */
[----:B------:R-:W-:Y:S01]  /*2ed90*/  IMAD.MOV.U32 R15, RZ, RZ, R27 ;  /* 0x000000ffff0f7224 */ /* 0x000fe200078e001b */
[----:B------:R-:W2:Y:S04]  /*2eda0*/  LDL.LU R26, [R1+0xa1dc] ;  /* 0x00a1dc00011a7983 */ /* 0x000ea80000300800 */
[----:B------:R-:W2:Y:S04]  /*2edb0*/  LDL.LU R27, [R1+0xa1d8] ;  /* 0x00a1d800011b7983 */ /* 0x000ea80000300800 */
[----:B------:R1:W-:Y:S04]  /*2edc0*/  STL.64 [R1+0xa120], R14 ;  /* 0x00a1200e01007387 */ /* 0x0003e80000100a00 */
[----:B------:R3:W-:Y:S04]  /*2edd0*/  STL.64 [R1+0xa128], R22 ;  /* 0x00a1281601007387 */ /* 0x0007e80000100a00 */
[----:B------:R-:W2:Y:S04]  /*2ede0*/  LDL.LU R12, [R1+0x680] ;  /* 0x00068000010c7983 */ /* 0x000ea80000300800 */
[----:B------:R-:W2:Y:S04]  /*2edf0*/  LDL.LU R13, [R1+0x684] ;  /* 0x00068400010d7983 */ /* 0x000ea80000300800 */
[----:B-1----:R-:W2:Y:S04]  /*2ee00*/  LDL.LU R14, [R1+0x688] ;  /* 0x00068800010e7983 */ /* 0x002ea80000300800 */
[----:B------:R-:W2:Y:S01]  /*2ee10*/  LDL.LU R15, [R1+0x68c] ;  /* 0x00068c00010f7983 */ /* 0x000ea20000300800 */
[----:B---3--:R-:W-:-:S02]  /*2ee20*/  IMAD.MOV.U32 R22, RZ, RZ, R24 ;  /* 0x000000ffff167224 */ /* 0x008fc400078e0018 */
[----:B------:R-:W-:Y:S01]  /*2ee30*/  IMAD.MOV.U32 R23, RZ, RZ, R25 ;  /* 0x000000ffff177224 */ /* 0x000fe200078e0019 */
[----:B--2---:R-:W-:Y:S04]  /*2ee40*/  STL.64 [R1+0xa138], R14 ;  /* 0x00a1380e01007387 */ /* 0x004fe80000100a00 */
[----:B------:R1:W-:Y:S04]  /*2ee50*/  STL.64 [R1+0xa130], R12 ;  /* 0x00a1300c01007387 */ /* 0x0003e80000100a00 */
[----:B------:R-:W2:Y:S04]  /*2ee60*/  LDL.LU R24, [R1+0xa1d4] ;  /* 0x00a1d40001187983 */ /* 0x000ea80000300800 */
[----:B------:R-:W3:Y:S04]  /*2ee70*/  LDL.LU R25, [R1+0xa1d0] ;  /* 0x00a1d00001197983 */ /* 0x000ee80000300800 */
[----:B------:R4:W-:Y:S04]  /*2ee80*/  STL.64 [R1+0xa140], R22 ;  /* 0x00a1401601007387 */ /* 0x0009e80000100a00 */
[----:B-1----:R-:W2:Y:S04]  /*2ee90*/  LDL.LU R12, [R1+0x670] ;  /* 0x00067000010c7983 */ /* 0x002ea80000300800 */
[----:B------:R-:W2:Y:S04]  /*2eea0*/  LDL.LU R13, [R1+0x674] ;  /* 0x00067400010d7983 */ /* 0x000ea80000300800 */
[----:B------:R-:W2:Y:S04]  /*2eeb0*/  LDL.LU R14, [R1+0x678] ;  /* 0x00067800010e7983 */ /* 0x000ea80000300800 */
[----:B------:R-:W2:Y:S01]  /*2eec0*/  LDL.LU R15, [R1+0x67c] ;  /* 0x00067c00010f7983 */ /* 0x000ea20000300800 */
[----:B----4-:R-:W-:-:S02]  /*2eed0*/  IMAD.MOV.U32 R22, RZ, RZ, R4 ;  /* 0x000000ffff167224 */ /* 0x010fc400078e0004 */
[----:B------:R-:W-:Y:S01]  /*2eee0*/  IMAD.MOV.U32 R23, RZ, RZ, R5 ;  /* 0x000000ffff177224 */ /* 0x000fe200078e0005 */
[----:B--2---:R-:W-:Y:S04]  /*2eef0*/  STL.64 [R1+0xa150], R14 ;  /* 0x00a1500e01007387 */ /* 0x004fe80000100a00 */
[----:B------:R1:W-:Y:S04]  /*2ef00*/  STL.64 [R1+0xa148], R12 ;  /* 0x00a1480c01007387 */ /* 0x0003e80000100a00 */
[----:B------:R-:W2:Y:S04]  /*2ef10*/  LDL.LU R4, [R1+0xa1cc] ;  /* 0x00a1cc0001047983 */ /* 0x000ea80000300800 */
[----:B------:R-:W4:Y:S04]  /*2ef20*/  LDL.LU R5, [R1+0xa1c8] ;  /* 0x00a1c80001057983 */ /* 0x000f280000300800 */
[----:B------:R3:W-:Y:S04]  /*2ef30*/  STL.64 [R1+0xa158], R22 ;  /* 0x00a1581601007387 */ /* 0x0007e80000100a00 */
[----:B-1----:R-:W2:Y:S04]  /*2ef40*/  LDL.LU R12, [R1+0x660] ;  /* 0x00066000010c7983 */ /* 0x002ea80000300800 */
[----:B------:R-:W2:Y:S04]  /*2ef50*/  LDL.LU R13, [R1+0x664] ;  /* 0x00066400010d7983 */ /* 0x000ea80000300800 */
[----:B------:R-:W2:Y:S04]  /*2ef60*/  LDL.LU R14, [R1+0x668] ;  /* 0x00066800010e7983 */ /* 0x000ea80000300800 */
[----:B------:R-:W2:Y:S01]  /*2ef70*/  LDL.LU R15, [R1+0x66c] ;  /* 0x00066c00010f7983 */ /* 0x000ea20000300800 */
[----:B---3--:R-:W-:Y:S01]  /*2ef80*/  MOV R22, R2 ;  /* 0x0000000200167202 */ /* 0x008fe20000000f00 */
[----:B------:R-:W-:-:S02]  /*2ef90*/  IMAD.MOV.U32 R23, RZ, RZ, R3 ;  /* 0x000000ffff177224 */ /* 0x000fc400078e0003 */
[----:B------:R-:W-:Y:S02]  /*2efa0*/  IMAD.MOV.U32 R6, RZ, RZ, R27 ;  /* 0x000000ffff067224 */ /* 0x000fe400078e001b */
[----:B------:R-:W-:Y:S01]  /*2efb0*/  IMAD.MOV.U32 R7, RZ, RZ, R26 ;  /* 0x000000ffff077224 */ /* 0x000fe200078e001a */
[----:B------:R-:W-:Y:S04]  /*2efc0*/  LDS R27, [R29+UR5+0x6700] ;  /* 0x006700051d1b7984 */ /* 0x000fe80008000800 */
[----:B------:R-:W1:Y:S04]  /*2efd0*/  LDS R26, [R0+UR5+0x6700] ;  /* 0x00670005001a7984 */ /* 0x000e680008000800 */
[----:B--2---:R-:W-:Y:S04]  /*2efe0*/  STL.64 [R1+0xa168], R14 ;  /* 0x00a1680e01007387 */ /* 0x004fe80000100a00 */
[----:B------:R-:W-:Y:S04]  /*2eff0*/  STL.64 [R1+0xa160], R12 ;  /* 0x00a1600c01007387 */ /* 0x000fe80000100a00 */
[----:B------:R-:W2:Y:S04]  /*2f000*/  LDL.LU R2, [R1+0xa1c4] ;  /* 0x00a1c40001027983 */ /* 0x000ea80000300800 */
[----:B------:R-:W3:Y:S04]  /*2f010*/  LDL.LU R3, [R1+0xa1c0] ;  /* 0x00a1c00001037983 */ /* 0x000ee80000300800 */
[----:B------:R1:W-:Y:S04]  /*2f020*/  STL.64 [R1+0xa170], R22 ;  /* 0x00a1701601007387 */ /* 0x0003e80000100a00 */
[----:B------:R1:W-:Y:S04]  /*2f030*/  STL.64 [R1+0xa178], R6 ;  /* 0x00a1780601007387 */ /* 0x0003e80000100a00 */
[----:B------:R-:W2:Y:S04]  /*2f040*/  LDL.LU R20, [R1+0x640] ;  /* 0x0006400001147983 */ /* 0x000ea80000300800 */
[----:B------:R-:W2:Y:S04]  /*2f050*/  LDL.LU R21, [R1+0x644] ;  /* 0x0006440001157983 */ /* 0x000ea80000300800 */
[----:B-1----:R-:W2:Y:S04]  /*2f060*/  LDL.LU R22, [R1+0x648] ;  /* 0x0006480001167983 */ /* 0x002ea80000300800 */
[----:B------:R-:W2:Y:S01]  /*2f070*/  LDL.LU R23, [R1+0x64c] ;  /* 0x00064c0001177983 */ /* 0x000ea20000300800 */
[----:B------:R-:W-:-:S02]  /*2f080*/  IMAD.MOV.U32 R6, RZ, RZ, R25 ;  /* 0x000000ffff067224 */ /* 0x000fc400078e0019 */
[----:B------:R-:W-:Y:S01]  /*2f090*/  IMAD.MOV.U32 R7, RZ, RZ, R24 ;  /* 0x000000ffff077224 */ /* 0x000fe200078e0018 */
[----:B------:R-:W-:Y:S04]  /*2f0a0*/  LDS R25, [R29+UR5+0x4700] ;  /* 0x004700051d197984 */ /* 0x000fe80008000800 */
[----:B------:R-:W1:Y:S04]  /*2f0b0*/  LDS R24, [R0+UR5+0x4700] ;  /* 0x0047000500187984 */ /* 0x000e680008000800 */
[----:B--2---:R-:W-:Y:S04]  /*2f0c0*/  STL.64 [R1+0xa188], R22 ;  /* 0x00a1881601007387 */ /* 0x004fe80000100a00 */
[----:B------:R-:W-:Y:S04]  /*2f0d0*/  STL.64 [R1+0xa180], R20 ;  /* 0x00a1801401007387 */ /* 0x000fe80000100a00 */
[----:B------:R4:W-:Y:S02]  /*2f0e0*/  STL.64 [R1+0xa190], R6 ;  /* 0x00a1900601007387 */ /* 0x0009e40000100a00 */
[----:B----4-:R-:W-:-:S02]  /*2f0f0*/  IMAD.MOV.U32 R6, RZ, RZ, R5 ;  /* 0x000000ffff067224 */ /* 0x010fc400078e0005 */
[----:B------:R-:W-:-:S05]  /*2f100*/  IMAD.MOV.U32 R7, RZ, RZ, R4 ;  /* 0x000000ffff077224 */ /* 0x000fca00078e0004 */
[----:B------:R-:W-:Y:S04]  /*2f110*/  STL.64 [R1+0xa1a8], R6 ;  /* 0x00a1a80601007387 */ /* 0x000fe80000100a00 */
[----:B------:R-:W2:Y:S04]  /*2f120*/  LDL.LU R20, [R1+0x630] ;  /* 0x0006300001147983 */ /* 0x000ea80000300800 */
[----:B------:R-:W2:Y:S04]  /*2f130*/  LDL.LU R21, [R1+0x634] ;  /* 0x0006340001157983 */ /* 0x000ea80000300800 */
[----:B------:R-:W4:Y:S04]  /*2f140*/  LDL.LU R22, [R1+0x638] ;  /* 0x0006380001167983 */ /* 0x000f280000300800 */
[----:B------:R-:W4:Y:S04]  /*2f150*/  LDL.LU R23, [R1+0x63c] ;  /* 0x00063c0001177983 */ /* 0x000f280000300800 */
[----:B----4-:R-:W-:Y:S04]  /*2f160*/  STL.64 [R1+0xa1a0], R22 ;  /* 0x00a1a01601007387 */ /* 0x010fe80000100a00 */
[----:B--2---:R2:W-:Y:S04]  /*2f170*/  STL.64 [R1+0xa198], R20 ;  /* 0x00a1981401007387 */ /* 0x0045e80000100a00 */
[----:B--2---:R-:W2:Y:S04]  /*2f180*/  LDL.LU R20, [R1+0x620] ;  /* 0x0006200001147983 */ /* 0x004ea80000300800 */
[----:B------:R-:W2:Y:S04]  /*2f190*/  LDL.LU R21, [R1+0x624] ;  /* 0x0006240001157983 */ /* 0x000ea80000300800 */
[----:B------:R-:W4:Y:S04]  /*2f1a0*/  LDL.LU R22, [R1+0x628] ;  /* 0x0006280001167983 */ /* 0x000f280000300800 */
[----:B------:R-:W4:Y:S04]  /*2f1b0*/  LDL.LU R23, [R1+0x62c] ;  /* 0x00062c0001177983 */ /* 0x000f280000300800 */
[----:B----4-:R-:W-:Y:S04]  /*2f1c0*/  STL.64 [R1+0xa1b8], R22 ;  /* 0x00a1b81601007387 */ /* 0x010fe80000100a00 */
[----:B--2---:R2:W-:Y:S04]  /*2f1d0*/  STL.64 [R1+0xa1b0], R20 ;  /* 0x00a1b01401007387 */ /* 0x0045e80000100a00 */
[----:B--2---:R-:W2:Y:S04]  /*2f1e0*/  LDL.LU R20, [R1+0x610] ;  /* 0x0006100001147983 */ /* 0x004ea80000300800 */
[----:B------:R-:W2:Y:S04]  /*2f1f0*/  LDL.LU R21, [R1+0x614] ;  /* 0x0006140001157983 */ /* 0x000ea80000300800 */
[----:B------:R-:W2:Y:S04]  /*2f200*/  LDL.LU R22, [R1+0x618] ;  /* 0x0006180001167983 */ /* 0x000ea80000300800 */
[----:B------:R-:W2:Y:S04]  /*2f210*/  LDL.LU R23, [R1+0x61c] ;  /* 0x00061c0001177983 */ /* 0x000ea80000300800 */
[----:B------:R-:W4:Y:S04]  /*2f220*/  LDL.LU R12, [R1+0x650] ;  /* 0x00065000010c7983 */ /* 0x000f280000300800 */
[----:B------:R-:W4:Y:S04]  /*2f230*/  LDL.LU R13, [R1+0x654] ;  /* 0x00065400010d7983 */ /* 0x000f280000300800 */
[----:B------:R-:W4:Y:S04]  /*2f240*/  LDL.LU R14, [R1+0x658] ;  /* 0x00065800010e7983 */ /* 0x000f280000300800 */
[----:B------:R-:W4:Y:S04]  /*2f250*/  LDL.LU R15, [R1+0x65c] ;  /* 0x00065c00010f7983 */ /* 0x000f280000300800 */
[----:B------:R-:W-:Y:S04]  /*2f260*/  STL.64 [R1+0xa100], R10 ;  /* 0x00a1000a01007387 */ /* 0x000fe80000100a00 */
[----:B------:R1:W-:Y:S04]  /*2f270*/  STL.64 [R1+0xa0f8], R8 ;  /* 0x00a0f80801007387 */ /* 0x0003e80000100a00 */
[----:B-1----:R-:W4:Y:S04]  /*2f280*/  LDL.LU R8, [R1+0x6c0] ;  /* 0x0006c00001087983 */ /* 0x002f280000300800 */
[----:B------:R-:W4:Y:S04]  /*2f290*/  LDL.LU R9, [R1+0x6c4] ;  /* 0x0006c40001097983 */ /* 0x000f280000300800 */
[----:B------:R-:W4:Y:S04]  /*2f2a0*/  LDL.LU R10, [R1+0x6c8] ;  /* 0x0006c800010a7983 */ /* 0x000f280000300800 */
[----:B------:R-:W4:Y:S01]  /*2f2b0*/  LDL.LU R11, [R1+0x6cc] ;  /* 0x0006cc00010b7983 */ /* 0x000f220000300800 */
[----:B---3--:R-:W-:-:S02]  /*2f2c0*/  IMAD.MOV.U32 R6, RZ, RZ, R3 ;  /* 0x000000ffff067224 */ /* 0x008fc400078e0003 */
[----:B------:R-:W-:-:S07]  /*2f2d0*/  IMAD.MOV.U32 R7, RZ, RZ, R2 ;  /* 0x000000ffff077224 */ /* 0x000fce00078e0002 */
[C---:B--2---:R-:W-:Y:S01]  /*2f2e0*/  HMMA.1688.F32.TF32 R4, R16.reuse, R6, R20 ;  /* 0x000000061004723c */ /* 0x044fe20000081014 */
[----:B----4-:R-:W-:Y:S04]  /*2f2f0*/  STL.64 [R1+0xa118], R10 ;  /* 0x00a1180a01007387 */ /* 0x010fe80000100a00 */
[----:B------:R1:W-:Y:S04]  /*2f300*/  STL.64 [R1+0xa110], R8 ;  /* 0x00a1100801007387 */ /* 0x0003e80000100a00 */
[----:B-1----:R-:W2:Y:S04]  /*2f310*/  LDL.LU R8, [R1+0x690] ;  /* 0x0006900001087983 */ /* 0x002ea80000300800 */
[----:B------:R-:W2:Y:S04]  /*2f320*/  LDL.LU R9, [R1+0x694] ;  /* 0x0006940001097983 */ /* 0x000ea80000300800 */
[----:B------:R-:W2:Y:S04]  /*2f330*/  LDL.LU R10, [R1+0x698] ;  /* 0x00069800010a7983 */ /* 0x000ea80000300800 */
[----:B------:R-:W2:Y:S04]  /*2f340*/  LDL.LU R11, [R1+0x69c] ;  /* 0x00069c00010b7983 */ /* 0x000ea80000300800 */
[----:B------:R-:W-:Y:S04]  /*2f350*/  STL [R1+0x9fbc], R0 ;  /* 0x009fbc0001007387 */ /* 0x000fe80000100800 */
[----:B------:R-:W-:Y:S04]  /*2f360*/  STL [R1+0x9fc0], R29 ;  /* 0x009fc01d01007387 */ /* 0x000fe80000100800 */
[----:B------:R-:W-:Y:S04]  /*2f370*/  STL.64 [R1+0x9fa0], R26 ;  /* 0x009fa01a01007387 */ /* 0x000fe80000100a00 */
[----:B------:R1:W-:Y:S04]  /*2f380*/  STL.64 [R1+0x9f98], R24 ;  /* 0x009f981801007387 */ /* 0x0003e80000100a00 */
[----:B-1----:R-:W3:Y:S04]  /*2f390*/  LDL.LU R24, [R1+0x6f0] ;  /* 0x0006f00001187983 */ /* 0x002ee80000300800 */
[----:B------:R-:W3:Y:S04]  /*2f3a0*/  LDL.LU R25, [R1+0x6f4] ;  /* 0x0006f40001197983 */ /* 0x000ee80000300800 */
[----:B------:R-:W3:Y:S04]  /*2f3b0*/  LDL.LU R26, [R1+0x6f8] ;  /* 0x0006f800011a7983 */ /* 0x000ee80000300800 */
[----:B------:R-:W3:Y:S04]  /*2f3c0*/  LDL.LU R27, [R1+0x6fc] ;  /* 0x0006fc00011b7983 */ /* 0x000ee80000300800 */
[----:B------:R-:W4:Y:S04]  /*2f3d0*/  LDL.LU.64 R22, [R1+0xa1b8] ;  /* 0x00a1b80001167983 */ /* 0x000f280000300a00 */
[----:B------:R-:W4:Y:S04]  /*2f3e0*/  LDL.LU.64 R20, [R1+0xa1b0] ;  /* 0x00a1b00001147983 */ /* 0x000f280000300a00 */
[----:B------:R-:W-:Y:S04]  /*2f3f0*/  STL.64 [R1+0x140], R4 ;  /* 0x0001400401007387 */ /* 0x000fe80000100a00 */
[----:B------:R1:W-:Y:S04]  /*2f400*/  STL.64 [R1+0x148], R6 ;  /* 0x0001480601007387 */ /* 0x0003e80000100a00 */
[----:B-1----:R-:W4:Y:S02]  /*2f410*/  LDL.LU.64 R6, [R1+0xa1a8] ;  /* 0x00a1a80001067983 */ /* 0x002f240000300a00 */
[----:B----4-:R-:W-:Y:S02]  /*2f420*/  HMMA.1688.F32.TF32 R4, R16, R6, R20 ;  /* 0x000000061004723c */ /* 0x010fe40000081014 */
[----:B------:R-:W4:Y:S04]  /*2f430*/  LDL.LU.64 R22, [R1+0xa1a0] ;  /* 0x00a1a00001167983 */ /* 0x000f280000300a00 */
[----:B------:R-:W4:-:S13]  /*2f440*/  LDL.LU.64 R20, [R1+0xa198] ;  /* 0x00a1980001147983 */ /* 0x000f1a0000300a00 */
        /* <DEDUP_REMOVED lines=10> */
[----:B------:R-:W4:-:S15]  /*2f4f0*/  LDL.LU.64 R22, [R1+0xa170] ;  /* 0x00a1700001167983 */ /* 0x000f1e0000300a00 */
[----:B------:R-:W-:Y:S02]  /*2f500*/  NOP ;  /* 0x0000000000007918 */ /* 0x000fe40000000000 */
[----:B------:R1:W-:Y:S04]  /*2f510*/  STL.64 [R1+0x1f0], R4 ;  /* 0x0001f00401007387 */ /* 0x0003e80000100a00 */
[----:B------:R2:W-:Y:S04]  /*2f520*/  STL.64 [R1+0x1f8], R6 ;  /* 0x0001f80601007387 */ /* 0x0005e80000100a00 */
[----:B-1----:R-:W3:Y:S04]  /*2f530*/  LDL.LU R4, [R1+0x6e0] ;  /* 0x0006e00001047983 */ /* 0x002ee80000300800 */
[----:B------:R-:W3:Y:S04]  /*2f540*/  LDL.LU R5, [R1+0x6e4] ;  /* 0x0006e40001057983 */ /* 0x000ee80000300800 */
[----:B--2---:R-:W2:Y:S04]  /*2f550*/  LDL.LU R6, [R1+0x6e8] ;  /* 0x0006e80001067983 */ /* 0x004ea80000300800 */
[----:B------:R-:W2:Y:S01]  /*2f560*/  LDL.LU R7, [R1+0x6ec] ;  /* 0x0006ec0001077983 */ /* 0x000ea20000300800 */
[----:B----4-:R-:W-:Y:S03]  /*2f570*/  HMMA.1688.F32.TF32 R20, R16, R22, R12 ;  /* 0x000000161014723c */ /* 0x010fe6000008100c */
[----:B------:R-:W4:Y:S04]  /*2f580*/  LDL.LU.64 R14, [R1+0xa168] ;  /* 0x00a16800010e7983 */ /* 0x000f280000300a00 */
[----:B------:R-:W4:-:S12]  /*2f590*/  LDL.LU.64 R12, [R1+0xa160] ;  /* 0x00a16000010c7983 */ /* 0x000f180000300a00 */
        /* <DEDUP_REMOVED lines=44> */
[----:B------:R-:W2:-:S13]  /*2f860*/  LDL.LU R9, [R1+0xa0c8] ;  /* 0x00a0c80001097983 */ /* 0x000e9a0000300800 */
[----:B------:R-:W-:Y:S04]  /*2f870*/  STL.64 [R1+0x570], R12 ;  /* 0x0005700c01007387 */ /* 0x000fe80000100a00 */
[----:B------:R1:W-:Y:S04]  /*2f880*/  STL.64 [R1+0x578], R14 ;  /* 0x0005780e01007387 */ /* 0x0003e80000100a00 */
[----:B-1----:R-:W3:Y:S02]  /*2f890*/  LDL.LU.64 R14, [R1+0xa0c0] ;  /* 0x00a0c000010e7983 */ /* 0x002ee40000300a00 */
[----:B---3--:R-:W-:-:S15]  /*2f8a0*/  HMMA.1688.F32.TF32 R24, R16, R14, R24 ;  /* 0x0000000e1018723c */ /* 0x008fde0000081018 */
[----:B------:R-:W-:-:S04]  /*2f8b0*/  NOP ;  /* 0x0000000000007918 */ /* 0x000fc80000000000 */
[----:B------:R1:W-:Y:S04]  /*2f8c0*/  STL.64 [R1+0x560], R24 ;  /* 0x0005601801007387 */ /* 0x0003e80000100a00 */
[----:B------:R3:W-:Y:S01]  /*2f8d0*/  STL [R1+0x568], R26 ;  /* 0x0005681a01007387 */ /* 0x0007e20000100800 */
[----:B------:R-:W-:-:S03]  /*2f8e0*/  IMAD.MOV.U32 R28, RZ, RZ, R27 ;  /* 0x000000ffff1c7224 */ /* 0x000fc600078e001b */
[----:B-1----:R-:W2:Y:S04]  /*2f8f0*/  LDL.LU R24, [R1+0x720] ;  /* 0x0007200001187983 */ /* 0x002ea80000300800 */
[----:B------:R-:W2:Y:S04]  /*2f900*/  LDL.LU R25, [R1+0x724] ;  /* 0x0007240001197983 */ /* 0x000ea80000300800 */
[----:B---3--:R-:W3:Y:S04]  /*2f910*/  LDL.LU R26, [R1+0x728] ;  /* 0x00072800011a7983 */ /* 0x008ee80000300800 */
[----:B------:R-:W3:Y:S04]  /*2f920*/  LDL.LU R27, [R1+0x72c] ;  /* 0x00072c00011b7983 */ /* 0x000ee80000300800 */
[----:B---3--:R1:W-:Y:S04]  /*2f930*/  STL.64 [R1+0xa098], R26 ;  /* 0x00a0981a01007387 */ /* 0x0083e80000100a00 */
[----:B--2---:R-:W-:Y:S04]  /*2f940*/  STL.64 [R1+0xa090], R24 ;  /* 0x00a0901801007387 */ /* 0x004fe80000100a00 */
[----:B-1----:R-:W2:Y:S04]  /*2f950*/  LDL.LU.64 R26, [R1+0xb8] ;  /* 0x0000b800011a7983 */ /* 0x002ea80000300a00 */
[----:B--2---:R1:W-:Y:S04]  /*2f960*/  STL.64 [R1+0xa0a0], R26 ;  /* 0x00a0a01a01007387 */ /* 0x0043e80000100a00 */
[----:B-1----:R-:W2:Y:S04]  /*2f970*/  LDL.LU.64 R26, [R1+0xc8] ;  /* 0x0000c800011a7983 */ /* 0x002ea80000300a00 */
[----:B------:R1:W-:Y:S04]  /*2f980*/  STL.64 [R1+0xa018], R14 ;  /* 0x00a0180e01007387 */ /* 0x0003e80000100a00 */
[----:B-1----:R-:W3:Y:S01]  /*2f990*/  LDL.LU.64 R14, [R1+0x78] ;  /* 0x00007800010e7983 */ /* 0x002ee20000300a00 */
[C---:B----4-:R-:W-:Y:S03]  /*2f9a0*/  HMMA.1688.F32.TF32 R4, R16.reuse, R10, R4 ;  /* 0x0000000a1004723c */ /* 0x050fe60000081004 */
[----:B---3--:R1:W-:Y:S04]  /*2f9b0*/  STL.64 [R1+0xa078], R14 ;  /* 0x00a0780e01007387 */ /* 0x0083e80000100a00 */
[----:B-1----:R-:W3:Y:S04]  /*2f9c0*/  LDL.LU.64 R14, [R1+0x98] ;  /* 0x00009800010e7983 */ /* 0x002ee80000300a00 */
[----:B---3--:R1:W-:Y:S04]  /*2f9d0*/  STL.64 [R1+0xa088], R14 ;  /* 0x00a0880e01007387 */ /* 0x0083e80000100a00 */
[----:B-1----:R-:W3:Y:S04]  /*2f9e0*/  LDL.LU.64 R14, [R1+0xa8] ;  /* 0x0000a800010e7983 */ /* 0x002ee80000300a00 */
[----:B------:R-:W-:Y:S04]  /*2f9f0*/  STL [R1+0x973c], R28 ;  /* 0x00973c1c01007387 */ /* 0x000fe80000100800 */
[----:B------:R-:W-:Y:S04]  /*2fa00*/  STL.64 [R1+0x540], R4 ;  /* 0x0005400401007387 */ /* 0x000fe80000100a00 */
[----:B------:R1:W-:Y:S04]  /*2fa10*/  STL.64 [R1+0x548], R6 ;  /* 0x0005480601007387 */ /* 0x0003e80000100a00 */
[----:B-1----:R-:W4:Y:S04]  /*2fa20*/  LDL.LU.64 R6, [R1+0xa0b8] ;  /* 0x00a0b80001067983 */ /* 0x002f280000300a00 */
[----:B------:R-:W-:Y:S04]  /*2fa30*/  STL [R1+0x9fc8], R10 ;  /* 0x009fc80a01007387 */ /* 0x000fe80000100800 */
[----:B------:R-:W-:Y:S04]  /*2fa40*/  STL [R1+0x9fc4], R11 ;  /* 0x009fc40b01007387 */ /* 0x000fe80000100800 */
[----:B------:R1:W-:Y:S04]  /*2fa50*/  STL [R1+0xa080], R9 ;  /* 0x00a0800901007387 */ /* 0x0003e80000100800 */
[----:B------:R-:W2:Y:S04]  /*2fa60*/  LDL.LU R8, [R1+0x730] ;  /* 0x0007300001087983 */ /* 0x000ea80000300800 */
[----:B-1----:R-:W2:Y:S04]  /*2fa70*/  LDL.LU R9, [R1+0x734] ;  /* 0x0007340001097983 */ /* 0x002ea80000300800 */
[----:B------:R-:W2:Y:S04]  /*2fa80*/  LDL.LU R10, [R1+0x738] ;  /* 0x00073800010a7983 */ /* 0x000ea80000300800 */
[----:B------:R-:W2:Y:S01]  /*2fa90*/  LDL.LU R11, [R1+0x73c] ;  /* 0x00073c00010b7983 */ /* 0x000ea20000300800 */
[----:B----4-:R-:W-:Y:S03]  /*2faa0*/  HMMA.1688.F32.TF32 R16, R16, R6, R20 ;  /* 0x000000061010723c */ /* 0x010fe60000081014 */
[----:B------:R-:W2:Y:S04]  /*2fab0*/  LDL.LU.64 R22, [R1+0xa0b0] ;  /* 0x00a0b00001167983 */ /* 0x000ea80000300a00 */
[----:B------:R-:W2:-:S12]  /*2fac0*/  LDL.LU.64 R20, [R1+0xa0a8] ;  /* 0x00a0a80001147983 */ /* 0x000e980000300a00 */
[----:B------:R1:W-:Y:S04]  /*2fad0*/  STL.64 [R1+0x530], R16 ;  /* 0x0005301001007387 */ /* 0x0003e80000100a00 */
[----:B------:R4:W-:Y:S04]  /*2fae0*/  STL.64 [R1+0x538], R18 ;  /* 0x0005381201007387 */ /* 0x0009e80000100a00 */
[----:B-1----:R-:W2:Y:S04]  /*2faf0*/  LDL.LU R16, [R1+0x750] ;  /* 0x0007500001107983 */ /* 0x002ea80000300800 */
[----:B------:R-:W2:Y:S04]  /*2fb00*/  LDL.LU R17, [R1+0x754] ;  /* 0x0007540001117983 */ /* 0x000ea80000300800 */
[----:B----4-:R-:W4:Y:S04]  /*2fb10*/  LDL.LU R18, [R1+0x758] ;  /* 0x0007580001127983 */ /* 0x010f280000300800 */
[----:B------:R-:W4:Y:S04]  /*2fb20*/  LDL.LU R19, [R1+0x75c] ;  /* 0x00075c0001137983 */ /* 0x000f280000300800 */
[----:B------:R1:W-:Y:S04]  /*2fb30*/  STL.64 [R1+0x9fa8], R6 ;  /* 0x009fa80601007387 */ /* 0x0003e80000100a00 */
[----:B------:R-:W2:Y:S04]  /*2fb40*/  LDL.LU R4, [R1+0x6a0] ;  /* 0x0006a00001047983 */ /* 0x000ea80000300800 */
[----:B------:R-:W2:Y:S04]  /*2fb50*/  LDL.LU R5, [R1+0x6a4] ;  /* 0x0006a40001057983 */ /* 0x000ea80000300800 */
[----:B-1----:R-:W2:Y:S04]  /*2fb60*/  LDL.LU R6, [R1+0x6a8] ;  /* 0x0006a80001067983 */ /* 0x002ea80000300800 */
[----:B------:R-:W2:Y:S02]  /*2fb70*/  LDL.LU R7, [R1+0x6ac] ;  /* 0x0006ac0001077983 */ /* 0x000ea40000300800 */
[----:B--2---:R-:W-:-:S15]  /*2fb80*/  HMMA.1688.F32.TF32 R4, R20, R26, R4 ;  /* 0x0000001a1404723c */ /* 0x004fde0000081004 */
[----:B------:R-:W-:-:S04]  /*2fb90*/  NOP ;  /* 0x0000000000007918 */ /* 0x000fc80000000000 */
[----:B------:R1:W-:Y:S04]  /*2fba0*/  STL.64 [R1+0x120], R4 ;  /* 0x0001200401007387 */ /* 0x0003e80000100a00 */
[----:B------:R-:W-:Y:S01]  /*2fbb0*/  STL.64 [R1+0x128], R6 ;  /* 0x0001280601007387 */ /* 0x000fe20000100a00 */
[----:B-1----:R-:W-:Y:S01]  /*2fbc0*/  IMAD.MOV.U32 R4, RZ, RZ, R27 ;  /* 0x000000ffff047224 */ /* 0x002fe200078e001b */
[----:B------:R-:W-:Y:S02]  /*2fbd0*/  MOV R5, R26 ;  /* 0x0000001a00057202 */ /* 0x000fe40000000f00 */
[----:B------:R-:W2:Y:S04]  /*2fbe0*/  LDL.LU.64 R26, [R1+0xa0a0] ;  /* 0x00a0a000011a7983 */ /* 0x000ea80000300a00 */
[----:B------:R1:W-:Y:S04]  /*2fbf0*/  STL [R1+0x9fd0], R4 ;  /* 0x009fd00401007387 */ /* 0x0003e80000100800 */
[----:B------:R3:W-:Y:S04]  /*2fc00*/  STL [R1+0x9fcc], R5 ;  /* 0x009fcc0501007387 */ /* 0x0007e80000100800 */
[----:B-1----:R-:W2:Y:S04]  /*2fc10*/  LDL.LU R4, [R1+0x6d0] ;  /* 0x0006d00001047983 */ /* 0x002ea80000300800 */
[----:B---3--:R-:W2:Y:S04]  /*2fc20*/  LDL.LU R5, [R1+0x6d4] ;  /* 0x0006d40001057983 */ /* 0x008ea80000300800 */
[----:B------:R-:W2:Y:S04]  /*2fc30*/  LDL.LU R6, [R1+0x6d8] ;  /* 0x0006d80001067983 */ /* 0x000ea80000300800 */
[----:B------:R-:W2:Y:S02]  /*2fc40*/  LDL.LU R7, [R1+0x6dc] ;  /* 0x0006dc0001077983 */ /* 0x000ea40000300800 */
[----:B--2---:R-:W-:-:S15]  /*2fc50*/  HMMA.1688.F32.TF32 R4, R20, R26, R4 ;  /* 0x0000001a1404723c */ /* 0x004fde0000081004 */
[----:B------:R-:W-:-:S04]  /*2fc60*/  NOP ;  /* 0x0000000000007918 */ /* 0x000fc80000000000 */
[----:B------:R-:W-:Y:S04]  /*2fc70*/  STL.64 [R1+0xe0], R4 ;  /* 0x0000e00401007387 */ /* 0x000fe80000100a00 */
[----:B------:R1:W-:Y:S02]  /*2fc80*/  STL.64 [R1+0xe8], R6 ;  /* 0x0000e80601007387 */ /* 0x0003e40000100a00 */
[----:B-1----:R-:W-:Y:S02]  /*2fc90*/  IMAD.MOV.U32 R7, RZ, RZ, R26 ;  /* 0x000000ffff077224 */ /* 0x002fe400078e001a */
[----:B------:R-:W-:Y:S02]  /*2fca0*/  IMAD.MOV.U32 R6, RZ, RZ, R27 ;  /* 0x000000ffff067224 */ /* 0x000fe400078e001b */
[----:B------:R-:W2:Y:S04]  /*2fcb0*/  LDL.LU.64 R26, [R1+0xa098] ;  /* 0x00a09800011a7983 */ /* 0x000ea80000300a00 */
[----:B------:R-:W2:Y:S04]  /*2fcc0*/  LDL.LU.64 R24, [R1+0xa090] ;  /* 0x00a0900001187983 */ /* 0x000ea80000300a00 */
[----:B------:R-:W-:Y:S04]  /*2fcd0*/  STL [R1+0x9fd8], R6 ;  /* 0x009fd80601007387 */ /* 0x000fe80000100800 */
[----:B------:R1:W-:Y:S04]  /*2fce0*/  STL [R1+0x9fd4], R7 ;  /* 0x009fd40701007387 */ /* 0x0003e80000100800 */
[----:B-1----:R-:W3:Y:S01]  /*2fcf0*/  LDL.LU.64 R6, [R1+0x88] ;  /* 0x0000880001067983 */ /* 0x002ee20000300a00 */
[----:B--2---:R-:W-:-:S15]  /*2fd00*/  HMMA.1688.F32.TF32 R24, R20, R14, R24 ;  /* 0x0000000e1418723c */ /* 0x004fde0000081018 */
[----:B------:R-:W-:-:S04]  /*2fd10*/  NOP ;  /* 0x0000000000007918 */ /* 0x000fc80000000000 */
[----:B------:R1:W-:Y:S04]  /*2fd20*/  STL.64 [R1+0xd0], R24 ;  /* 0x0000d01801007387 */ /* 0x0003e80000100a00 */
[----:B------:R2:W-:Y:S01]  /*2fd30*/  STL.64 [R1+0xd8], R26 ;  /* 0x0000d81a01007387 */ /* 0x0005e20000100a00 */
[----:B-1----:R-:W-:Y:S02]  /*2fd40*/  IMAD.MOV.U32 R25, RZ, RZ, R14 ;  /* 0x000000ffff197224 */ /* 0x002fe400078e000e */
[----:B------:R-:W-:Y:S02]  /*2fd50*/  IMAD.MOV.U32 R24, RZ, RZ, R15 ;  /* 0x000000ffff187224 */ /* 0x000fe400078e000f */
[----:B------:R-:W2:Y:S02]  /*2fd60*/  LDL.LU.64 R14, [R1+0xa088] ;  /* 0x00a08800010e7983 */ /* 0x000ea40000300a00 */
[----:B--2---:R-:W-:Y:S01]  /*2fd70*/  HMMA.1688.F32.TF32 R8, R20, R14, R8 ;  /* 0x0000000e1408723c */ /* 0x004fe20000081008 */
[----:B------:R-:W-:-:S02]  /*2fd80*/  IMAD.MOV.U32 R27, RZ, RZ, R14 ;  /* 0x000000ffff1b7224 */ /* 0x000fc400078e000e */
[----:B------:R-:W-:-:S15]  /*2fd90*/  IMAD.MOV.U32 R26, RZ, RZ, R15 ;  /* 0x000000ffff1a7224 */ /* 0x000fde00078e000f */
[----:B------:R-:W-:Y:S01]  /*2fda0*/  NOP ;  /* 0x0000000000007918 */ /* 0x000fe20000000000 */
[----:B------:R1:W-:Y:S04]  /*2fdb0*/  STL.64 [R1+0x1e0], R8 ;  /* 0x0001e00801007387 */ /* 0x0003e80000100a00 */
[----:B------:R-:W-:Y:S04]  /*2fdc0*/  STL.64 [R1+0x1e8], R10 ;  /* 0x0001e80a01007387 */ /* 0x000fe80000100a00 */
[----:B-1----:R-:W2:Y:S04]  /*2fdd0*/  LDL.LU R9, [R1+0xa080] ;  /* 0x00a0800001097983 */ /* 0x002ea80000300800 */
[----:B------:R-:W4:Y:S04]  /*2fde0*/  LDL.LU.64 R14, [R1+0xa078] ;  /* 0x00a07800010e7983 */ /* 0x000f280000300a00 */
[----:B------:R-:W-:Y:S04]  /*2fdf0*/  STL.64 [R1+0x9fe8], R26 ;  /* 0x009fe81a01007387 */ /* 0x000fe80000100a00 */
[----:B------:R1:W-:Y:S04]  /*2fe00*/  STL.64 [R1+0x9fe0], R24 ;  /* 0x009fe01801007387 */ /* 0x0003e80000100a00 */
[----:B-1----:R-:W2:Y:S04]  /*2fe10*/  LDL.LU R24, [R1+0x740] ;  /* 0x0007400001187983 */ /* 0x002ea80000300800 */
[----:B------:R-:W2:Y:S04]  /*2fe20*/  LDL.LU R25, [R1+0x744] ;  /* 0x0007440001197983 */ /* 0x000ea80000300800 */
[----:B------:R-:W2:Y:S04]  /*2fe30*/  LDL.LU R26, [R1+0x748] ;  /* 0x00074800011a7983 */ /* 0x000ea80000300800 */
[----:B------:R-:W2:Y:S01]  /*2fe40*/  LDL.LU R27, [R1+0x74c] ;  /* 0x00074c00011b7983 */ /* 0x000ea20000300800 */
[----:B---3--:R-:W-:-:S02]  /*2fe50*/  IMAD.MOV.U32 R8, RZ, RZ, R6 ;  /* 0x000000ffff087224 */ /* 0x008fc400078e0006 */
[----:B------:R-:W-:Y:S01]  /*2fe60*/  IMAD.MOV.U32 R28, RZ, RZ, R7 ;  /* 0x000000ffff1c7224 */ /* 0x000fe200078e0007 */
[C---:B--2---:R-:W-:Y:S08]  /*2fe70*/  HMMA.1688.F32.TF32 R24, R20.reuse, R6, R24 ;  /* 0x000000061418723c */ /* 0x044ff00000081018 */
[----:B----4-:R-:W-:Y:S01]  /*2fe80*/  HMMA.1688.F32.TF32 R4, R20, R14, R16 ;  /* 0x0000000e1404723c */ /* 0x010fe20000081010 */
[----:B------:R-:W-:Y:S01]  /*2fe90*/  IMAD.MOV.U32 R2, RZ, RZ, R14 ;  /* 0x000000ffff027224 */ /* 0x000fe200078e000e */
[----:B------:R-:W-:-:S09]  /*2fea0*/  MOV R3, R15 ;  /* 0x0000000f00037202 */ /* 0x000fd20000000f00 */
[----:B------:R1:W-:Y:S04]  /*2feb0*/  STL.64 [R1+0x1d0], R24 ;  /* 0x0001d01801007387 */ /* 0x0003e80000100a00 */
[----:B------:R2:W-:Y:S04]  /*2fec0*/  STL.64 [R1+0x1d8], R26 ;  /* 0x0001d81a01007387 */ /* 0x0005e80000100a00 */
[----:B------:R3:W-:Y:S04]  /*2fed0*/  STL.64 [R1+0x1c0], R4 ;  /* 0x0001c00401007387 */ /* 0x0007e80000100a00 */
[----:B------:R4:W-:Y:S04]  /*2fee0*/  STL.64 [R1+0x1c8], R6 ;  /* 0x0001c80601007387 */ /* 0x0009e80000100a00 */
[----:B------:R-:W4:Y:S04]  /*2fef0*/  LDL.LU R16, [R1+0x910] ;  /* 0x0009100001107983 */ /* 0x000f280000300800 */
[----:B------:R-:W4:Y:S04]  /*2ff00*/  LDL.LU R17, [R1+0x914] ;  /* 0x0009140001117983 */ /* 0x000f280000300800 */
[----:B------:R-:W4:Y:S04]  /*2ff10*/  LDL.LU R18, [R1+0x918] ;  /* 0x0009180001127983 */ /* 0x000f280000300800 */
[----:B-1----:R-:W4:Y:S04]  /*2ff20*/  LDL.LU R24, [R1+0x7e0] ;  /* 0x0007e00001187983 */ /* 0x002f280000300800 */
[----:B------:R-:W4:Y:S04]  /*2ff30*/  LDL.LU R25, [R1+0x7e4] ;  /* 0x0007e40001197983 */ /* 0x000f280000300800 */
[----:B--2---:R-:W2:Y:S04]  /*2ff40*/  LDL.LU R26, [R1+0x7e8] ;  /* 0x0007e800011a7983 */ /* 0x004ea80000300800 */
[----:B------:R-:W2:Y:S04]  /*2ff50*/  LDL.LU R27, [R1+0x7ec] ;  /* 0x0007ec00011b7983 */ /* 0x000ea80000300800 */
[----:B------:R-:W2:Y:S04]  /*2ff60*/  LDL.LU R12, [R1+0x7c0] ;  /* 0x0007c000010c7983 */ /* 0x000ea80000300800 */
[----:B------:R-:W2:Y:S04]  /*2ff70*/  LDL.LU R13, [R1+0x7c4] ;  /* 0x0007c400010d7983 */ /* 0x000ea80000300800 */
[----:B------:R-:W2:Y:S04]  /*2ff80*/  LDL.LU R14, [R1+0x7c8] ;  /* 0x0007c800010e7983 */ /* 0x000ea80000300800 */
[----:B------:R-:W2:Y:S04]  /*2ff90*/  LDL.LU R15, [R1+0x7cc] ;  /* 0x0007cc00010f7983 */ /* 0x000ea80000300800 */
[----:B---3--:R-:W3:Y:S04]  /*2ffa0*/  LDL.LU R4, [R1+0x7a0] ;  /* 0x0007a00001047983 */ /* 0x008ee80000300800 */
[----:B------:R-:W3:Y:S04]  /*2ffb0*/  LDL.LU R5, [R1+0x7a4] ;  /* 0x0007a40001057983 */ /* 0x000ee80000300800 */
[----:B----4-:R-:W4:Y:S04]  /*2ffc0*/  LDL.LU R6, [R1+0x7a8] ;  /* 0x0007a80001067983 */ /* 0x010f280000300800 */
[----:B------:R-:W4:Y:S04]  /*2ffd0*/  LDL.LU R7, [R1+0x7ac] ;  /* 0x0007ac0001077983 */ /* 0x000f280000300800 */
[----:B----4-:R1:W-:Y:S04]  /*2ffe0*/  STL.64 [R1+0xa048], R6 ;  /* 0x00a0480601007387 */ /* 0x0103e80000100a00 */
[----:B---3--:R-:W-:Y:S04]  /*2fff0*/  STL.64 [R1+0xa040], R4 ;  /* 0x00a0400401007387 */ /* 0x008fe80000100a00 */
[----:B-1----:R-:W3:Y:S04]  /*30000*/  LDL.LU.64 R6, [R1+0x48] ;  /* 0x0000480001067983 */ /* 0x002ee80000300a00 */
[----:B---3--:R1:W-:Y:S04]  /*30010*/  STL.64 [R1+0xa058], R6 ;  /* 0x00a0580601007387 */ /* 0x0083e80000100a00 */
[----:B-1----:R-:W3:Y:S04]  /*30020*/  LDL.LU.64 R6, [R1+0x58] ;  /* 0x0000580001067983 */ /* 0x002ee80000300a00 */
[----:B---3--:R1:W-:Y:S04]  /*30030*/  STL.64 [R1+0xa070], R6 ;  /* 0x00a0700601007387 */ /* 0x0083e80000100a00 */
[----:B------:R-:W3:Y:S04]  /*30040*/  LDL.LU R4, [R1+0x760] ;  /* 0x0007600001047983 */ /* 0x000ee80000300800 */
[----:B------:R-:W3:Y:S04]  /*30050*/  LDL.LU R5, [R1+0x764] ;  /* 0x0007640001057983 */ /* 0x000ee80000300800 */
[----:B-1----:R-:W3:Y:S04]  /*30060*/  LDL.LU R6, [R1+0x768] ;  /* 0x0007680001067983 */ /* 0x002ee80000300800 */
[----:B------:R-:W3:Y:S04]  /*30070*/  LDL.LU R7, [R1+0x76c] ;  /* 0x00076c0001077983 */ /* 0x000ee80000300800 */
[----:B--2---:R1:W-:Y:S04]  /*30080*/  STL.64 [R1+0xa028], R14 ;  /* 0x00a0280e01007387 */ /* 0x0043e80000100a00 */
[----:B------:R-:W-:Y:S04]  /*30090*/  STL.64 [R1+0xa020], R12 ;  /* 0x00a0200c01007387 */ /* 0x000fe80000100a00 */
[----:B-1----:R-:W2:Y:S04]  /*300a0*/  LDL.LU.64 R14, [R1+0x28] ;  /* 0x00002800010e7983 */ /* 0x002ea80000300a00 */
[----:B--2---:R1:W-:Y:S04]  /*300b0*/  STL.64 [R1+0xa038], R14 ;  /* 0x00a0380e01007387 */ /* 0x0043e80000100a00 */
[----:B-1----:R-:W2:Y:S04]  /*300c0*/  LDL.LU.64 R14, [R1+0x38] ;  /* 0x00003800010e7983 */ /* 0x002ea80000300a00 */
[----:B--2---:R1:W-:Y:S04]  /*300d0*/  STL.64 [R1+0xa050], R14 ;  /* 0x00a0500e01007387 */ /* 0x0043e80000100a00 */
[----:B------:R-:W2:Y:S04]  /*300e0*/  LDL.LU R12, [R1+0x780] ;  /* 0x00078000010c7983 */ /* 0x000ea80000300800 */
[----:B------:R-:W2:Y:S04]  /*300f0*/  LDL.LU R13, [R1+0x784] ;  /* 0x00078400010d7983 */ /* 0x000ea80000300800 */
[----:B-1----:R-:W4:Y:S04]  /*30100*/  LDL.LU R14, [R1+0x788] ;  /* 0x00078800010e7983 */ /* 0x002f280000300800 */
[----:B------:R-:W4:Y:S04]  /*30110*/  LDL.LU R15, [R1+0x78c] ;  /* 0x00078c00010f7983 */ /* 0x000f280000300800 */
[----:B----4-:R-:W-:Y:S04]  /*30120*/  STL.64 [R1+0xa068], R14 ;  /* 0x00a0680e01007387 */ /* 0x010fe80000100a00 */
[----:B--2---:R1:W-:Y:S04]  /*30130*/  STL.64 [R1+0xa060], R12 ;  /* 0x00a0600c01007387 */ /* 0x0043e80000100a00 */
[----:B-1----:R-:W2:Y:S04]  /*30140*/  LDL.LU R12, [R1+0x770] ;  /* 0x00077000010c7983 */ /* 0x002ea80000300800 */
[----:B------:R-:W2:Y:S04]  /*30150*/  LDL.LU R13, [R1+0x774] ;  /* 0x00077400010d7983 */ /* 0x000ea80000300800 */
[----:B------:R-:W2:Y:S04]  /*30160*/  LDL.LU R14, [R1+0x778] ;  /* 0x00077800010e7983 */ /* 0x000ea80000300800 */
[----:B------:R-:W2:Y:S04]  /*30170*/  LDL.LU R15, [R1+0x77c] ;  /* 0x00077c00010f7983 */ /* 0x000ea80000300800 */
[----:B------:R-:W-:Y:S04]  /*30180*/  STL.64 [R1+0xa000], R26 ;  /* 0x00a0001a01007387 */ /* 0x000fe80000100a00 */
[----:B------:R1:W-:Y:S04]  /*30190*/  STL.64 [R1+0x9ff8], R24 ;  /* 0x009ff81801007387 */ /* 0x0003e80000100a00 */
[----:B-1----:R-:W4:Y:S04]  /*301a0*/  LDL.LU R24, [R1+0x7d0] ;  /* 0x0007d00001187983 */ /* 0x002f280000300800 */
[----:B------:R-:W4:Y:S04]  /*301b0*/  LDL.LU R25, [R1+0x7d4] ;  /* 0x0007d40001197983 */ /* 0x000f280000300800 */
[----:B------:R-:W2:Y:S04]  /*301c0*/  LDL.LU R26, [R1+0x7d8] ;  /* 0x0007d800011a7983 */ /* 0x000ea80000300800 */
[----:B------:R-:W2:Y:S04]  /*301d0*/  LDL.LU R27, [R1+0x7dc] ;  /* 0x0007dc00011b7983 */ /* 0x000ea80000300800 */
[----:B--2---:R1:W-:Y:S04]  /*301e0*/  STL.64 [R1+0xa010], R26 ;  /* 0x00a0101a01007387 */ /* 0x0043e80000100a00 */
[----:B----4-:R2:W-:Y:S04]  /*301f0*/  STL.64 [R1+0xa008], R24 ;  /* 0x00a0081801007387 */ /* 0x0105e80000100a00 */
[----:B-1----:R-:W4:Y:S01]  /*30200*/  LDL.LU.64 R26, [R1+0x18] ;  /* 0x00001800011a7983 */ /* 0x002f220000300a00 */
[----:B------:R-:W-:-:S03]  /*30210*/  IMAD.MOV.U32 R19, RZ, RZ, R9 ;  /* 0x000000ffff137224 */ /* 0x000fc600078e0009 */
[----:B----4-:R1:W-:Y:S04]  /*30220*/  STL.64 [R1+0xa030], R26 ;  /* 0x00a0301a01007387 */ /* 0x0103e80000100a00 */
[----:B--2---:R-:W2:Y:S04]  /*30230*/  LDL.LU R24, [R1+0x7b0] ;  /* 0x0007b00001187983 */ /* 0x004ea80000300800 */
[----:B------:R-:W2:Y:S04]  /*30240*/  LDL.LU R25, [R1+0x7b4] ;  /* 0x0007b40001197983 */ /* 0x000ea80000300800 */
[----:B-1----:R-:W2:Y:S04]  /*30250*/  LDL.LU R26, [R1+0x7b8] ;  /* 0x0007b800011a7983 */ /* 0x002ea80000300800 */
[----:B------:R-:W2:Y:S04]  /*30260*/  LDL.LU R27, [R1+0x7bc] ;  /* 0x0007bc00011b7983 */ /* 0x000ea80000300800 */
[----:B------:R1:W-:Y:S04]  /*30270*/  STL.64 [R1+0x9e50], R18 ;  /* 0x009e501201007387 */ /* 0x0003e80000100a00 */
[----:B------:R-:W-:Y:S04]  /*30280*/  STL.64 [R1+0x9e48], R16 ;  /* 0x009e481001007387 */ /* 0x000fe80000100a00 */
[----:B-1----:R-:W3:Y:S04]  /*30290*/  LDL.LU.64 R18, [R1+0x68] ;  /* 0x0000680001127983 */ /* 0x002ee80000300a00 */
[----:B------:R-:W4:Y:S01]  /*302a0*/  LDL R9, [R1+0xeb0] ;  /* 0x000eb00001097983 */ /* 0x000f220000100800 */
[----:B---3--:R-:W-:Y:S01]  /*302b0*/  HMMA.1688.F32.TF32 R4, R20, R18, R4 ;  /* 0x000000121404723c */ /* 0x008fe20000081004 */
[----:B------:R-:W-:-:S02]  /*302c0*/  IMAD.MOV.U32 R29, RZ, RZ, R18 ;  /* 0x000000ffff1d7224 */ /* 0x000fc400078e0012 */
[----:B------:R-:W-:-:S15]  /*302d0*/  IMAD.MOV.U32 R0, RZ, RZ, R19 ;  /* 0x000000ffff007224 */ /* 0x000fde00078e0013 */
[----:B------:R-:W-:Y:S01]  /*302e0*/  NOP ;  /* 0x0000000000007918 */ /* 0x000fe20000000000 */
[----:B------:R-:W-:Y:S04]  /*302f0*/  STL.64 [R1+0x280], R4 ;  /* 0x0002800401007387 */ /* 0x000fe80000100a00 */
[----:B------:R1:W-:Y:S04]  /*30300*/  STL.64 [R1+0x288], R6 ;  /* 0x0002880601007387 */ /* 0x0003e80000100a00 */
[----:B-1----:R-:W3:Y:S04]  /*30310*/  LDL.LU.64 R6, [R1+0xa070] ;  /* 0x00a0700001067983 */ /* 0x002ee80000300a00 */
[----:B------:R-:W2:Y:S04]  /*30320*/  LDL.LU R16, [R1+0x900] ;  /* 0x0009000001107983 */ /* 0x000ea80000300800 */
[----:B------:R-:W2:Y:S04]  /*30330*/  LDL.LU R17, [R1+0x904] ;  /* 0x0009040001117983 */ /* 0x000ea80000300800 */
[----:B------:R-:W2:Y:S04]  /*30340*/  LDL.LU R18, [R1+0x908] ;  /* 0x0009080001127983 */ /* 0x000ea80000300800 */
[----:B------:R-:W2:Y:S01]  /*30350*/  LDL.LU R19, [R1+0x90c] ;  /* 0x00090c0001137983 */ /* 0x000ea20000300800 */
[----:B---3--:R-:W-:Y:S03]  /*30360*/  HMMA.1688.F32.TF32 R12, R20, R6, R12 ;  /* 0x00000006140c723c */ /* 0x008fe6000008100c */
[----:B--2---:R1:W-:Y:S04]  /*30370*/  STL.64 [R1+0x9e60], R18 ;  /* 0x009e601201007387 */ /* 0x0043e80000100a00 */
[----:B------:R2:W-:Y:S04]  /*30380*/  STL.64 [R1+0x9e58], R16 ;  /* 0x009e581001007387 */ /* 0x0005e80000100a00 */
[----:B-1----:R-:W3:Y:S04]  /*30390*/  LDL.LU R18, [R1+0x8] ;  /* 0x0000080001127983 */ /* 0x002ee80000300800 */
[----:B------:R-:W3:Y:S04]  /*303a0*/  LDL.LU R19, [R1+0xc] ;  /* 0x00000c0001137983 */ /* 0x000ee80000300800 */
[----:B------:R-:W-:Y:S04]  /*303b0*/  STL.64 [R1+0x330], R12 ;  /* 0x0003300c01007387 */ /* 0x000fe80000100a00 */
[----:B------:R1:W-:Y:S01]  /*303c0*/  STL.64 [R1+0x338], R14 ;  /* 0x0003380e01007387 */ /* 0x0003e20000100a00 */
[----:B--2---:R-:W-:-:S02]  /*303d0*/  IMAD.MOV.U32 R17, RZ, RZ, R6 ;  /* 0x000000ffff117224 */ /* 0x004fc400078e0006 */
[----:B------:R-:W-:Y:S01]  /*303e0*/  IMAD.MOV.U32 R16, RZ, RZ, R7 ;  /* 0x000000ffff107224 */ /* 0x000fe200078e0007 */
        /* <DEDUP_REMOVED lines=32> */
[----:B-1----:R-:W-:-:S03]  /*305f0*/  IMAD.MOV.U32 R12, RZ, RZ, R26 ;  /* 0x000000ffff0c7224 */ /* 0x002fc600078e001a */
[----:B--2---:R-:W2:Y:S01]  /*30600*/  LDL.LU.64 R14, [R1+0xa018] ;  /* 0x00a01800010e7983 */ /* 0x004ea20000300a00 */
[----:B------:R-:W-:-:S03]  /*30610*/  IMAD.MOV.U32 R13, RZ, RZ, R27 ;  /* 0x000000ffff0d7224 */ /* 0x000fc600078e001b */
[----:B------:R-:W3:Y:S04]  /*30620*/  LDL.LU.64 R26, [R1+0xa010] ;  /* 0x00a01000011a7983 */ /* 0x000ee80000300a00 */
[----:B------:R-:W3:Y:S02]  /*30630*/  LDL.LU.64 R24, [R1+0xa008] ;  /* 0x00a0080001187983 */ /* 0x000ee40000300a00 */
[----:B---3--:R-:W-:-:S15]  /*30640*/  HMMA.1688.F32.TF32 R24, R20, R18, R24 ;  /* 0x000000121418723c */ /* 0x008fde0000081018 */
[----:B------:R-:W-:-:S04]  /*30650*/  NOP ;  /* 0x0000000000007918 */ /* 0x000fc80000000000 */
[----:B------:R-:W-:Y:S04]  /*30660*/  STL.64 [R1+0x4e0], R24 ;  /* 0x0004e01801007387 */ /* 0x000fe80000100a00 */
[----:B------:R1:W-:Y:S04]  /*30670*/  STL.64 [R1+0x4e8], R26 ;  /* 0x0004e81a01007387 */ /* 0x0003e80000100a00 */
[----:B-1----:R-:W2:Y:S04]  /*30680*/  LDL.LU.64 R26, [R1+0xa000] ;  /* 0x00a00000011a7983 */ /* 0x002ea80000300a00 */
[----:B------:R-:W2:Y:S04]  /*30690*/  LDL.LU.64 R24, [R1+0x9ff8] ;  /* 0x009ff80001187983 */ /* 0x000ea80000300a00 */
[----:B------:R1:W-:Y:S02]  /*306a0*/  STL.64 [R1+0x9e78], R18 ;  /* 0x009e781201007387 */ /* 0x0003e40000100a00 */
[----:B-1----:R-:W-:-:S02]  /*306b0*/  IMAD.MOV.U32 R18, RZ, RZ, R12 ;  /* 0x000000ffff127224 */ /* 0x002fc400078e000c */
[----:B------:R-:W-:Y:S01]  /*306c0*/  IMAD.MOV.U32 R19, RZ, RZ, R13 ;  /* 0x000000ffff137224 */ /* 0x000fe200078e000d */
[----:B------:R-:W3:Y:S04]  /*306d0*/  LDL.LU R12, [R1+0x9ff4] ;  /* 0x009ff400010c7983 */ /* 0x000ee80000300800 */
[----:B------:R-:W3:Y:S04]  /*306e0*/  LDL.LU R13, [R1+0x9ff0] ;  /* 0x009ff000010d7983 */ /* 0x000ee80000300800 */
[----:B------:R1:W-:Y:S02]  /*306f0*/  STL.64 [R1+0x9e90], R18 ;  /* 0x009e901201007387 */ /* 0x0003e40000100a00 */
[----:B-1----:R-:W-:-:S02]  /*30700*/  IMAD.MOV.U32 R18, RZ, RZ, R6 ;  /* 0x000000ffff127224 */ /* 0x002fc400078e0006 */
[----:B------:R-:W-:Y:S01]  /*30710*/  IMAD.MOV.U32 R19, RZ, RZ, R7 ;  /* 0x000000ffff137224 */ /* 0x000fe200078e0007 */
[----:B--2---:R-:W-:-:S15]  /*30720*/  HMMA.1688.F32.TF32 R24, R20, R14, R24 ;  /* 0x0000000e1418723c */ /* 0x004fde0000081018 */
[----:B------:R-:W-:-:S04]  /*30730*/  NOP ;  /* 0x0000000000007918 */ /* 0x000fc80000000000 */
[----:B------:R-:W-:Y:S04]  /*30740*/  STL.64 [R1+0x4d0], R24 ;  /* 0x0004d01801007387 */ /* 0x000fe80000100a00 */
[----:B------:R1:W-:Y:S04]  /*30750*/  STL.64 [R1+0x4d8], R26 ;  /* 0x0004d81a01007387 */ /* 0x0003e80000100a00 */
[----:B-1----:R-:W2:Y:S04]  /*30760*/  LDL.LU.64 R26, [R1+0x9fe8] ;  /* 0x009fe800011a7983 */ /* 0x002ea80000300a00 */
[----:B------:R-:W2:Y:S04]  /*30770*/  LDL.LU.64 R24, [R1+0x9fe0] ;  /* 0x009fe00001187983 */ /* 0x000ea80000300a00 */
[----:B------:R-:W2:Y:S04]  /*30780*/  LDL.LU R6, [R1+0x9fd8] ;  /* 0x009fd80001067983 */ /* 0x000ea80000300800 */
[----:B------:R-:W2:Y:S04]  /*30790*/  LDL.LU R7, [R1+0x9fd4] ;  /* 0x009fd40001077983 */ /* 0x000ea80000300800 */
[----:B------:R-:W-:Y:S04]  /*307a0*/  STL.64 [R1+0x9ea8], R18 ;  /* 0x009ea81201007387 */ /* 0x000fe80000100a00 */
[----:B------:R-:W-:Y:S04]  /*307b0*/  STL.64 [R1+0x9e70], R14 ;  /* 0x009e700e01007387 */ /* 0x000fe80000100a00 */
[----:B---3--:R1:W-:Y:S04]  /*307c0*/  STL.64 [R1+0x9e68], R12 ;  /* 0x009e680c01007387 */ /* 0x0083e80000100a00 */
[----:B-1----:R-:W3:Y:S04]  /*307d0*/  LDL.LU R12, [R1+0x420] ;  /* 0x00042000010c7983 */ /* 0x002ee80000300800 */
[----:B------:R-:W3:Y:S04]  /*307e0*/  LDL.LU R13, [R1+0x424] ;  /* 0x00042400010d7983 */ /* 0x000ee80000300800 */
[----:B------:R-:W2:Y:S04]  /*307f0*/  LDL.LU R14, [R1+0x428] ;  /* 0x00042800010e7983 */ /* 0x000ea80000300800 */
        /* <DEDUP_REMOVED lines=16> */
[----:B------:R1:W-:Y:S02]  /*30900*/  STL.64 [R1+0x9ed8], R18 ;  /* 0x009ed81201007387 */ /* 0x0003e40000100a00 */
[----:B-1----:R-:W-:Y:S01]  /*30910*/  MOV R18, R17 ;  /* 0x0000001100127202 */ /* 0x002fe20000000f00 */
        /* <DEDUP_REMOVED lines=24> */
[----:B-1----:R-:W-:-:S02]  /*30aa0*/  IMAD.MOV.U32 R18, RZ, RZ, R8 ;  /* 0x000000ffff127224 */ /* 0x002fc400078e0008 */
[----:B------:R-:W-:Y:S01]  /*30ab0*/  IMAD.MOV.U32 R19, RZ, RZ, R28 ;  /* 0x000000ffff137224 */ /* 0x000fe200078e001c */
        /* <DEDUP_REMOVED lines=17> */
[----:B------:R-:W-:Y:S01]  /*30bd0*/  IMAD.MOV.U32 R18, RZ, RZ, R25 ;  /* 0x000000ffff127224 */ /* 0x000fe200078e0019 */
[----:B------:R-:W-:-:S05]  /*30be0*/  MOV R19, R24 ;  /* 0x0000001800137202 */ /* 0x000fca0000000f00 */
        /* <DEDUP_REMOVED lines=16> */
[----:B------:R-:W2:Y:S04]  /*30cf0*/  LDL.LU R24, [R1+0x7f0] ;  /* 0x0007f00001187983 */ /* 0x000ea80000300800 */
[----:B------:R-:W2:Y:S04]  /*30d00*/  LDL.LU R25, [R1+0x7f4] ;  /* 0x0007f40001197983 */ /* 0x000ea80000300800 */
[----:B------:R-:W2:Y:S01]  /*30d10*/  LDL.LU R26, [R1+0x7f8] ;  /* 0x0007f800011a7983 */ /* 0x000ea20000300800 */
[----:B------:R-:W-:-:S03]  /*30d20*/  IMAD.MOV.U32 R19, RZ, RZ, R4 ;  /* 0x000000ffff137224 */ /* 0x000fc600078e0004 */
[----:B------:R-:W2:Y:S01]  /*30d30*/  LDL.LU R27, [R1+0x7fc] ;  /* 0x0007fc00011b7983 */ /* 0x000ea20000300800 */
[----:B----4-:R-:W-:-:S03]  /*30d40*/  IMAD.MOV.U32 R18, RZ, RZ, R5 ;  /* 0x000000ffff127224 */ /* 0x010fc600078e0005 */
[----:B------:R-:W4:Y:S04]  /*30d50*/  LDL.LU R4, [R1+0x800] ;  /* 0x0008000001047983 */ /* 0x000f280000300800 */
[----:B------:R-:W4:Y:S04]  /*30d60*/  LDL.LU R5, [R1+0x804] ;  /* 0x0008040001057983 */ /* 0x000f280000300800 */
[----:B------:R-:W4:Y:S04]  /*30d70*/  LDL.LU R6, [R1+0x808] ;  /* 0x0008080001067983 */ /* 0x000f280000300800 */
[----:B------:R-:W4:Y:S04]  /*30d80*/  LDL.LU R7, [R1+0x80c] ;  /* 0x00080c0001077983 */ /* 0x000f280000300800 */
        /* <DEDUP_REMOVED lines=33> */
[----:B------:R-:W3:Y:S01]  /*30fa0*/  LDS R4, [R0+UR5+0x8000] ;  /* 0x0080000500047984 */ /* 0x000ee20008000800 */
[----:B------:R-:W-:-:S03]  /*30fb0*/  LOP3.LUT R28, R9, 0x40, RZ, 0x3c, !PT ;  /* 0x00000040091c7812 */ /* 0x000fc600078e3cff */
[----:B------:R-:W-:Y:S04]  /*30fc0*/  LDS R5, [R29+UR5+0x8200] ;  /* 0x008200051d057984 */ /* 0x000fe80008000800 */
[----:B------:R-:W-:Y:S04]  /*30fd0*/  LDS R9, [R29+UR5+0x8300] ;  /* 0x008300051d097984 */ /* 0x000fe80008000800 */
[----:B-1----:R-:W4:Y:S02]  /*30fe0*/  LDL.LU.64 R6, [R1+0x9fa8] ;  /* 0x009fa80001067983 */ /* 0x002f240000300a00 */
[----:B----4-:R-:W-:Y:S02]  /*30ff0*/  HMMA.1688.F32.TF32 R20, R20, R6, R24 ;  /* 0x000000061414723c */ /* 0x010fe40000081018 */
[----:B------:R-:W2:Y:S04]  /*31000*/  LDL.LU.64 R26, [R1+0x9fa0] ;  /* 0x009fa000011a7983 */ /* 0x000ea80000300a00 */
[----:B------:R-:W2:-:S13]  /*31010*/  LDL.LU.64 R24, [R1+0x9f98] ;  /* 0x009f980001187983 */ /* 0x000e9a0000300a00 */
[----:B------:R1:W-:Y:S04]  /*31020*/  STL.64 [R1+0x500], R20 ;  /* 0x0005001401007387 */ /* 0x0003e80000100a00 */
[----:B------:R-:W-:Y:S04]  /*31030*/  STL.64 [R1+0x508], R22 ;  /* 0x0005081601007387 */ /* 0x000fe80000100a00 */
[----:B-1----:R-:W4:Y:S01]  /*31040*/  LDL.LU R20, [R1+0x920] ;  /* 0x0009200001147983 */ /* 0x002f220000300800 */
[----:B--2---:R-:W-:Y:S03]  /*31050*/  HMMA.1688.F32.TF32 R16, R24, R18, R12 ;  /* 0x000000121810723c */ /* 0x004fe6000008100c */
[----:B------:R-:W2:Y:S04]  /*31060*/  LDL.LU.64 R14, [R1+0x9f90] ;  /* 0x009f9000010e7983 */ /* 0x000ea80000300a00 */
[----:B------:R-:W2:-:S12]  /*31070*/  LDL.LU.64 R12, [R1+0x9f88] ;  /* 0x009f8800010c7983 */ /* 0x000e980000300a00 */
        /* <DEDUP_REMOVED lines=20> */
[----:B-1----:R-:W2:Y:S01]  /*311c0*/  LDL.LU.64 R18, [R1+0x9f38] ;  /* 0x009f380001127983 */ /* 0x002ea20000300a00 */
[----:B------:R-:W-:Y:S02]  /*311d0*/  IMAD.MOV.U32 R22, RZ, RZ, R3 ;  /* 0x000000ffff167224 */ /* 0x000fe400078e0003 */
[----:B------:R-:W-:Y:S01]  /*311e0*/  IMAD.MOV.U32 R23, RZ, RZ, R2 ;  /* 0x000000ffff177224 */ /* 0x000fe200078e0002 */
[----:B--2---:R-:W-:Y:S01]  /*311f0*/  HMMA.1688.F32.TF32 R16, R24, R18, R12 ;  /* 0x000000121810723c */ /* 0x004fe2000008100c */
[----:B------:R-:W2:Y:S04]  /*31200*/  LDL.LU.64 R14, [R1+0x9f30] ;  /* 0x009f3000010e7983 */ /* 0x000ea80000300a00 */
[----:B------:R-:W2:-:S14]  /*31210*/  LDL.LU.64 R12, [R1+0x9f28] ;  /* 0x009f2800010c7983 */ /* 0x000e9c0000300a00 */
[----:B------:R-:W-:Y:S01]  /*31220*/  IMAD.MOV.U32 R3, RZ, RZ, R18 ;  /* 0x000000ffff037224 */ /* 0x000fe200078e0012 */
[----:B------:R2:W-:Y:S01]  /*31230*/  STL.64 [R1+0x80], R16 ;  /* 0x0000801001007387 */ /* 0x0005e20000100a00 */
[----:B------:R-:W-:-:S03]  /*31240*/  IMAD.MOV.U32 R2, RZ, RZ, R19 ;  /* 0x000000ffff027224 */ /* 0x000fc600078e0013 */
[----:B------:R-:W2:Y:S04]  /*31250*/  LDL.LU.64 R18, [R1+0x9f20] ;  /* 0x009f200001127983 */ /* 0x000ea80000300a00 */
[----:B------:R-:W-:Y:S04]  /*31260*/  STL [R1+0x9ca4], R2 ;  /* 0x009ca40201007387 */ /* 0x000fe80000100800 */
[----:B------:R-:W-:Y:S04]  /*31270*/  STL [R1+0x9ca0], R3 ;  /* 0x009ca00301007387 */ /* 0x000fe80000100800 */
[----:B------:R-:W1:Y:S04]  /*31280*/  LDS R3, [R0+UR5+0xa000] ;  /* 0x00a0000500037984 */ /* 0x000e680008000800 */
[----:B------:R-:W1:Y:S01]  /*31290*/  LDS R2, [R29+UR5+0x8000] ;  /* 0x008000051d027984 */ /* 0x000e620008000800 */
        /* <DEDUP_REMOVED lines=47> */
[----:B-1----:R-:W2:Y:S04]  /*31590*/  LDL.LU.64 R18, [R1+0x9e60] ;  /* 0x009e600001127983 */ /* 0x002ea80000300a00 */
[----:B------:R-:W2:Y:S02]  /*315a0*/  LDL.LU.64 R16, [R1+0x9e58] ;  /* 0x009e580001107983 */ /* 0x000ea40000300a00 */
[C---:B--2---:R-:W-:Y:S01]  /*315b0*/  HMMA.1688.F32.TF32 R16, R24.reuse, R14, R16 ;  /* 0x0000000e1810723c */ /* 0x044fe20000081010 */
[----:B------:R-:W-:Y:S01]  /*315c0*/  IMAD.MOV.U32 R21, RZ, RZ, R8 ;  /* 0x000000ffff157224 */ /* 0x000fe200078e0008 */
[----:B------:R-:W-:Y:S04]  /*315d0*/  LDS R14, [R0+UR5+0xa400] ;  /* 0x00a40005000e7984 */ /* 0x000fe80008000800 */
[----:B------:R-:W-:Y:S04]  /*315e0*/  LDS R8, [R0+UR5+0x8300] ;  /* 0x0083000500087984 */ /* 0x000fe80008000800 */
[----:B------:R-:W-:Y:S09]  /*315f0*/  LDS R15, [R29+UR5+0xa400] ;  /* 0x00a400051d0f7984 */ /* 0x000ff20008000800 */
[----:B------:R-:W-:Y:S04]  /*31600*/  STL.64 [R1+0x4a0], R16 ;  /* 0x0004a01001007387 */ /* 0x000fe80000100a00 */
[----:B------:R1:W-:Y:S04]  /*31610*/  STL.64 [R1+0x4a8], R18 ;  /* 0x0004a81201007387 */ /* 0x0003e80000100a00 */
[----:B-1----:R-:W2:Y:S04]  /*31620*/  LDL.LU.64 R18, [R1+0x9e50] ;  /* 0x009e500001127983 */ /* 0x002ea80000300a00 */
[----:B------:R-:W2:Y:S01]  /*31630*/  LDL.LU.64 R16, [R1+0x9e48] ;  /* 0x009e480001107983 */ /* 0x000ea20000300a00 */
[----:B----4-:R-:W-:Y:S03]  /*31640*/  HMMA.1688.F32.TF32 R20, R24, R10, R20 ;  /* 0x0000000a1814723c */ /* 0x010fe60000081014 */
[----:B------:R-:W-:Y:S04]  /*31650*/  LDS R10, [R0+UR5+0xa300] ;  /* 0x00a30005000a7984 */ /* 0x000fe80008000800 */
[----:B------:R-:W-:-:S12]  /*31660*/  LDS R11, [R29+UR5+0xa300] ;  /* 0x00a300051d0b7984 */ /* 0x000fd80008000800 */
[----:B------:R-:W-:Y:S04]  /*31670*/  STL.64 [R1+0x490], R20 ;  /* 0x0004901401007387 */ /* 0x000fe80000100a00 */
[----:B------:R-:W-:Y:S04]  /*31680*/  STL.64 [R1+0x498], R22 ;  /* 0x0004981601007387 */ /* 0x000fe80000100a00 */
[----:B------:R-:W-:Y:S04]  /*31690*/  LDS R22, [R0+UR5+0xa600] ;  /* 0x00a6000500167984 */ /* 0x000fe80008000800 */
[----:B------:R-:W-:Y:S04]  /*316a0*/  LDS R23, [R29+UR5+0xa600] ;  /* 0x00a600051d177984 */ /* 0x000fe80008000800 */
[----:B------:R-:W-:Y:S04]  /*316b0*/  LDS R20, [R0+UR5+0x8600] ;  /* 0x0086000500147984 */ /* 0x000fe80008000800 */
[----:B------:R-:W-:Y:S01]  /*316c0*/  LDS R21, [R29+UR5+0x8600] ;  /* 0x008600051d157984 */ /* 0x000fe20008000800 */
[----:B--2---:R-:W-:Y:S03]  /*316d0*/  HMMA.1688.F32.TF32 R16, R24, R6, R16 ;  /* 0x000000061810723c */ /* 0x004fe60000081010 */
[----:B------:R-:W-:Y:S04]  /*316e0*/  LDS R6, [R0+UR5+0xa200] ;  /* 0x00a2000500067984 */ /* 0x000fe80008000800 */
[----:B------:R-:W-:Y:S04]  /*316f0*/  LDS R7, [R29+UR5+0xa200] ;  /* 0x00a200051d077984 */ /* 0x000fe80008000800 */
[----:B------:R-:W-:Y:S04]  /*31700*/  LDS R26, [R0+UR5+0xa700] ;  /* 0x00a70005001a7984 */ /* 0x000fe80008000800 */
[----:B------:R-:W-:Y:S04]  /*31710*/  LDS R27, [R29+UR5+0xa700] ;  /* 0x00a700051d1b7984 */ /* 0x000fe80008000800 */
[----:B------:R-:W-:Y:S04]  /*31720*/  LDS R24, [R0+UR5+0x8700] ;  /* 0x0087000500187984 */ /* 0x000fe80008000800 */
[----:B------:R-:W-:Y:S04]  /*31730*/  LDS R25, [R29+UR5+0x8700] ;  /* 0x008700051d197984 */ /* 0x000fe80008000800 */
[----:B------:R-:W-:Y:S04]  /*31740*/  STL.64 [R1+0x460], R16 ;  /* 0x0004601001007387 */ /* 0x000fe80000100a00 */
[----:B------:R-:W-:Y:S04]  /*31750*/  STL.64 [R1+0x468], R18 ;  /* 0x0004681201007387 */ /* 0x000fe80000100a00 */
[----:B---3--:R-:W-:Y:S04]  /*31760*/  STL [R1+0x10], R4 ;  /* 0x0000100401007387 */ /* 0x008fe80000100800 */
[----:B------:R-:W-:Y:S04]  /*31770*/  STL [R1+0xec0], R28 ;  /* 0x000ec01c01007387 */ /* 0x000fe80000100800 */
[----:B------:R-:W-:Y:S04]  /*31780*/  STL [R1+0x18], R3 ;  /* 0x0000180301007387 */ /* 0x000fe80000100800 */
[----:B------:R-:W1:Y:S04]  /*31790*/  LDS R3, [R29+UR5+0xa000] ;  /* 0x00a000051d037984 */ /* 0x000e680008000800 */
[----:B------:R-:W-:Y:S04]  /*317a0*/  STL [R1+0x14], R2 ;  /* 0x0000140201007387 */ /* 0x000fe80000100800 */
[----:B------:R-:W2:Y:S04]  /*317b0*/  LDS R2, [R0+UR5+0x8100] ;  /* 0x0081000500027984 */ /* 0x000ea80008000800 */
[----:B------:R-:W3:Y:S04]  /*317c0*/  LDS R4, [R0+UR5+0xa100] ;  /* 0x00a1000500047984 */ /* 0x000ee80008000800 */
[----:B------:R-:W-:Y:S04]  /*317d0*/  LDS R18, [R0+UR5+0xa500] ;  /* 0x00a5000500127984 */ /* 0x000fe80008000800 */
[----:B------:R-:W-:Y:S04]  /*317e0*/  LDS R19, [R29+UR5+0xa500] ;  /* 0x00a500051d137984 */ /* 0x000fe80008000800 */
[----:B------:R-:W-:Y:S04]  /*317f0*/  LDS R16, [R0+UR5+0x8500] ;  /* 0x0085000500107984 */ /* 0x000fe80008000800 */
[----:B------:R-:W-:Y:S04]  /*31800*/  LDS R17, [R29+UR5+0x8500] ;  /* 0x008500051d117984 */ /* 0x000fe80008000800 */
[----:B-1----:R-:W-:Y:S04]  /*31810*/  STL [R1+0x1c], R3 ;  /* 0x00001c0301007387 */ /* 0x002fe80000100800 */
[----:B------:R-:W1:Y:S04]  /*31820*/  LDS R3, [R29+UR5+0x8100] ;  /* 0x008100051d037984 */ /* 0x000e680008000800 */
[----:B--2---:R-:W-:Y:S04]  /*31830*/  STL [R1], R2 ;  /* 0x0000000201007387 */ /* 0x004fe80000100800 */
[----:B------:R-:W2:Y:S04]  /*31840*/  LDS R2, [R29+UR5+0xa100] ;  /* 0x00a100051d027984 */ /* 0x000ea80008000800 */
[----:B---3--:R-:W-:Y:S04]  /*31850*/  STL [R1+0x8], R4 ;  /* 0x0000080401007387 */ /* 0x008fe80000100800 */
[----:B------:R-:W3:Y:S04]  /*31860*/  LDS R4, [R0+UR5+0x8200] ;  /* 0x0082000500047984 */ /* 0x000ee80008000800 */
[----:B-1----:R-:W-:Y:S04]  /*31870*/  STL [R1+0x4], R3 ;  /* 0x0000040301007387 */ /* 0x002fe80000100800 */
[----:B--2---:R-:W-:Y:S04]  /*31880*/  STL [R1+0xc], R2 ;  /* 0x00000c0201007387 */ /* 0x004fe80000100800 */
[----:B------:R-:W-:Y:S04]  /*31890*/  STL.64 [R1+0x9e30], R6 ;  /* 0x009e300601007387 */ /* 0x000fe80000100a00 */
[----:B---3--:R-:W-:Y:S04]  /*318a0*/  STL.64 [R1+0x9e28], R4 ;  /* 0x009e280401007387 */ /* 0x008fe80000100a00 */
[----:B------:R-:W-:Y:S04]  /*318b0*/  STL.64 [R1+0x9e20], R10 ;  /* 0x009e200a01007387 */ /* 0x000fe80000100a00 */
[----:B------:R1:W-:Y:S04]  /*318c0*/  STL.64 [R1+0x9e18], R8 ;  /* 0x009e180801007387 */ /* 0x0003e80000100a00 */
[----:B-1----:R-:W2:Y:S04]  /*318d0*/  LDL.LU R8, [R1+0x2c0] ;  /* 0x0002c00001087983 */ /* 0x002ea80000300800 */
[----:B------:R-:W2:Y:S01]  /*318e0*/  LDL.LU R9, [R1+0x2c4] ;  /* 0x0002c40001097983 */ /* 0x000ea20000300800 */
[----:B------:R-:W-:Y:S01]  /*318f0*/  IMAD.MOV.U32 R10, RZ, RZ, R13 ;  /* 0x000000ffff0a7224 */ /* 0x000fe200078e000d */
[----:B------:R-:W-:-:S02]  /*31900*/  MOV R11, R12 ;  /* 0x0000000c000b7202 */ /* 0x000fc40000000f00 */
[----:B------:R-:W-:Y:S04]  /*31910*/  LDS R13, [R29+UR5+0x8400] ;  /* 0x008400051d0d7984 */ /* 0x000fe80008000800 */
[----:B------:R-:W1:Y:S04]  /*31920*/  LDS R12, [R0+UR5+0x8400] ;  /* 0x00840005000c7984 */ /* 0x000e680008000800 */
[----:B------:R-:W-:Y:S04]  /*31930*/  STL.64 [R1+0x9e40], R10 ;  /* 0x009e400a01007387 */ /* 0x000fe80000100a00 */
[----:B--2---:R-:W-:Y:S04]  /*31940*/  STL.64 [R1+0x9e38], R8 ;  /* 0x009e380801007387 */ /* 0x004fe80000100a00 */
[----:B------:R-:W2:Y:S04]  /*31950*/  LDSM.16.M88.4 R8, [R28+UR5+0x80000] ;  /* 0x080000051c08783b */ /* 0x000ea80008000200 */
[----:B------:R-:W3:Y:S04]  /*31960*/  LDL.64 R4, [R1] ;  /* 0x0000000001047983 */ /* 0x000ee80000100a00 */
[----:B------:R-:W3:Y:S04]  /*31970*/  LDL.64 R6, [R1+0x8] ;  /* 0x0000080001067983 */ /* 0x000ee80000100a00 */
[----:B------:R4:W-:Y:S04]  /*31980*/  STL.64 [R1+0x9e10], R14 ;  /* 0x009e100e01007387 */ /* 0x0009e80000100a00 */
[----:B-1----:R1:W-:Y:S04]  /*31990*/  STL.64 [R1+0x9e08], R12 ;  /* 0x009e080c01007387 */ /* 0x0023e80000100a00 */
[----:B----4-:R-:W4:Y:S04]  /*319a0*/  LDL.64 R14, [R1+0x18] ;  /* 0x00001800010e7983 */ /* 0x010f280000100a00 */
[----:B-1----:R-:W3:Y:S04]  /*319b0*/  LDL.64 R12, [R1+0x10] ;  /* 0x00001000010c7983 */ /* 0x002ee80000100a00 */
[----:B------:R-:W-:Y:S04]  /*319c0*/  STL.64 [R1+0x9e00], R18 ;  /* 0x009e001201007387 */ /* 0x000fe80000100a00 */
[----:B------:R1:W-:Y:S04]  /*319d0*/  STL.64 [R1+0x9df8], R16 ;  /* 0x009df81001007387 */ /* 0x0003e80000100a00 */
[----:B-1----:R-:W3:Y:S04]  /*319e0*/  LDL.LU R16, [R1+0x960] ;  /* 0x0009600001107983 */ /* 0x002ee80000300800 */
[----:B------:R-:W3:Y:S04]  /*319f0*/  LDL.LU R17, [R1+0x964] ;  /* 0x0009640001117983 */ /* 0x000ee80000300800 */
[----:B------:R-:W3:Y:S04]  /*31a00*/  LDL.LU R18, [R1+0x968] ;  /* 0x0009680001127983 */ /* 0x000ee80000300800 */
[----:B------:R-:W3:Y:S04]  /*31a10*/  LDL.LU R19, [R1+0x96c] ;  /* 0x00096c0001137983 */ /* 0x000ee80000300800 */
[----:B------:R-:W-:Y:S04]  /*31a20*/  STL.64 [R1+0x9df0], R22 ;  /* 0x009df01601007387 */ /* 0x000fe80000100a00 */
[----:B------:R1:W-:Y:S04]  /*31a30*/  STL.64 [R1+0x9de8], R20 ;  /* 0x009de81401007387 */ /* 0x0003e80000100a00 */
[----:B-1----:R-:W3:Y:S04]  /*31a40*/  LDL.LU R20, [R1+0x310] ;  /* 0x0003100001147983 */ /* 0x002ee80000300800 */
[----:B------:R-:W3:Y:S04]  /*31a50*/  LDL.LU R21, [R1+0x314] ;  /* 0x0003140001157983 */ /* 0x000ee80000300800 */
[----:B------:R-:W3:Y:S04]  /*31a60*/  LDL.LU R22, [R1+0x318] ;  /* 0x0003180001167983 */ /* 0x000ee80000300800 */
[----:B------:R-:W3:Y:S04]  /*31a70*/  LDL.LU R23, [R1+0x31c] ;  /* 0x00031c0001177983 */ /* 0x000ee80000300800 */
[----:B------:R-:W-:Y:S04]  /*31a80*/  STL [R1+0x9740], R0 ;  /* 0x0097400001007387 */ /* 0x000fe80000100800 */
[----:B--2---:R-:W-:Y:S04]  /*31a90*/  STL.64 [R1+0x110], R8 ;  /* 0x0001100801007387 */ /* 0x004fe80000100a00 */
[----:B------:R-:W-:Y:S04]  /*31aa0*/  STL.64 [R1+0x118], R10 ;  /* 0x0001180a01007387 */ /* 0x000fe80000100a00 */
[----:B------:R-:W-:Y:S04]  /*31ab0*/  STL.64 [R1+0x9de0], R26 ;  /* 0x009de01a01007387 */ /* 0x000fe80000100a00 */
[----:B------:R1:W-:Y:S04]  /*31ac0*/  STL.64 [R1+0x9dd8], R24 ;  /* 0x009dd81801007387 */ /* 0x0003e80000100a00 */
[----:B------:R-:W2:Y:S04]  /*31ad0*/  LDSM.16.M88.4 R8, [R28+UR5+0x84000] ;  /* 0x084000051c08783b */ /* 0x000ea80008000200 */
[----:B-1----:R-:W3:Y:S04]  /*31ae0*/  LDL.LU.64 R24, [R1+0x110] ;  /* 0x0001100001187983 */ /* 0x002ee80000300a00 */
[----:B------:R-:W-:Y:S04]  /*31af0*/  STL [R1+0x9828], R29 ;  /* 0x0098281d01007387 */ /* 0x000fe80000100800 */
[----:B--2---:R-:W-:Y:S04]  /*31b00*/  STL.64 [R1+0x100], R8 ;  /* 0x0001000801007387 */ /* 0x004fe80000100a00 */
[----:B------:R-:W-:Y:S04]  /*31b10*/  STL.64 [R1+0x108], R10 ;  /* 0x0001080a01007387 */ /* 0x000fe80000100a00 */
[----:B------:R-:W1:Y:S04]  /*31b20*/  LDSM.16.M88.4 R8, [R28+UR5+0x88000] ;  /* 0x088000051c08783b */ /* 0x000e680008000200 */
[----:B-1----:R-:W-:Y:S04]  /*31b30*/  STL.64 [R1+0xf0], R8 ;  /* 0x0000f00801007387 */ /* 0x002fe80000100a00 */
[----:B------:R1:W-:Y:S04]  /*31b40*/  STL.64 [R1+0xf8], R10 ;  /* 0x0000f80a01007387 */ /* 0x0003e80000100a00 */
[----:B-1----:R-:W2:Y:S04]  /*31b50*/  LDL.LU.64 R10, [R1+0x9e40] ;  /* 0x009e4000010a7983 */ /* 0x002ea80000300a00 */
[----:B------:R-:W2:Y:S04]  /*31b60*/  LDL.LU.64 R8, [R1+0x9e38] ;  /* 0x009e380001087983 */ /* 0x000ea80000300a00 */
[----:B------:R-:W-:Y:S01]  /*31b70*/  STL [R1+0x9cb8], R28 ;  /* 0x009cb81c01007387 */ /* 0x000fe20000100800 */
[----:B----4-:R-:W-:Y:S01]  /*31b80*/  IMAD.MOV.U32 R3, RZ, RZ, R15 ;  /* 0x000000ffff037224 */ /* 0x010fe200078e000f */
[-C--:B---3--:R-:W-:Y:S08]  /*31b90*/  HMMA.1688.F32.TF32 R16, R12, R24.reuse, R16 ;  /* 0x000000180c10723c */ /* 0x088ff00000081010 */
[----:B------:R-:W-:Y:S11]  /*31ba0*/  HMMA.1688.F32.TF32 R20, R4, R24, R20 ;  /* 0x000000180414723c */ /* 0x000ff60000081014 */
[----:B------:R1:W-:Y:S04]  /*31bb0*/  STL.64 [R1+0x470], R16 ;  /* 0x0004701001007387 */ /* 0x0003e80000100a00 */
[----:B------:R3:W-:Y:S01]  /*31bc0*/  STL.64 [R1+0x478], R18 ;  /* 0x0004781201007387 */ /* 0x0007e20000100a00 */
[----:B-1----:R-:W-:-:S02]  /*31bd0*/  IMAD.MOV.U32 R17, RZ, RZ, R13 ;  /* 0x000000ffff117224 */ /* 0x002fc400078e000d */
[----:B---3--:R-:W-:Y:S02]  /*31be0*/  IMAD.MOV.U32 R18, RZ, RZ, R12 ;  /* 0x000000ffff127224 */ /* 0x008fe400078e000c */
[----:B------:R-:W-:Y:S01]  /*31bf0*/  IMAD.MOV.U32 R16, RZ, RZ, R14 ;  /* 0x000000ffff107224 */ /* 0x000fe200078e000e */
[----:B------:R-:W3:Y:S04]  /*31c00*/  LDL.LU R12, [R1+0x1b0] ;  /* 0x0001b000010c7983 */ /* 0x000ee80000300800 */
[----:B------:R-:W3:Y:S04]  /*31c10*/  LDL.LU R13, [R1+0x1b4] ;  /* 0x0001b400010d7983 */ /* 0x000ee80000300800 */
[----:B------:R-:W3:Y:S04]  /*31c20*/  LDL.LU R14, [R1+0x1b8] ;  /* 0x0001b800010e7983 */ /* 0x000ee80000300800 */
[----:B------:R-:W3:Y:S04]  /*31c30*/  LDL.LU R15, [R1+0x1bc] ;  /* 0x0001bc00010f7983 */ /* 0x000ee80000300800 */
[----:B------:R1:W-:Y:S04]  /*31c40*/  STL.64 [R1+0x480], R20 ;  /* 0x0004801401007387 */ /* 0x0003e80000100a00 */
[----:B------:R4:W-:Y:S01]  /*31c50*/  STL.64 [R1+0x488], R22 ;  /* 0x0004881601007387 */ /* 0x0009e20000100a00 */
[----:B------:R-:W-:-:S02]  /*31c60*/  IMAD.MOV.U32 R19, RZ, RZ, R7 ;  /* 0x000000ffff137224 */ /* 0x000fc400078e0007 */
[----:B-1----:R-:W-:Y:S02]  /*31c70*/  IMAD.MOV.U32 R20, RZ, RZ, R6 ;  /* 0x000000ffff147224 */ /* 0x002fe400078e0006 */
[----:B----4-:R-:W-:Y:S02]  /*31c80*/  IMAD.MOV.U32 R22, RZ, RZ, R4 ;  /* 0x000000ffff167224 */ /* 0x010fe400078e0004 */
[----:B------:R-:W-:Y:S01]  /*31c90*/  IMAD.MOV.U32 R21, RZ, RZ, R5 ;  /* 0x000000ffff157224 */ /* 0x000fe200078e0005 */
[----:B------:R-:W2:Y:S04]  /*31ca0*/  LDL.LU.64 R6, [R1+0x9e30] ;  /* 0x009e300001067983 */ /* 0x000ea80000300a00 */
[----:B------:R-:W2:Y:S02]  /*31cb0*/  LDL.LU.64 R4, [R1+0x9e28] ;  /* 0x009e280001047983 */ /* 0x000ea40000300a00 */
[----:B--2---:R-:W-:-:S15]  /*31cc0*/  HMMA.1688.F32.TF32 R8, R4, R24, R8 ;  /* 0x000000180408723c */ /* 0x004fde0000081008 */
[----:B------:R-:W-:-:S04]  /*31cd0*/  NOP ;  /* 0x0000000000007918 */ /* 0x000fc80000000000 */
[----:B------:R-:W-:Y:S04]  /*31ce0*/  STL.64 [R1+0x850], R8 ;  /* 0x0008500801007387 */ /* 0x000fe80000100a00 */
[----:B------:R1:W-:Y:S04]  /*31cf0*/  STL.64 [R1+0x858], R10 ;  /* 0x0008580a01007387 */ /* 0x0003e80000100a00 */
[----:B-1----:R-:W3:Y:S04]  /*31d00*/  LDL.LU.64 R10, [R1+0x9e20] ;  /* 0x009e2000010a7983 */ /* 0x002ee80000300a00 */
[----:B------:R-:W3:Y:S04]  /*31d10*/  LDL.LU.64 R8, [R1+0x9e18] ;  /* 0x009e180001087983 */ /* 0x000ee80000300a00 */
[----:B------:R1:W-:Y:S04]  /*31d20*/  STL.64 [R1+0x9d80], R6 ;  /* 0x009d800601007387 */ /* 0x0003e80000100a00 */
[----:B------:R2:W-:Y:S01]  /*31d30*/  STL.64 [R1+0x9d78], R4 ;  /* 0x009d780401007387 */ /* 0x0005e20000100a00 */
[----:B------:R-:W-:-:S02]  /*31d40*/  IMAD.MOV.U32 R2, RZ, RZ, R24 ;  /* 0x000000ffff027224 */ /* 0x000fc400078e0018 */
[----:B------:R-:W-:Y:S02]  /*31d50*/  IMAD.MOV.U32 R0, RZ, RZ, R25 ;  /* 0x000000ffff007224 */ /* 0x000fe400078e0019 */
[----:B-1----:R-:W-:Y:S02]  /*31d60*/  IMAD.MOV.U32 R6, RZ, RZ, R20 ;  /* 0x000000ffff067224 */ /* 0x002fe400078e0014 */
[----:B------:R-:W-:Y:S01]  /*31d70*/  IMAD.MOV.U32 R7, RZ, RZ, R19 ;  /* 0x000000ffff077224 */ /* 0x000fe200078e0013 */
[----:B--2---:R-:W-:Y:S01]  /*31d80*/  MOV R4, R22 ;  /* 0x0000001600047202 */ /* 0x004fe20000000f00 */
[----:B------:R-:W-:-:S03]  /*31d90*/  IMAD.MOV.U32 R5, RZ, RZ, R21 ;  /* 0x000000ffff057224 */ /* 0x000fc600078e0015 */
[----:B------:R1:W-:Y:S04]  /*31da0*/  STL.64 [R1+0x9da0], R6 ;  /* 0x009da00601007387 */ /* 0x0003e80000100a00 */
[----:B------:R2:W-:Y:S01]  /*31db0*/  STL.64 [R1+0x9d98], R4 ;  /* 0x009d980401007387 */ /* 0x0005e20000100a00 */
[----:B-1----:R-:W-:Y:S02]  /*31dc0*/  IMAD.MOV.U32 R6, RZ, RZ, R16 ;  /* 0x000000ffff067224 */ /* 0x002fe400078e0010 */
[----:B------:R-:W-:Y:S02]  /*31dd0*/  IMAD.MOV.U32 R7, RZ, RZ, R3 ;  /* 0x000000ffff077224 */ /* 0x000fe400078e0003 */
[----:B--2---:R-:W-:Y:S02]  /*31de0*/  IMAD.MOV.U32 R4, RZ, RZ, R18 ;  /* 0x000000ffff047224 */ /* 0x004fe400078e0012 */
[----:B------:R-:W-:Y:S01]  /*31df0*/  IMAD.MOV.U32 R5, RZ, RZ, R17 ;  /* 0x000000ffff057224 */ /* 0x000fe200078e0011 */
[----:B------:R-:W2:Y:S04]  /*31e00*/  LDL.LU R16, [R1+0x180] ;  /* 0x0001800001107983 */ /* 0x000ea80000300800 */
[----:B------:R-:W2:Y:S04]  /*31e10*/  LDL.LU R17, [R1+0x184] ;  /* 0x0001840001117983 */ /* 0x000ea80000300800 */
[----:B------:R-:W2:Y:S04]  /*31e20*/  LDL.LU R18, [R1+0x188] ;  /* 0x0001880001127983 */ /* 0x000ea80000300800 */
[----:B------:R-:W2:Y:S04]  /*31e30*/  LDL.LU R19, [R1+0x18c] ;  /* 0x00018c0001137983 */ /* 0x000ea80000300800 */
[----:B------:R-:W-:Y:S04]  /*31e40*/  STL.64 [R1+0x9dc0], R6 ;  /* 0x009dc00601007387 */ /* 0x000fe80000100a00 */
[----:B------:R1:W-:Y:S04]  /*31e50*/  STL.64 [R1+0x9db8], R4 ;  /* 0x009db80401007387 */ /* 0x0003e80000100a00 */
[----:B------:R-:W4:Y:S04]  /*31e60*/  LDL.LU R20, [R1+0x150] ;  /* 0x0001500001147983 */ /* 0x000f280000300800 */
[----:B------:R-:W4:Y:S04]  /*31e70*/  LDL.LU R21, [R1+0x154] ;  /* 0x0001540001157983 */ /* 0x000f280000300800 */
[----:B------:R-:W4:Y:S04]  /*31e80*/  LDL.LU R22, [R1+0x158] ;  /* 0x0001580001167983 */ /* 0x000f280000300800 */
[----:B------:R-:W4:Y:S04]  /*31e90*/  LDL.LU R23, [R1+0x15c] ;  /* 0x00015c0001177983 */ /* 0x000f280000300800 */
[----:B------:R-:W2:Y:S04]  /*31ea0*/  LDL.LU R24, [R1+0x120] ;  /* 0x0001200001187983 */ /* 0x000ea80000300800 */
[----:B------:R-:W2:Y:S04]  /*31eb0*/  LDL.LU R25, [R1+0x124] ;  /* 0x0001240001197983 */ /* 0x000ea80000300800 */
[----:B------:R-:W2:Y:S04]  /*31ec0*/  LDL.LU R26, [R1+0x128] ;  /* 0x00012800011a7983 */ /* 0x000ea80000300800 */
[----:B------:R-:W2:Y:S01]  /*31ed0*/  LDL.LU R27, [R1+0x12c] ;  /* 0x00012c00011b7983 */ /* 0x000ea20000300800 */
[----:B-1----:R-:W-:-:S02]  /*31ee0*/  IMAD.MOV.U32 R4, RZ, RZ, R2 ;  /* 0x000000ffff047224 */ /* 0x002fc400078e0002 */
[----:B------:R-:W-:-:S07]  /*31ef0*/  IMAD.MOV.U32 R5, RZ, RZ, R0 ;  /* 0x000000ffff057224 */ /* 0x000fce00078e0000 */
[----:B---3--:R-:W-:-:S15]  /*31f00*/  HMMA.1688.F32.TF32 R12, R8, R4, R12 ;  /* 0x00000004080c723c */ /* 0x008fde000008100c */
[----:B------:R-:W-:-:S04]  /*31f10*/  NOP ;  /* 0x0000000000007918 */ /* 0x000fc80000000000 */
[----:B------:R-:W-:Y:S04]  /*31f20*/  STL.64 [R1+0x960], R12 ;  /* 0x0009600c01007387 */ /* 0x000fe80000100a00 */
[----:B------:R1:W-:Y:S04]  /*31f30*/  STL.64 [R1+0x968], R14 ;  /* 0x0009680e01007387 */ /* 0x0003e80000100a00 */
[----:B-1----:R-:W2:Y:S04]  /*31f40*/  LDL.LU.64 R14, [R1+0x9e10] ;  /* 0x009e1000010e7983 */ /* 0x002ea80000300a00 */
[----:B------:R-:W2:Y:S04]  /*31f50*/  LDL.LU.64 R12, [R1+0x9e08] ;  /* 0x009e0800010c7983 */ /* 0x000ea80000300a00 */
        /* <DEDUP_REMOVED lines=11> */
[----:B------:R-:W3:Y:S01]  /*32010*/  LDL.LU R11, [R1+0x97c] ;  /* 0x00097c00010b7983 */ /* 0x000ee20000300800 */
[-C--:B------:R-:W-:Y:S03]  /*32020*/  HMMA.1688.F32.TF32 R16, R12, R4.reuse, R16 ;  /* 0x000000040c10723c */ /* 0x080fe60000081010 */
        /* <DEDUP_REMOVED lines=8> */
[----:B-1----:R-:W4:Y:S04]  /*320b0*/  LDL.LU.64 R18, [R1+0x9e00] ;  /* 0x009e000001127983 */ /* 0x002f280000300a00 */
[----:B------:R-:W4:Y:S04]  /*320c0*/  LDL.LU.64 R16, [R1+0x9df8] ;  /* 0x009df80001107983 */ /* 0x000f280000300a00 */
[----:B------:R-:W-:Y:S04]  /*320d0*/  STL.64 [R1+0x9d70], R14 ;  /* 0x009d700e01007387 */ /* 0x000fe80000100a00 */
[----:B------:R1:W-:Y:S04]  /*320e0*/  STL.64 [R1+0x9d68], R12 ;  /* 0x009d680c01007387 */ /* 0x0003e80000100a00 */
[----:B-1----:R-:W3:Y:S04]  /*320f0*/  LDL.LU R12, [R1+0x1a0] ;  /* 0x0001a000010c7983 */ /* 0x002ee80000300800 */
[----:B------:R-:W3:Y:S04]  /*32100*/  LDL.LU R13, [R1+0x1a4] ;  /* 0x0001a400010d7983 */ /* 0x000ee80000300800 */
[----:B------:R-:W3:Y:S04]  /*32110*/  LDL.LU R14, [R1+0x1a8] ;  /* 0x0001a800010e7983 */ /* 0x000ee80000300800 */
[----:B------:R-:W3:Y:S01]  /*32120*/  LDL.LU R15, [R1+0x1ac] ;  /* 0x0001ac00010f7983 */ /* 0x000ee20000300800 */
[----:B----4-:R-:W-:-:S15]  /*32130*/  HMMA.1688.F32.TF32 R20, R16, R4, R20 ;  /* 0x000000041014723c */ /* 0x010fde0000081014 */
[----:B------:R-:W-:-:S04]  /*32140*/  NOP ;  /* 0x0000000000007918 */ /* 0x000fc80000000000 */
[----:B------:R-:W-:Y:S04]  /*32150*/  STL.64 [R1+0xb90], R20 ;  /* 0x000b901401007387 */ /* 0x000fe80000100a00 */
[----:B------:R1:W-:Y:S04]  /*32160*/  STL.64 [R1+0xb98], R22 ;  /* 0x000b981601007387 */ /* 0x0003e80000100a00 */
[----:B-1----:R-:W4:Y:S04]  /*32170*/  LDL.LU.64 R22, [R1+0x9df0] ;  /* 0x009df00001167983 */ /* 0x002f280000300a00 */
[----:B------:R-:W4:Y:S04]  /*32180*/  LDL.LU.64 R20, [R1+0x9de8] ;  /* 0x009de80001147983 */ /* 0x000f280000300a00 */
[----:B------:R-:W-:Y:S04]  /*32190*/  STL.64 [R1+0x9d60], R18 ;  /* 0x009d601201007387 */ /* 0x000fe80000100a00 */
[----:B------:R1:W-:Y:S04]  /*321a0*/  STL.64 [R1+0x9d58], R16 ;  /* 0x009d581001007387 */ /* 0x0003e80000100a00 */
[----:B-1----:R-:W2:Y:S01]  /*321b0*/  LDL.LU.64 R16, [R1+0x100] ;  /* 0x0001000001107983 */ /* 0x002ea20000300a00 */
[----:B----4-:R-:W-:-:S15]  /*321c0*/  HMMA.1688.F32.TF32 R24, R20, R4, R24 ;  /* 0x000000041418723c */ /* 0x010fde0000081018 */
[----:B------:R-:W-:-:S04]  /*321d0*/  NOP ;  /* 0x0000000000007918 */ /* 0x000fc80000000000 */
[----:B------:R-:W-:Y:S04]  /*321e0*/  STL.64 [R1+0xc60], R24 ;  /* 0x000c601801007387 */ /* 0x000fe80000100a00 */
[----:B------:R1:W-:Y:S04]  /*321f0*/  STL.64 [R1+0xc68], R26 ;  /* 0x000c681a01007387 */ /* 0x0003e80000100a00 */
[----:B-1----:R-:W2:Y:S04]  /*32200*/  LDL.LU.64 R26, [R1+0x9de0] ;  /* 0x009de000011a7983 */ /* 0x002ea80000300a00 */
[----:B------:R-:W2:Y:S02]  /*32210*/  LDL.LU.64 R24, [R1+0x9dd8] ;  /* 0x009dd80001187983 */ /* 0x000ea40000300a00 */
[----:B--2---:R-:W-:Y:S02]  /*32220*/  HMMA.1688.F32.TF32 R4, R24, R4, R8 ;  /* 0x000000041804723c */ /* 0x004fe40000081008 */
[----:B------:R-:W2:Y:S04]  /*32230*/  LDL.LU.64 R10, [R1+0x9dd0] ;  /* 0x009dd000010a7983 */ /* 0x000ea80000300a00 */
[----:B------:R-:W2:-:S13]  /*32240*/  LDL.LU.64 R8, [R1+0x9dc8] ;  /* 0x009dc80001087983 */ /* 0x000e9a0000300a00 */
[----:B------:R-:W-:Y:S04]  /*32250*/  STL.64 [R1+0xce0], R4 ;  /* 0x000ce00401007387 */ /* 0x000fe80000100a00 */
[----:B------:R1:W-:Y:S04]  /*32260*/  STL.64 [R1+0xce8], R6 ;  /* 0x000ce80601007387 */ /* 0x0003e80000100a00 */
[----:B-1----:R-:W2:Y:S04]  /*32270*/  LDL.LU.64 R6, [R1+0x9dc0] ;  /* 0x009dc00001067983 */ /* 0x002ea80000300a00 */
[----:B------:R-:W2:Y:S04]  /*32280*/  LDL.LU.64 R4, [R1+0x9db8] ;  /* 0x009db80001047983 */ /* 0x000ea80000300a00 */
[----:B------:R-:W-:Y:S04]  /*32290*/  STL.64 [R1+0x9d50], R26 ;  /* 0x009d501a01007387 */ /* 0x000fe80000100a00 */
[----:B------:R1:W-:Y:S04]  /*322a0*/  STL.64 [R1+0x9d48], R24 ;  /* 0x009d481801007387 */ /* 0x0003e80000100a00 */
[----:B-1----:R-:W4:Y:S04]  /*322b0*/  LDL.LU R24, [R1+0x2d0] ;  /* 0x0002d00001187983 */ /* 0x002f280000300800 */
[----:B------:R-:W4:Y:S04]  /*322c0*/  LDL.LU R25, [R1+0x2d4] ;  /* 0x0002d40001197983 */ /* 0x000f280000300800 */
[----:B------:R-:W4:Y:S04]  /*322d0*/  LDL.LU R26, [R1+0x2d8] ;  /* 0x0002d800011a7983 */ /* 0x000f280000300800 */
[----:B------:R-:W4:Y:S01]  /*322e0*/  LDL.LU R27, [R1+0x2dc] ;  /* 0x0002dc00011b7983 */ /* 0x000f220000300800 */
[----:B--2---:R-:W-:Y:S03]  /*322f0*/  HMMA.1688.F32.TF32 R4, R4, R16, R8 ;  /* 0x000000100404723c */ /* 0x004fe60000081008 */
[----:B------:R-:W2:Y:S04]  /*32300*/  LDL.LU.64 R10, [R1+0x9db0] ;  /* 0x009db000010a7983 */ /* 0x000ea80000300a00 */
[----:B------:R-:W2:-:S12]  /*32310*/  LDL.LU.64 R8, [R1+0x9da8] ;  /* 0x009da80001087983 */ /* 0x000e980000300a00 */
[----:B------:R-:W-:Y:S04]  /*32320*/  STL.64 [R1+0x440], R4 ;  /* 0x0004400401007387 */ /* 0x000fe80000100a00 */
[----:B------:R1:W-:Y:S04]  /*32330*/  STL.64 [R1+0x448], R6 ;  /* 0x0004480601007387 */ /* 0x0003e80000100a00 */
[----:B-1----:R-:W2:Y:S04]  /*32340*/  LDL.LU.64 R6, [R1+0x9da0] ;  /* 0x009da00001067983 */ /* 0x002ea80000300a00 */
[----:B------:R-:W2:Y:S02]  /*32350*/  LDL.LU.64 R4, [R1+0x9d98] ;  /* 0x009d980001047983 */ /* 0x000ea40000300a00 */
[----:B--2---:R-:W-:Y:S02]  /*32360*/  HMMA.1688.F32.TF32 R4, R4, R16, R8 ;  /* 0x000000100404723c */ /* 0x004fe40000081008 */
[----:B------:R-:W3:Y:S04]  /*32370*/  LDL.LU.64 R10, [R1+0x9d90] ;  /* 0x009d9000010a7983 */ /* 0x000ee80000300a00 */
[----:B------:R-:W3:-:S13]  /*32380*/  LDL.LU.64 R8, [R1+0x9d88] ;  /* 0x009d880001087983 */ /* 0x000eda0000300a00 */
[----:B------:R-:W-:Y:S04]  /*32390*/  STL.64 [R1+0x450], R4 ;  /* 0x0004500401007387 */ /* 0x000fe80000100a00 */
[----:B------:R1:W-:Y:S04]  /*323a0*/  STL.64 [R1+0x458], R6 ;  /* 0x0004580601007387 */ /* 0x0003e80000100a00 */
[----:B-1----:R-:W4:Y:S04]  /*323b0*/  LDL.LU.64 R6, [R1+0x9d80] ;  /* 0x009d800001067983 */ /* 0x002f280000300a00 */
[----:B------:R-:W4:Y:S01]  /*323c0*/  LDL.LU.64 R4, [R1+0x9d78] ;  /* 0x009d780001047983 */ /* 0x000f220000300a00 */
[----:B------:R-:W-:Y:S01]  /*323d0*/  IMAD.MOV.U32 R2, RZ, RZ, R16 ;  /* 0x000000ffff027224 */ /* 0x000fe200078e0010 */
[----:B------:R-:W-:Y:S01]  /*323e0*/  MOV R0, R17 ;  /* 0x0000001100007202 */ /* 0x000fe20000000f00 */
[----:B----4-:R-:W-:-:S15]  /*323f0*/  HMMA.1688.F32.TF32 R24, R4, R16, R24 ;  /* 0x000000100418723c */ /* 0x010fde0000081018 */
[----:B------:R-:W-:-:S04]  /*32400*/  NOP ;  /* 0x0000000000007918 */ /* 0x000fc80000000000 */
[----:B------:R-:W-:Y:S04]  /*32410*/  STL.64 [R1+0x7a0], R24 ;  /* 0x0007a01801007387 */ /* 0x000fe80000100a00 */
[----:B------:R-:W-:Y:S04]  /*32420*/  STL.64 [R1+0x7a8], R26 ;  /* 0x0007a81a01007387 */ /* 0x000fe80000100a00 */
[----:B------:R-:W2:Y:S04]  /*32430*/  LDL.LU R16, [R1+0x170] ;  /* 0x0001700001107983 */ /* 0x000ea80000300800 */
[----:B------:R-:W2:Y:S04]  /*32440*/  LDL.LU R17, [R1+0x174] ;  /* 0x0001740001117983 */ /* 0x000ea80000300800 */
[----:B------:R-:W2:Y:S04]  /*32450*/  LDL.LU R18, [R1+0x178] ;  /* 0x0001780001127983 */ /* 0x000ea80000300800 */
[----:B------:R-:W2:Y:S04]  /*32460*/  LDL.LU R19, [R1+0x17c] ;  /* 0x00017c0001137983 */ /* 0x000ea80000300800 */
[----:B------:R1:W-:Y:S04]  /*32470*/  STL.64 [R1+0x9cf0], R6 ;  /* 0x009cf00601007387 */ /* 0x0003e80000100a00 */
[----:B------:R4:W-:Y:S04]  /*32480*/  STL.64 [R1+0x9ce8], R4 ;  /* 0x009ce80401007387 */ /* 0x0009e80000100a00 */
[----:B-1----:R-:W2:Y:S04]  /*32490*/  LDL.64 R6, [R1+0x8] ;  /* 0x0000080001067983 */ /* 0x002ea80000100a00 */
[----:B----4-:R-:W4:Y:S04]  /*324a0*/  LDL.64 R4, [R1] ;  /* 0x0000000001047983 */ /* 0x010f280000100a00 */
[----:B--2---:R1:W-:Y:S04]  /*324b0*/  STL.64 [R1+0x9d10], R6 ;  /* 0x009d100601007387 */ /* 0x0043e80000100a00 */
[----:B----4-:R2:W-:Y:S04]  /*324c0*/  STL.64 [R1+0x9d08], R4 ;  /* 0x009d080401007387 */ /* 0x0105e80000100a00 */
[----:B-1----:R-:W4:Y:S04]  /*324d0*/  LDL.64 R6, [R1+0x18] ;  /* 0x0000180001067983 */ /* 0x002f280000100a00 */
[----:B--2---:R-:W2:Y:S04]  /*324e0*/  LDL.64 R4, [R1+0x10] ;  /* 0x0000100001047983 */ /* 0x004ea80000100a00 */
[----:B----4-:R-:W-:Y:S04]  /*324f0*/  STL.64 [R1+0x9d30], R6 ;  /* 0x009d300601007387 */ /* 0x010fe80000100a00 */
[----:B--2---:R1:W-:Y:S04]  /*32500*/  STL.64 [R1+0x9d28], R4 ;  /* 0x009d280401007387 */ /* 0x0043e80000100a00 */
        /* <DEDUP_REMOVED lines=10> */
[----:B-1----:R-:W3:Y:S04]  /*325b0*/  LDL.LU.64 R14, [R1+0x9d70] ;  /* 0x009d7000010e7983 */ /* 0x002ee80000300a00 */
[----:B------:R-:W3:Y:S04]  /*325c0*/  LDL.LU.64 R12, [R1+0x9d68] ;  /* 0x009d6800010c7983 */ /* 0x000ee80000300a00 */
[----:B------:R-:W-:Y:S04]  /*325d0*/  STL.64 [R1+0x9d00], R10 ;  /* 0x009d000a01007387 */ /* 0x000fe80000100a00 */
[----:B------:R1:W-:Y:S04]  /*325e0*/  STL.64 [R1+0x9cf8], R8 ;  /* 0x009cf80801007387 */ /* 0x0003e80000100a00 */
[----:B-1----:R-:W4:Y:S04]  /*325f0*/  LDL.LU R8, [R1+0x360] ;  /* 0x0003600001087983 */ /* 0x002f280000300800 */
[----:B------:R-:W4:Y:S04]  /*32600*/  LDL.LU R9, [R1+0x364] ;  /* 0x0003640001097983 */ /* 0x000f280000300800 */
[----:B------:R-:W2:Y:S04]  /*32610*/  LDL.LU R10, [R1+0x368] ;  /* 0x00036800010a7983 */ /* 0x000ea80000300800 */
[----:B------:R-:W2:Y:S04]  /*32620*/  LDL.LU R11, [R1+0x36c] ;  /* 0x00036c00010b7983 */ /* 0x000ea80000300800 */
[----:B--2---:R-:W-:Y:S04]  /*32630*/  STL.64 [R1+0x9d20], R10 ;  /* 0x009d200a01007387 */ /* 0x004fe80000100a00 */
[----:B----4-:R1:W-:Y:S04]  /*32640*/  STL.64 [R1+0x9d18], R8 ;  /* 0x009d180801007387 */ /* 0x0103e80000100a00 */
[----:B-1----:R-:W2:Y:S04]  /*32650*/  LDL.LU R8, [R1+0x9a0] ;  /* 0x0009a00001087983 */ /* 0x002ea80000300800 */
[----:B------:R-:W2:Y:S04]  /*32660*/  LDL.LU R9, [R1+0x9a4] ;  /* 0x0009a40001097983 */ /* 0x000ea80000300800 */
[----:B------:R-:W4:Y:S04]  /*32670*/  LDL.LU R10, [R1+0x9a8] ;  /* 0x0009a800010a7983 */ /* 0x000f280000300800 */
[----:B------:R-:W4:Y:S01]  /*32680*/  LDL.LU R11, [R1+0x9ac] ;  /* 0x0009ac00010b7983 */ /* 0x000f220000300800 */
[-C--:B---3--:R-:W-:Y:S03]  /*32690*/  HMMA.1688.F32.TF32 R16, R12, R4.reuse, R16 ;  /* 0x000000040c10723c */ /* 0x088fe60000081010 */
        /* <DEDUP_REMOVED lines=8> */
[----:B-1----:R-:W3:Y:S04]  /*32720*/  LDL.LU.64 R18, [R1+0x9d60] ;  /* 0x009d600001127983 */ /* 0x002ee80000300a00 */
[----:B------:R-:W3:Y:S04]  /*32730*/  LDL.LU.64 R16, [R1+0x9d58] ;  /* 0x009d580001107983 */ /* 0x000ee80000300a00 */
[----:B------:R-:W-:Y:S04]  /*32740*/  STL.64 [R1+0x9ce0], R14 ;  /* 0x009ce00e01007387 */ /* 0x000fe80000100a00 */
[----:B------:R1:W-:Y:S04]  /*32750*/  STL.64 [R1+0x9cd8], R12 ;  /* 0x009cd80c01007387 */ /* 0x0003e80000100a00 */
[----:B-1----:R-:W3:Y:S04]  /*32760*/  LDL.LU R12, [R1+0x140] ;  /* 0x00014000010c7983 */ /* 0x002ee80000300800 */
[----:B------:R-:W3:Y:S04]  /*32770*/  LDL.LU R13, [R1+0x144] ;  /* 0x00014400010d7983 */ /* 0x000ee80000300800 */
[----:B------:R-:W3:Y:S04]  /*32780*/  LDL.LU R14, [R1+0x148] ;  /* 0x00014800010e7983 */ /* 0x000ee80000300800 */
[----:B------:R-:W3:Y:S01]  /*32790*/  LDL.LU R15, [R1+0x14c] ;  /* 0x00014c00010f7983 */ /* 0x000ee20000300800 */
[-C--:B------:R-:W-:Y:S08]  /*327a0*/  HMMA.1688.F32.TF32 R24, R20, R4.reuse, R24 ;  /* 0x000000041418723c */ /* 0x080ff00000081018 */
[----:B---3--:R-:W-:-:S15]  /*327b0*/  HMMA.1688.F32.TF32 R12, R16, R4, R12 ;  /* 0x00000004100c723c */ /* 0x008fde000008100c */
[----:B------:R-:W-:-:S04]  /*327c0*/  NOP ;  /* 0x0000000000007918 */ /* 0x000fc80000000000 */
[----:B------:R1:W-:Y:S04]  /*327d0*/  STL.64 [R1+0xb20], R12 ;  /* 0x000b200c01007387 */ /* 0x0003e80000100a00 */
[----:B------:R3:W-:Y:S04]  /*327e0*/  STL.64 [R1+0xb28], R14 ;  /* 0x000b280e01007387 */ /* 0x0007e80000100a00 */
[----:B-1----:R-:W4:Y:S04]  /*327f0*/  LDL.LU R12, [R1+0x190] ;  /* 0x00019000010c7983 */ /* 0x002f280000300800 */
[----:B------:R-:W4:Y:S04]  /*32800*/  LDL.LU R13, [R1+0x194] ;  /* 0x00019400010d7983 */ /* 0x000f280000300800 */
[----:B---3--:R-:W4:Y:S04]  /*32810*/  LDL.LU R14, [R1+0x198] ;  /* 0x00019800010e7983 */ /* 0x008f280000300800 */
[----:B------:R-:W4:Y:S04]  /*32820*/  LDL.LU R15, [R1+0x19c] ;  /* 0x00019c00010f7983 */ /* 0x000f280000300800 */
[----:B------:R-:W-:Y:S04]  /*32830*/  STL [R1+0x9cc4], R17 ;  /* 0x009cc41101007387 */ /* 0x000fe80000100800 */
[----:B------:R-:W-:Y:S04]  /*32840*/  STL [R1+0x9cc0], R18 ;  /* 0x009cc01201007387 */ /* 0x000fe80000100800 */
[----:B------:R-:W-:Y:S04]  /*32850*/  STL [R1+0x9cbc], R19 ;  /* 0x009cbc1301007387 */ /* 0x000fe80000100800 */
        /* <DEDUP_REMOVED lines=8> */
[----:B------:R-:W3:Y:S04]  /*328e0*/  LDL.LU R22, [R1+0x2e8] ;  /* 0x0002e80001167983 */ /* 0x000ee80000300800 */
[----:B------:R-:W3:Y:S01]  /*328f0*/  LDL.LU R23, [R1+0x2ec] ;  /* 0x0002ec0001177983 */ /* 0x000ee20000300800 */
[----:B--2---:R-:W-:Y:S03]  /*32900*/  HMMA.1688.F32.TF32 R4, R24, R4, R8 ;  /* 0x000000041804723c */ /* 0x004fe60000081008 */
[----:B------:R-:W2:Y:S04]  /*32910*/  LDL.LU.64 R10, [R1+0x9d40] ;  /* 0x009d4000010a7983 */ /* 0x000ea80000300a00 */
[----:B------:R-:W2:-:S12]  /*32920*/  LDL.LU.64 R8, [R1+0x9d38] ;  /* 0x009d380001087983 */ /* 0x000e980000300a00 */
[----:B------:R-:W-:Y:S04]  /*32930*/  STL.64 [R1+0xcd0], R4 ;  /* 0x000cd00401007387 */ /* 0x000fe80000100a00 */
[----:B------:R1:W-:Y:S04]  /*32940*/  STL.64 [R1+0xcd8], R6 ;  /* 0x000cd80601007387 */ /* 0x0003e80000100a00 */
[----:B-1----:R-:W2:Y:S04]  /*32950*/  LDL.LU.64 R6, [R1+0x9d30] ;  /* 0x009d300001067983 */ /* 0x002ea80000300a00 */
[----:B------:R-:W2:Y:S04]  /*32960*/  LDL.LU.64 R4, [R1+0x9d28] ;  /* 0x009d280001047983 */ /* 0x000ea80000300a00 */
[----:B------:R-:W-:Y:S04]  /*32970*/  STL.64 [R1+0x9cd0], R26 ;  /* 0x009cd01a01007387 */ /* 0x000fe80000100a00 */
[----:B------:R1:W-:Y:S04]  /*32980*/  STL.64 [R1+0x9cc8], R24 ;  /* 0x009cc81801007387 */ /* 0x0003e80000100a00 */
[----:B-1----:R-:W2:Y:S02]  /*32990*/  LDL.LU.64 R24, [R1+0xf0] ;  /* 0x0000f00001187983 */ /* 0x002ea40000300a00 */
[----:B--2---:R-:W-:Y:S01]  /*329a0*/  HMMA.1688.F32.TF32 R8, R4, R24, R8 ;  /* 0x000000180408723c */ /* 0x004fe20000081008 */
[----:B------:R-:W-:-:S02]  /*329b0*/  IMAD.MOV.U32 R19, RZ, RZ, R6 ;  /* 0x000000ffff137224 */ /* 0x000fc400078e0006 */
[----:B------:R-:W-:Y:S02]  /*329c0*/  IMAD.MOV.U32 R28, RZ, RZ, R7 ;  /* 0x000000ffff1c7224 */ /* 0x000fe400078e0007 */
[----:B------:R-:W-:Y:S02]  /*329d0*/  IMAD.MOV.U32 R17, RZ, RZ, R4 ;  /* 0x000000ffff117224 */ /* 0x000fe400078e0004 */
[----:B------:R-:W-:-:S12]  /*329e0*/  IMAD.MOV.U32 R18, RZ, RZ, R5 ;  /* 0x000000ffff127224 */ /* 0x000fd800078e0005 */
[----:B------:R-:W-:Y:S04]  /*329f0*/  STL.64 [R1+0x410], R8 ;  /* 0x0004100801007387 */ /* 0x000fe80000100a00 */
[----:B------:R1:W-:Y:S04]  /*32a00*/  STL.64 [R1+0x418], R10 ;  /* 0x0004180a01007387 */ /* 0x0003e80000100a00 */
[----:B-1----:R-:W2:Y:S04]  /*32a10*/  LDL.LU.64 R10, [R1+0x9d20] ;  /* 0x009d2000010a7983 */ /* 0x002ea80000300a00 */
[----:B------:R-:W2:Y:S04]  /*32a20*/  LDL.LU.64 R8, [R1+0x9d18] ;  /* 0x009d180001087983 */ /* 0x000ea80000300a00 */
[----:B------:R-:W2:Y:S04]  /*32a30*/  LDL.LU.64 R6, [R1+0x9d10] ;  /* 0x009d100001067983 */ /* 0x000ea80000300a00 */
[----:B------:R-:W2:Y:S02]  /*32a40*/  LDL.LU.64 R4, [R1+0x9d08] ;  /* 0x009d080001047983 */ /* 0x000ea40000300a00 */
[----:B--2---:R-:W-:Y:S01]  /*32a50*/  HMMA.1688.F32.TF32 R8, R4, R24, R8 ;  /* 0x000000180408723c */ /* 0x004fe20000081008 */
[----:B------:R-:W-:-:S02]  /*32a60*/  IMAD.MOV.U32 R29, RZ, RZ, R6 ;  /* 0x000000ffff1d7224 */ /* 0x000fc400078e0006 */
[----:B------:R-:W-:Y:S02]  /*32a70*/  IMAD.MOV.U32 R0, RZ, RZ, R7 ;  /* 0x000000ffff007224 */ /* 0x000fe400078e0007 */
[----:B------:R-:W-:Y:S02]  /*32a80*/  IMAD.MOV.U32 R2, RZ, RZ, R4 ;  /* 0x000000ffff027224 */ /* 0x000fe400078e0004 */
[----:B------:R-:W-:-:S12]  /*32a90*/  IMAD.MOV.U32 R3, RZ, RZ, R5 ;  /* 0x000000ffff037224 */ /* 0x000fd800078e0005 */
[----:B------:R-:W-:Y:S04]  /*32aa0*/  STL.64 [R1+0x420], R8 ;  /* 0x0004200801007387 */ /* 0x000fe80000100a00 */
[----:B------:R1:W-:Y:S04]  /*32ab0*/  STL.64 [R1+0x428], R10 ;  /* 0x0004280a01007387 */ /* 0x0003e80000100a00 */
[----:B-1----:R-:W4:Y:S04]  /*32ac0*/  LDL.LU.64 R10, [R1+0x9d00] ;  /* 0x009d0000010a7983 */ /* 0x002f280000300a00 */
[----:B------:R-:W4:Y:S04]  /*32ad0*/  LDL.LU.64 R8, [R1+0x9cf8] ;  /* 0x009cf80001087983 */ /* 0x000f280000300a00 */
[----:B------:R-:W3:Y:S04]  /*32ae0*/  LDL.LU.64 R6, [R1+0x9cf0] ;  /* 0x009cf00001067983 */ /* 0x000ee80000300a00 */
[----:B------:R-:W3:Y:S02]  /*32af0*/  LDL.LU.64 R4, [R1+0x9ce8] ;  /* 0x009ce80001047983 */ /* 0x000ee40000300a00 */
[-C--:B---3--:R-:W-:Y:S08]  /*32b00*/  HMMA.1688.F32.TF32 R20, R4, R24.reuse, R20 ;  /* 0x000000180414723c */ /* 0x088ff00000081014 */
[-C--:B----4-:R-:W-:Y:S11]  /*32b10*/  HMMA.1688.F32.TF32 R12, R8, R24.reuse, R12 ;  /* 0x00000018080c723c */ /* 0x090ff6000008100c */
[----:B------:R1:W-:Y:S04]  /*32b20*/  STL.64 [R1+0x740], R20 ;  /* 0x0007401401007387 */ /* 0x0003e80000100a00 */
[----:B------:R2:W-:Y:S04]  /*32b30*/  STL.64 [R1+0x748], R22 ;  /* 0x0007481601007387 */ /* 0x0005e80000100a00 */
[----:B-1----:R-:W3:Y:S04]  /*32b40*/  LDL.LU R20, [R1+0x130] ;  /* 0x0001300001147983 */ /* 0x002ee80000300800 */
[----:B------:R-:W3:Y:S04]  /*32b50*/  LDL.LU R21, [R1+0x134] ;  /* 0x0001340001157983 */ /* 0x000ee80000300800 */
[----:B--2---:R-:W3:Y:S04]  /*32b60*/  LDL.LU R22, [R1+0x138] ;  /* 0x0001380001167983 */ /* 0x004ee80000300800 */
[----:B------:R-:W3:Y:S04]  /*32b70*/  LDL.LU R23, [R1+0x13c] ;  /* 0x00013c0001177983 */ /* 0x000ee80000300800 */
[----:B------:R-:W-:Y:S04]  /*32b80*/  STL.64 [R1+0x9c68], R6 ;  /* 0x009c680601007387 */ /* 0x000fe80000100a00 */
[----:B------:R1:W-:Y:S04]  /*32b90*/  STL.64 [R1+0x9c60], R4 ;  /* 0x009c600401007387 */ /* 0x0003e80000100a00 */
[----:B-1----:R-:W2:Y:S04]  /*32ba0*/  LDL.LU R4, [R1+0x160] ;  /* 0x0001600001047983 */ /* 0x002ea80000300800 */
[----:B------:R-:W2:Y:S04]  /*32bb0*/  LDL.LU R5, [R1+0x164] ;  /* 0x0001640001057983 */ /* 0x000ea80000300800 */
[----:B------:R-:W2:Y:S04]  /*32bc0*/  LDL.LU R6, [R1+0x168] ;  /* 0x0001680001067983 */ /* 0x000ea80000300800 */
[----:B------:R-:W2:Y:S04]  /*32bd0*/  LDL.LU R7, [R1+0x16c] ;  /* 0x00016c0001077983 */ /* 0x000ea80000300800 */
[----:B------:R-:W-:Y:S04]  /*32be0*/  STL.64 [R1+0x870], R12 ;  /* 0x0008700c01007387 */ /* 0x000fe80000100a00 */
[----:B------:R1:W-:Y:S04]  /*32bf0*/  STL.64 [R1+0x878], R14 ;  /* 0x0008780e01007387 */ /* 0x0003e80000100a00 */
[----:B-1----:R-:W2:Y:S04]  /*32c00*/  LDL.LU.64 R14, [R1+0x9ce0] ;  /* 0x009ce000010e7983 */ /* 0x002ea80000300a00 */
[----:B------:R-:W2:Y:S04]  /*32c10*/  LDL.LU.64 R12, [R1+0x9cd8] ;  /* 0x009cd800010c7983 */ /* 0x000ea80000300a00 */
[----:B------:R-:W-:Y:S04]  /*32c20*/  STL.64 [R1+0x9c78], R10 ;  /* 0x009c780a01007387 */ /* 0x000fe80000100a00 */
[----:B------:R2:W-:Y:S02]  /*32c30*/  STL.64 [R1+0x9c70], R8 ;  /* 0x009c700801007387 */ /* 0x0005e40000100a00 */
[----:B--2---:R-:W-:Y:S01]  /*32c40*/  HMMA.1688.F32.TF32 R8, R12, R24, R4 ;  /* 0x000000180c08723c */ /* 0x004fe20000081004 */
[----:B------:R-:W-:Y:S01]  /*32c50*/  MOV R5, R24 ;  /* 0x0000001800057202 */ /* 0x000fe20000000f00 */
[----:B------:R-:W-:-:S15]  /*32c60*/  IMAD.MOV.U32 R4, RZ, RZ, R25 ;  /* 0x000000ffff047224 */ /* 0x000fde00078e0019 */
[----:B------:R-:W-:Y:S02]  /*32c70*/  NOP ;  /* 0x0000000000007918 */ /* 0x000fe40000000000 */
[----:B------:R1:W-:Y:S04]  /*32c80*/  STL.64 [R1+0x9a0], R8 ;  /* 0x0009a00801007387 */ /* 0x0003e80000100a00 */
[----:B------:R2:W-:Y:S04]  /*32c90*/  STL.64 [R1+0x9a8], R10 ;  /* 0x0009a80a01007387 */ /* 0x0005e80000100a00 */
[----:B------:R-:W4:Y:S04]  /*32ca0*/  LDL.LU.64 R26, [R1+0x9cd0] ;  /* 0x009cd000011a7983 */ /* 0x000f280000300a00 */
[----:B------:R-:W4:Y:S01]  /*32cb0*/  LDL.LU.64 R24, [R1+0x9cc8] ;  /* 0x009cc80001187983 */ /* 0x000f220000300a00 */
[----:B-1----:R-:W-:-:S02]  /*32cc0*/  IMAD.MOV.U32 R8, RZ, RZ, R17 ;  /* 0x000000ffff087224 */ /* 0x002fc400078e0011 */
[----:B--2---:R-:W-:Y:S02]  /*32cd0*/  IMAD.MOV.U32 R10, RZ, RZ, R19 ;  /* 0x000000ffff0a7224 */ /* 0x004fe400078e0013 */
[----:B------:R-:W-:Y:S01]  /*32ce0*/  IMAD.MOV.U32 R11, RZ, RZ, R28 ;  /* 0x000000ffff0b7224 */ /* 0x000fe200078e001c */
[----:B------:R-:W3:Y:S01]  /*32cf0*/  LDL.LU R17, [R1+0x9cc4] ;  /* 0x009cc40001117983 */ /* 0x000ee20000300800 */
[----:B------:R-:W-:-:S03]  /*32d00*/  IMAD.MOV.U32 R9, RZ, RZ, R18 ;  /* 0x000000ffff097224 */ /* 0x000fc600078e0012 */
[----:B------:R-:W3:Y:S04]  /*32d10*/  LDL.LU R18, [R1+0x9cc0] ;  /* 0x009cc00001127983 */ /* 0x000ee80000300800 */
[----:B------:R-:W3:Y:S04]  /*32d20*/  LDL.LU R19, [R1+0x9cbc] ;  /* 0x009cbc0001137983 */ /* 0x000ee80000300800 */
[----:B------:R-:W2:Y:S04]  /*32d30*/  LDL.LU R28, [R1+0x9cb8] ;  /* 0x009cb800011c7983 */ /* 0x000ea80000300800 */
[----:B------:R-:W-:Y:S04]  /*32d40*/  STL.64 [R1+0x9c98], R10 ;  /* 0x009c980a01007387 */ /* 0x000fe80000100a00 */
[----:B------:R1:W-:Y:S02]  /*32d50*/  STL.64 [R1+0x9c90], R8 ;  /* 0x009c900801007387 */ /* 0x0003e40000100a00 */
[----:B-1----:R-:W-:-:S02]  /*32d60*/  IMAD.MOV.U32 R9, RZ, RZ, R4 ;  /* 0x000000ffff097224 */ /* 0x002fc400078e0004 */
[----:B------:R-:W-:Y:S01]  /*32d70*/  IMAD.MOV.U32 R8, RZ, RZ, R5 ;  /* 0x000000ffff087224 */ /* 0x000fe200078e0005 */
[----:B------:R-:W2:Y:S04]  /*32d80*/  LDL.LU R4, [R1+0x370] ;  /* 0x0003700001047983 */ /* 0x000ea80000300800 */
[----:B------:R-:W2:Y:S04]  /*32d90*/  LDL.LU R5, [R1+0x374] ;  /* 0x0003740001057983 */ /* 0x000ea80000300800 */
[----:B------:R-:W2:Y:S04]  /*32da0*/  LDL.LU R6, [R1+0x378] ;  /* 0x0003780001067983 */ /* 0x000ea80000300800 */
[----:B------:R-:W2:Y:S01]  /*32db0*/  LDL.LU R7, [R1+0x37c] ;  /* 0x00037c0001077983 */ /* 0x000ea20000300800 */
[-C--:B---3--:R-:W-:Y:S03]  /*32dc0*/  HMMA.1688.F32.TF32 R20, R16, R8.reuse, R20 ;  /* 0x000000081014723c */ /* 0x088fe60000081014 */
[----:B--2---:R-:W-:Y:S04]  /*32dd0*/  STL.64 [R1+0x9c88], R6 ;  /* 0x009c880601007387 */ /* 0x004fe80000100a00 */
[----:B------:R1:W-:Y:S04]  /*32de0*/  STL.64 [R1+0x9c80], R4 ;  /* 0x009c800401007387 */ /* 0x0003e80000100a00 */
        /* <DEDUP_REMOVED lines=8> */
[----:B------:R-:W4:Y:S04]  /*32e70*/  LDL.LU R14, [R1+0xa8] ;  /* 0x0000a800010e7983 */ /* 0x000f280000300800 */
[----:B------:R-:W4:Y:S04]  /*32e80*/  LDL.LU R15, [R1+0xac] ;  /* 0x0000ac00010f7983 */ /* 0x000f280000300800 */
[----:B------:R-:W-:Y:S04]  /*32e90*/  STL.64 [R1+0xae0], R20 ;  /* 0x000ae01401007387 */ /* 0x000fe80000100a00 */
[----:B------:R1:W-:Y:S04]  /*32ea0*/  STL.64 [R1+0xae8], R22 ;  /* 0x000ae81601007387 */ /* 0x0003e80000100a00 */
[----:B-1----:R-:W3:Y:S04]  /*32eb0*/  LDL.LU.64 R22, [R1+0x9cb0] ;  /* 0x009cb00001167983 */ /* 0x002ee80000300a00 */
[----:B------:R-:W2:Y:S04]  /*32ec0*/  LDL.LU.64 R20, [R1+0x9ca8] ;  /* 0x009ca80001147983 */ /* 0x000ea80000300a00 */
[----:B------:R-:W-:Y:S04]  /*32ed0*/  STL.64 [R1+0x9c48], R18 ;  /* 0x009c481201007387 */ /* 0x000fe80000100a00 */
[----:B------:R1:W-:Y:S04]  /*32ee0*/  STL.64 [R1+0x9c40], R16 ;  /* 0x009c401001007387 */ /* 0x0003e80000100a00 */
[----:B-1----:R-:W2:Y:S04]  /*32ef0*/  LDL.LU R16, [R1+0xd0] ;  /* 0x0000d00001107983 */ /* 0x002ea80000300800 */
[----:B------:R-:W2:Y:S04]  /*32f00*/  LDL.LU R17, [R1+0xd4] ;  /* 0x0000d40001117983 */ /* 0x000ea80000300800 */
[----:B------:R-:W2:Y:S04]  /*32f10*/  LDL.LU R18, [R1+0xd8] ;  /* 0x0000d80001127983 */ /* 0x000ea80000300800 */
[----:B------:R-:W2:Y:S04]  /*32f20*/  LDL.LU R19, [R1+0xdc] ;  /* 0x0000dc0001137983 */ /* 0x000ea80000300800 */
[----:B---3--:R-:W-:Y:S01]  /*32f30*/  STL.64 [R1+0x9c38], R22 ;  /* 0x009c381601007387 */ /* 0x008fe20000100a00 */
[-C--:B--2---:R-:W-:Y:S08]  /*32f40*/  HMMA.1688.F32.TF32 R16, R20, R8.reuse, R16 ;  /* 0x000000081410723c */ /* 0x084ff00000081010 */
[----:B----4-:R-:W-:Y:S01]  /*32f50*/  HMMA.1688.F32.TF32 R8, R24, R8, R12 ;  /* 0x000000081808723c */ /* 0x010fe2000008100c */
[----:B------:R1:W-:Y:S10]  /*32f60*/  STL.64 [R1+0x9c30], R20 ;  /* 0x009c301401007387 */ /* 0x0003f40000100a00 */
[----:B------:R-:W-:Y:S04]  /*32f70*/  STL.64 [R1+0xbc0], R16 ;  /* 0x000bc01001007387 */ /* 0x000fe80000100a00 */
[----:B------:R-:W-:Y:S04]  /*32f80*/  STL.64 [R1+0xbc8], R18 ;  /* 0x000bc81201007387 */ /* 0x000fe80000100a00 */
[----:B-1----:R-:W2:Y:S04]  /*32f90*/  LDL.LU R20, [R1+0x2f0] ;  /* 0x0002f00001147983 */ /* 0x002ea80000300800 */
[----:B------:R-:W2:Y:S04]  /*32fa0*/  LDL.LU R21, [R1+0x2f4] ;  /* 0x0002f40001157983 */ /* 0x000ea80000300800 */
[----:B------:R-:W2:Y:S04]  /*32fb0*/  LDL.LU R22, [R1+0x2f8] ;  /* 0x0002f80001167983 */ /* 0x000ea80000300800 */
[----:B------:R-:W2:Y:S04]  /*32fc0*/  LDL.LU R23, [R1+0x2fc] ;  /* 0x0002fc0001177983 */ /* 0x000ea80000300800 */
[----:B------:R-:W-:Y:S04]  /*32fd0*/  STL.64 [R1+0x9c28], R26 ;  /* 0x009c281a01007387 */ /* 0x000fe80000100a00 */
[----:B------:R1:W-:Y:S04]  /*32fe0*/  STL.64 [R1+0x9c20], R24 ;  /* 0x009c201801007387 */ /* 0x0003e80000100a00 */
[----:B------:R-:W-:Y:S04]  /*32ff0*/  STL.64 [R1+0xc70], R8 ;  /* 0x000c700801007387 */ /* 0x000fe80000100a00 */
[----:B------:R-:W-:Y:S04]  /*33000*/  STL.64 [R1+0xc78], R10 ;  /* 0x000c780a01007387 */ /* 0x000fe80000100a00 */
[----:B------:R-:W3:Y:S04]  /*33010*/  LDSM.16.M88.4 R8, [R28+UR5+0x90000] ;  /* 0x090000051c08783b */ /* 0x000ee80008000200 */
[----:B------:R-:W4:Y:S01]  /*33020*/  LDSM.16.M88.4 R16, [R28+UR5+0x8c000] ;  /* 0x08c000051c10783b */ /* 0x000f220008000200 */
[----:B-1----:R-:W-:-:S02]  /*33030*/  IMAD.MOV.U32 R24, RZ, RZ, R2 ;  /* 0x000000ffff187224 */ /* 0x002fc400078e0002 */
[----:B------:R-:W-:Y:S01]  /*33040*/  IMAD.MOV.U32 R25, RZ, RZ, R3 ;  /* 0x000000ffff197224 */ /* 0x000fe200078e0003 */
[----:B------:R-:W2:Y:S04]  /*33050*/  LDL.LU R2, [R1+0x9ca4] ;  /* 0x009ca40001027983 */ /* 0x000ea80000300800 */
[----:B------:R-:W2:Y:S04]  /*33060*/  LDL.LU R3, [R1+0x9ca0] ;  /* 0x009ca00001037983 */ /* 0x000ea80000300800 */
[----:B------:R-:W2:Y:S04]  /*33070*/  LDL.LU R12, [R1+0x240] ;  /* 0x00024000010c7983 */ /* 0x000ea80000300800 */
[----:B---3--:R-:W-:Y:S04]  /*33080*/  STL.64 [R1+0xd0], R8 ;  /* 0x0000d00801007387 */ /* 0x008fe80000100a00 */
[----:B------:R-:W-:Y:S04]  /*33090*/  STL.64 [R1+0xd8], R10 ;  /* 0x0000d80a01007387 */ /* 0x000fe80000100a00 */
[----:B------:R-:W1:Y:S04]  /*330a0*/  LDSM.16.M88.4 R8, [R28+UR5+0x94000] ;  /* 0x094000051c08783b */ /* 0x000e680008000200 */
[----:B------:R-:W3:Y:S04]  /*330b0*/  LDL.LU R13, [R1+0x244] ;  /* 0x00024400010d7983 */ /* 0x000ee80000300800 */
[----:B----4-:R-:W-:Y:S04]  /*330c0*/  STL.64 [R1+0xe8], R18 ;  /* 0x0000e81201007387 */ /* 0x010fe80000100a00 */
[----:B------:R-:W3:Y:S04]  /*330d0*/  LDL.LU R14, [R1+0x248] ;  /* 0x00024800010e7983 */ /* 0x000ee80000300800 */
[----:B------:R-:W3:Y:S04]  /*330e0*/  LDL.LU R15, [R1+0x24c] ;  /* 0x00024c00010f7983 */ /* 0x000ee80000300800 */
[----:B-1----:R-:W-:Y:S04]  /*330f0*/  STL.64 [R1+0xc0], R8 ;  /* 0x0000c00801007387 */ /* 0x002fe80000100a00 */
[----:B------:R-:W-:Y:S04]  /*33100*/  STL.64 [R1+0xc8], R10 ;  /* 0x0000c80a01007387 */ /* 0x000fe80000100a00 */
[----:B------:R-:W1:Y:S04]  /*33110*/  LDSM.16.M88.4 R8, [R28+UR5+0x98000] ;  /* 0x098000051c08783b */ /* 0x000e680008000200 */
[----:B-1----:R-:W-:Y:S04]  /*33120*/  STL.64 [R1+0xb0], R8 ;  /* 0x0000b00801007387 */ /* 0x002fe80000100a00 */
[----:B------:R1:W-:Y:S04]  /*33130*/  STL.64 [R1+0xb8], R10 ;  /* 0x0000b80a01007387 */ /* 0x0003e80000100a00 */
[----:B-1----:R-:W4:Y:S04]  /*33140*/  LDL.LU.64 R10, [R1+0x9c98] ;  /* 0x009c9800010a7983 */ /* 0x002f280000300a00 */
[----:B------:R-:W4:Y:S04]  /*33150*/  LDL.LU.64 R8, [R1+0x9c90] ;  /* 0x009c900001087983 */ /* 0x000f280000300a00 */
[----:B------:R-:W-:Y:S01]  /*33160*/  STL [R1+0x9a90], R28 ;  /* 0x009a901c01007387 */ /* 0x000fe20000100800 */
[----:B------:R-:W-:Y:S01]  /*33170*/  IMAD.MOV.U32 R26, RZ, RZ, R29 ;  /* 0x000000ffff1a7224 */ /* 0x000fe200078e001d */
[----:B------:R-:W-:Y:S01]  /*33180*/  MOV R27, R0 ;  /* 0x00000000001b7202 */ /* 0x000fe20000000f00 */
[----:B----4-:R-:W-:Y:S01]  /*33190*/  HMMA.1688.F32.TF32 R8, R8, R16, R4 ;  /* 0x000000100808723c */ /* 0x010fe20000081004 */
[----:B------:R-:W4:Y:S04]  /*331a0*/  LDL.LU.64 R6, [R1+0x9c88] ;  /* 0x009c880001067983 */ /* 0x000f280000300a00 */
[----:B------:R-:W4:-:S14]  /*331b0*/  LDL.LU.64 R4, [R1+0x9c80] ;  /* 0x009c800001047983 */ /* 0x000f1c0000300a00 */
[----:B------:R-:W-:Y:S04]  /*331c0*/  STL.64 [R1+0x360], R8 ;  /* 0x0003600801007387 */ /* 0x000fe80000100a00 */
[----:B------:R1:W-:Y:S04]  /*331d0*/  STL.64 [R1+0x368], R10 ;  /* 0x0003680a01007387 */ /* 0x0003e80000100a00 */
[----:B-1----:R-:W3:Y:S04]  /*331e0*/  LDL.LU.64 R10, [R1+0x9c78] ;  /* 0x009c7800010a7983 */ /* 0x002ee80000300a00 */
[----:B------:R-:W3:Y:S01]  /*331f0*/  LDL.LU.64 R8, [R1+0x9c70] ;  /* 0x009c700001087983 */ /* 0x000ee20000300a00 */
[----:B----4-:R-:W-:Y:S03]  /*33200*/  HMMA.1688.F32.TF32 R24, R24, R16, R4 ;  /* 0x000000101818723c */ /* 0x010fe60000081004 */
[----:B------:R-:W2:Y:S04]  /*33210*/  LDL.LU.64 R6, [R1+0x9c68] ;  /* 0x009c680001067983 */ /* 0x000ea80000300a00 */
[----:B------:R-:W2:Y:S01]  /*33220*/  LDL.LU.64 R4, [R1+0x9c60] ;  /* 0x009c600001047983 */ /* 0x000ea20000300a00 */
[----:B------:R-:W-:-:S02]  /*33230*/  IMAD.MOV.U32 R28, RZ, RZ, R16 ;  /* 0x000000ffff1c7224 */ /* 0x000fc400078e0010 */
[----:B------:R-:W-:-:S09]  /*33240*/  IMAD.MOV.U32 R0, RZ, RZ, R17 ;  /* 0x000000ffff007224 */ /* 0x000fd200078e0011 */
[----:B------:R1:W-:Y:S04]  /*33250*/  STL.64 [R1+0x370], R24 ;  /* 0x0003701801007387 */ /* 0x0003e80000100a00 */
[----:B------:R4:W-:Y:S01]  /*33260*/  STL.64 [R1+0x378], R26 ;  /* 0x0003781a01007387 */ /* 0x0009e20000100a00 */
[----:B--2---:R-:W-:-:S15]  /*33270*/  HMMA.1688.F32.TF32 R20, R4, R16, R20 ;  /* 0x000000100414723c */ /* 0x004fde0000081014 */
[----:B------:R-:W-:-:S04]  /*33280*/  NOP ;  /* 0x0000000000007918 */ /* 0x000fc80000000000 */
[----:B------:R2:W-:Y:S04]  /*33290*/  STL.64 [R1+0x710], R20 ;  /* 0x0007101401007387 */ /* 0x0005e80000100a00 */
[----:B------:R2:W-:Y:S04]  /*332a0*/  STL.64 [R1+0x718], R22 ;  /* 0x0007181601007387 */ /* 0x0005e80000100a00 */
[----:B-1----:R-:W3:Y:S04]  /*332b0*/  LDL.LU R24, [R1+0x1e0] ;  /* 0x0001e00001187983 */ /* 0x002ee80000300800 */
[----:B------:R-:W3:Y:S04]  /*332c0*/  LDL.LU R25, [R1+0x1e4] ;  /* 0x0001e40001197983 */ /* 0x000ee80000300800 */
[----:B----4-:R-:W4:Y:S04]  /*332d0*/  LDL.LU R26, [R1+0x1e8] ;  /* 0x0001e800011a7983 */ /* 0x010f280000300800 */
[----:B------:R-:W4:Y:S04]  /*332e0*/  LDL.LU R27, [R1+0x1ec] ;  /* 0x0001ec00011b7983 */ /* 0x000f280000300800 */
[----:B--2---:R-:W2:Y:S04]  /*332f0*/  LDL.LU R20, [R1+0x200] ;  /* 0x0002000001147983 */ /* 0x004ea80000300800 */
[----:B------:R-:W2:Y:S04]  /*33300*/  LDL.LU R21, [R1+0x204] ;  /* 0x0002040001157983 */ /* 0x000ea80000300800 */
[----:B------:R-:W2:Y:S04]  /*33310*/  LDL.LU R22, [R1+0x208] ;  /* 0x0002080001167983 */ /* 0x000ea80000300800 */
[----:B------:R-:W2:Y:S04]  /*33320*/  LDL.LU R23, [R1+0x20c] ;  /* 0x00020c0001177983 */ /* 0x000ea80000300800 */
[----:B------:R-:W2:Y:S04]  /*33330*/  LDL.LU R16, [R1+0x220] ;  /* 0x0002200001107983 */ /* 0x000ea80000300800 */
[----:B------:R-:W2:Y:S04]  /*33340*/  LDL.LU R17, [R1+0x224] ;  /* 0x0002240001117983 */ /* 0x000ea80000300800 */
[----:B------:R-:W2:Y:S04]  /*33350*/  LDL.LU R18, [R1+0x228] ;  /* 0x0002280001127983 */ /* 0x000ea80000300800 */
[----:B------:R-:W2:Y:S04]  /*33360*/  LDL.LU R19, [R1+0x22c] ;  /* 0x00022c0001137983 */ /* 0x000ea80000300800 */
[----:B------:R1:W-:Y:S04]  /*33370*/  STL.64 [R1+0x9bd8], R6 ;  /* 0x009bd80601007387 */ /* 0x0003e80000100a00 */
[----:B------:R1:W-:Y:S04]  /*33380*/  STL.64 [R1+0x9bd0], R4 ;  /* 0x009bd00401007387 */ /* 0x0003e80000100a00 */
[----:B-1----:R-:W2:Y:S04]  /*33390*/  LDL.64 R6, [R1+0x8] ;  /* 0x0000080001067983 */ /* 0x002ea80000100a00 */
[----:B------:R-:W3:Y:S04]  /*333a0*/  LDL.64 R4, [R1] ;  /* 0x0000000001047983 */ /* 0x000ee80000100a00 */
[----:B--2---:R1:W-:Y:S04]  /*333b0*/  STL.64 [R1+0x9bf8], R6 ;  /* 0x009bf80601007387 */ /* 0x0043e80000100a00 */
[----:B---3--:R2:W-:Y:S04]  /*333c0*/  STL.64 [R1+0x9bf0], R4 ;  /* 0x009bf00401007387 */ /* 0x0085e80000100a00 */
[----:B-1----:R-:W3:Y:S04]  /*333d0*/  LDL.64 R6, [R1+0x18] ;  /* 0x0000180001067983 */ /* 0x002ee80000100a00 */
[----:B--2---:R-:W2:Y:S04]  /*333e0*/  LDL.64 R4, [R1+0x10] ;  /* 0x0000100001047983 */ /* 0x004ea80000100a00 */
[----:B---3--:R-:W-:Y:S04]  /*333f0*/  STL.64 [R1+0x9c08], R6 ;  /* 0x009c080601007387 */ /* 0x008fe80000100a00 */
[----:B--2---:R1:W-:Y:S02]  /*33400*/  STL.64 [R1+0x9c00], R4 ;  /* 0x009c000401007387 */ /* 0x0043e40000100a00 */
[----:B-1----:R-:W-:-:S02]  /*33410*/  IMAD.MOV.U32 R4, RZ, RZ, R28 ;  /* 0x000000ffff047224 */ /* 0x002fc400078e001c */
[----:B------:R-:W-:-:S07]  /*33420*/  IMAD.MOV.U32 R5, RZ, RZ, R0 ;  /* 0x000000ffff057224 */ /* 0x000fce00078e0000 */
[----:B------:R-:W-:-:S15]  /*33430*/  HMMA.1688.F32.TF32 R12, R8, R4, R12 ;  /* 0x00000004080c723c */ /* 0x000fde000008100c */
        /* <DEDUP_REMOVED lines=27> */
[----:B------:R-:W3:Y:S02]  /*335f0*/  LDL.LU.64 R16, [R1+0x9c40] ;  /* 0x009c400001107983 */ /* 0x000ee40000300a00 */
[----:B---3--:R-:W-:-:S15]  /*33600*/  HMMA.1688.F32.TF32 R20, R16, R4, R20 ;  /* 0x000000041014723c */ /* 0x008fde0000081014 */
[----:B------:R-:W-:-:S04]  /*33610*/  NOP ;  /* 0x0000000000007918 */ /* 0x000fc80000000000 */
[----:B------:R-:W-:Y:S04]  /*33620*/  STL.64 [R1+0x9c0], R20 ;  /* 0x0009c01401007387 */ /* 0x000fe80000100a00 */
[----:B------:R1:W-:Y:S04]  /*33630*/  STL.64 [R1+0x9c8], R22 ;  /* 0x0009c81601007387 */ /* 0x0003e80000100a00 */
[----:B-1----:R-:W4:Y:S04]  /*33640*/  LDL.LU.64 R22, [R1+0x9c38] ;  /* 0x009c380001167983 */ /* 0x002f280000300a00 */
[----:B------:R-:W4:Y:S04]  /*33650*/  LDL.LU.64 R20, [R1+0x9c30] ;  /* 0x009c300001147983 */ /* 0x000f280000300a00 */
[----:B------:R-:W-:Y:S04]  /*33660*/  STL.64 [R1+0x9bb8], R18 ;  /* 0x009bb81201007387 */ /* 0x000fe80000100a00 */
[----:B------:R1:W-:Y:S04]  /*33670*/  STL.64 [R1+0x9bb0], R16 ;  /* 0x009bb01001007387 */ /* 0x0003e80000100a00 */
[----:B-1----:R-:W3:Y:S01]  /*33680*/  LDL.LU.64 R16, [R1+0xd0] ;  /* 0x0000d00001107983 */ /* 0x002ee20000300a00 */
[----:B----4-:R-:W-:-:S15]  /*33690*/  HMMA.1688.F32.TF32 R24, R20, R4, R24 ;  /* 0x000000041418723c */ /* 0x010fde0000081018 */
        /* <DEDUP_REMOVED lines=16> */
[----:B-1----:R-:W3:Y:S04]  /*337a0*/  LDL.LU.64 R6, [R1+0x9c08] ;  /* 0x009c080001067983 */ /* 0x002ee80000300a00 */
[----:B------:R-:W3:Y:S02]  /*337b0*/  LDL.LU.64 R4, [R1+0x9c00] ;  /* 0x009c000001047983 */ /* 0x000ee40000300a00 */
[----:B---3--:R-:W-:-:S15]  /*337c0*/  HMMA.1688.F32.TF32 R20, R4, R16, R20 ;  /* 0x000000100414723c */ /* 0x008fde0000081014 */
[----:B------:R-:W-:-:S04]  /*337d0*/  NOP ;  /* 0x0000000000007918 */ /* 0x000fc80000000000 */
[----:B------:R1:W-:Y:S04]  /*337e0*/  STL.64 [R1+0x310], R20 ;  /* 0x0003101401007387 */ /* 0x0003e80000100a00 */
[----:B------:R3:W-:Y:S01]  /*337f0*/  STL.64 [R1+0x318], R22 ;  /* 0x0003181601007387 */ /* 0x0007e20000100a00 */
[----:B-1----:R-:W-:Y:S02]  /*33800*/  IMAD.MOV.U32 R21, RZ, RZ, R6 ;  /* 0x000000ffff157224 */ /* 0x002fe400078e0006 */
[----:B------:R-:W-:Y:S02]  /*33810*/  IMAD.MOV.U32 R20, RZ, RZ, R7 ;  /* 0x000000ffff147224 */ /* 0x000fe400078e0007 */
[----:B---3--:R-:W-:Y:S02]  /*33820*/  IMAD.MOV.U32 R23, RZ, RZ, R4 ;  /* 0x000000ffff177224 */ /* 0x008fe400078e0004 */
[----:B------:R-:W-:Y:S01]  /*33830*/  IMAD.MOV.U32 R22, RZ, RZ, R5 ;  /* 0x000000ffff167224 */ /* 0x000fe200078e0005 */
[----:B------:R-:W2:Y:S04]  /*33840*/  LDL.LU.64 R6, [R1+0x9bf8] ;  /* 0x009bf80001067983 */ /* 0x000ea80000300a00 */
[----:B------:R-:W2:Y:S02]  /*33850*/  LDL.LU.64 R4, [R1+0x9bf0] ;  /* 0x009bf00001047983 */ /* 0x000ea40000300a00 */
[----:B--2---:R-:W-:Y:S01]  /*33860*/  HMMA.1688.F32.TF32 R8, R4, R16, R8 ;  /* 0x000000100408723c */ /* 0x004fe20000081008 */
[----:B------:R-:W-:Y:S01]  /*33870*/  IMAD.MOV.U32 R28, RZ, RZ, R6 ;  /* 0x000000ffff1c7224 */ /* 0x000fe200078e0006 */
[----:B------:R-:W-:Y:S01]  /*33880*/  MOV R0, R7 ;  /* 0x0000000700007202 */ /* 0x000fe20000000f00 */
[----:B------:R-:W-:-:S15]  /*33890*/  IMAD.MOV.U32 R29, RZ, RZ, R5 ;  /* 0x000000ffff1d7224 */ /* 0x000fde00078e0005 */
[----:B------:R-:W-:Y:S01]  /*338a0*/  NOP ;  /* 0x0000000000007918 */ /* 0x000fe20000000000 */
[----:B------:R-:W-:Y:S04]  /*338b0*/  STL.64 [R1+0x320], R8 ;  /* 0x0003200801007387 */ /* 0x000fe80000100a00 */
[----:B------:R1:W-:Y:S04]  /*338c0*/  STL.64 [R1+0x328], R10 ;  /* 0x0003280a01007387 */ /* 0x0003e80000100a00 */
[----:B-1----:R-:W2:Y:S04]  /*338d0*/  LDL.LU.64 R10, [R1+0x9be8] ;  /* 0x009be800010a7983 */ /* 0x002ea80000300a00 */
[----:B------:R-:W2:Y:S04]  /*338e0*/  LDL.LU.64 R8, [R1+0x9be0] ;  /* 0x009be00001087983 */ /* 0x000ea80000300a00 */
[----:B------:R-:W2:Y:S04]  /*338f0*/  LDL.LU.64 R6, [R1+0x9bd8] ;  /* 0x009bd80001067983 */ /* 0x000ea80000300a00 */
[----:B------:R-:W2:Y:S02]  /*33900*/  LDL.LU.64 R4, [R1+0x9bd0] ;  /* 0x009bd00001047983 */ /* 0x000ea40000300a00 */
[----:B--2---:R-:W-:-:S15]  /*33910*/  HMMA.1688.F32.TF32 R8, R4, R16, R8 ;  /* 0x000000100408723c */ /* 0x004fde0000081008 */
[----:B------:R-:W-:-:S04]  /*33920*/  NOP ;  /* 0x0000000000007918 */ /* 0x000fc80000000000 */
[----:B------:R-:W-:Y:S04]  /*33930*/  STL.64 [R1+0x550], R8 ;  /* 0x0005500801007387 */ /* 0x000fe80000100a00 */
[----:B------:R1:W-:Y:S04]  /*33940*/  STL.64 [R1+0x558], R10 ;  /* 0x0005580a01007387 */ /* 0x0003e80000100a00 */
[----:B-1----:R-:W2:Y:S04]  /*33950*/  LDL.LU.64 R10, [R1+0x9bc8] ;  /* 0x009bc800010a7983 */ /* 0x002ea80000300a00 */
[----:B------:R-:W2:Y:S04]  /*33960*/  LDL.LU.64 R8, [R1+0x9bc0] ;  /* 0x009bc00001087983 */ /* 0x000ea80000300a00 */
[----:B------:R-:W-:Y:S04]  /*33970*/  STL.64 [R1+0x9b58], R6 ;  /* 0x009b580601007387 */ /* 0x000fe80000100a00 */
[----:B------:R1:W-:Y:S04]  /*33980*/  STL.64 [R1+0x9b50], R4 ;  /* 0x009b500401007387 */ /* 0x0003e80000100a00 */
[----:B-1----:R-:W2:Y:S04]  /*33990*/  LDL.LU R4, [R1+0x230] ;  /* 0x0002300001047983 */ /* 0x002ea80000300800 */
[----:B------:R-:W2:Y:S04]  /*339a0*/  LDL.LU R5, [R1+0x234] ;  /* 0x0002340001057983 */ /* 0x000ea80000300800 */
[----:B------:R-:W2:Y:S04]  /*339b0*/  LDL.LU R6, [R1+0x238] ;  /* 0x0002380001067983 */ /* 0x000ea80000300800 */
[----:B------:R-:W2:Y:S02]  /*339c0*/  LDL.LU R7, [R1+0x23c] ;  /* 0x00023c0001077983 */ /* 0x000ea40000300800 */
[----:B--2---:R-:W-:-:S15]  /*339d0*/  HMMA.1688.F32.TF32 R4, R8, R16, R4 ;  /* 0x000000100804723c */ /* 0x004fde0000081004 */
[----:B------:R-:W-:-:S04]  /*339e0*/  NOP ;  /* 0x0000000000007918 */ /* 0x000fc80000000000 */
[----:B------:R1:W-:Y:S04]  /*339f0*/  STL.64 [R1+0x7b0], R4 ;  /* 0x0007b00401007387 */ /* 0x0003e80000100a00 */
[----:B------:R-:W-:Y:S01]  /*33a00*/  STL.64 [R1+0x7b8], R6 ;  /* 0x0007b80601007387 */ /* 0x000fe20000100a00 */
[----:B-1----:R-:W-:Y:S02]  /*33a10*/  IMAD.MOV.U32 R5, RZ, RZ, R16 ;  /* 0x000000ffff057224 */ /* 0x002fe400078e0010 */
[----:B------:R-:W-:Y:S01]  /*33a20*/  IMAD.MOV.U32 R4, RZ, RZ, R17 ;  /* 0x000000ffff047224 */ /* 0x000fe200078e0011 */
[----:B------:R-:W2:Y:S04]  /*33a30*/  LDL.LU R16, [R1+0x210] ;  /* 0x0002100001107983 */ /* 0x000ea80000300800 */
[----:B------:R-:W2:Y:S04]  /*33a40*/  LDL.LU R17, [R1+0x214] ;  /* 0x0002140001117983 */ /* 0x000ea80000300800 */
[----:B------:R-:W2:Y:S04]  /*33a50*/  LDL.LU R18, [R1+0x218] ;  /* 0x0002180001127983 */ /* 0x000ea80000300800 */
[----:B------:R-:W2:Y:S04]  /*33a60*/  LDL.LU R19, [R1+0x21c] ;  /* 0x00021c0001137983 */ /* 0x000ea80000300800 */
[----:B------:R1:W-:Y:S04]  /*33a70*/  STL.64 [R1+0x9b68], R10 ;  /* 0x009b680a01007387 */ /* 0x0003e80000100a00 */
[----:B------:R3:W-:Y:S01]  /*33a80*/  STL.64 [R1+0x9b60], R8 ;  /* 0x009b600801007387 */ /* 0x0007e20000100a00 */
[----:B-1----:R-:W-:-:S02]  /*33a90*/  IMAD.MOV.U32 R10, RZ, RZ, R21 ;  /* 0x000000ffff0a7224 */ /* 0x002fc400078e0015 */
[----:B------:R-:W-:Y:S02]  /*33aa0*/  IMAD.MOV.U32 R11, RZ, RZ, R20 ;  /* 0x000000ffff0b7224 */ /* 0x000fe400078e0014 */
[----:B---3--:R-:W-:Y:S02]  /*33ab0*/  IMAD.MOV.U32 R8, RZ, RZ, R23 ;  /* 0x000000ffff087224 */ /* 0x008fe400078e0017 */
[----:B------:R-:W-:Y:S01]  /*33ac0*/  IMAD.MOV.U32 R9, RZ, RZ, R22 ;  /* 0x000000ffff097224 */ /* 0x000fe200078e0016 */
[----:B------:R-:W3:Y:S04]  /*33ad0*/  LDL.LU R20, [R1+0x1f0] ;  /* 0x0001f00001147983 */ /* 0x000ee80000300800 */
[----:B------:R-:W3:Y:S04]  /*33ae0*/  LDL.LU R21, [R1+0x1f4] ;  /* 0x0001f40001157983 */ /* 0x000ee80000300800 */
[----:B------:R-:W3:Y:S04]  /*33af0*/  LDL.LU R22, [R1+0x1f8] ;  /* 0x0001f80001167983 */ /* 0x000ee80000300800 */
[----:B------:R-:W3:Y:S04]  /*33b00*/  LDL.LU R23, [R1+0x1fc] ;  /* 0x0001fc0001177983 */ /* 0x000ee80000300800 */
[----:B------:R-:W-:Y:S04]  /*33b10*/  STL.64 [R1+0x9b88], R10 ;  /* 0x009b880a01007387 */ /* 0x000fe80000100a00 */
[----:B------:R1:W-:Y:S02]  /*33b20*/  STL.64 [R1+0x9b80], R8 ;  /* 0x009b800801007387 */ /* 0x0003e40000100a00 */
[----:B-1----:R-:W-:-:S02]  /*33b30*/  IMAD.MOV.U32 R9, RZ, RZ, R4 ;  /* 0x000000ffff097224 */ /* 0x002fc400078e0004 */
[----:B------:R-:W-:Y:S01]  /*33b40*/  IMAD.MOV.U32 R8, RZ, RZ, R5 ;  /* 0x000000ffff087224 */ /* 0x000fe200078e0005 */
[----:B------:R-:W4:Y:S04]  /*33b50*/  LDL.LU R4, [R1+0x980] ;  /* 0x0009800001047983 */ /* 0x000f280000300800 */
        /* <DEDUP_REMOVED lines=9> */
[----:B------:R-:W-:Y:S03]  /*33bf0*/  HMMA.1688.F32.TF32 R16, R12, R8, R16 ;  /* 0x000000080c10723c */ /* 0x000fe60000081010 */
[----:B----4-:R1:W-:Y:S04]  /*33c00*/  STL.64 [R1+0x9b98], R6 ;  /* 0x009b980601007387 */ /* 0x0103e80000100a00 */
[----:B--2---:R2:W-:Y:S01]  /*33c10*/  STL.64 [R1+0x9b90], R4 ;  /* 0x009b900401007387 */ /* 0x0045e20000100a00 */
[----:B-1----:R-:W-:-:S03]  /*33c20*/  IMAD.MOV.U32 R6, RZ, RZ, R3 ;  /* 0x000000ffff067224 */ /* 0x002fc600078e0003 */
[----:B--2---:R-:W2:Y:S04]  /*33c30*/  LDL.LU R4, [R1+0x80] ;  /* 0x0000800001047983 */ /* 0x004ea80000300800 */
[----:B------:R-:W2:Y:S01]  /*33c40*/  LDL.LU R5, [R1+0x84] ;  /* 0x0000840001057983 */ /* 0x000ea20000300800 */
[----:B------:R-:W-:-:S03]  /*33c50*/  IMAD.MOV.U32 R7, RZ, RZ, R2 ;  /* 0x000000ffff077224 */ /* 0x000fc600078e0002 */
[----:B------:R-:W-:Y:S01]  /*33c60*/  MOV R3, R18 ;  /* 0x0000001200037202 */ /* 0x000fe20000000f00 */
[----:B------:R1:W-:Y:S01]  /*33c70*/  STL.64 [R1+0x890], R16 ;  /* 0x0008901001007387 */ /* 0x0003e20000100a00 */
[----:B------:R-:W-:-:S03]  /*33c80*/  IMAD.MOV.U32 R2, RZ, RZ, R19 ;  /* 0x000000ffff027224 */ /* 0x000fc600078e0013 */
[----:B------:R-:W3:Y:S04]  /*33c90*/  LDL.LU.64 R18, [R1+0x9bb8] ;  /* 0x009bb80001127983 */ /* 0x000ee80000300a00 */
[----:B-1----:R-:W3:Y:S04]  /*33ca0*/  LDL.LU.64 R16, [R1+0x9bb0] ;  /* 0x009bb00001107983 */ /* 0x002ee80000300a00 */
[----:B------:R-:W-:Y:S04]  /*33cb0*/  STL.64 [R1+0x9b48], R14 ;  /* 0x009b480e01007387 */ /* 0x000fe80000100a00 */
[----:B------:R1:W-:Y:S04]  /*33cc0*/  STL.64 [R1+0x9b40], R12 ;  /* 0x009b400c01007387 */ /* 0x0003e80000100a00 */
[----:B-1----:R-:W4:Y:S04]  /*33cd0*/  LDL.LU R12, [R1+0x1d0] ;  /* 0x0001d000010c7983 */ /* 0x002f280000300800 */
[----:B------:R-:W4:Y:S04]  /*33ce0*/  LDL.LU R13, [R1+0x1d4] ;  /* 0x0001d400010d7983 */ /* 0x000f280000300800 */
[----:B------:R-:W4:Y:S04]  /*33cf0*/  LDL.LU R14, [R1+0x1d8] ;  /* 0x0001d800010e7983 */ /* 0x000f280000300800 */
[----:B------:R-:W4:Y:S04]  /*33d00*/  LDL.LU R15, [R1+0x1dc] ;  /* 0x0001dc00010f7983 */ /* 0x000f280000300800 */
[----:B------:R-:W-:Y:S04]  /*33d10*/  STL [R1+0x916c], R2 ;  /* 0x00916c0201007387 */ /* 0x000fe80000100800 */
[----:B------:R-:W-:Y:S01]  /*33d20*/  STL [R1+0x9168], R3 ;  /* 0x0091680301007387 */ /* 0x000fe20000100800 */
        /* <DEDUP_REMOVED lines=9> */
[-C--:B----4-:R-:W-:Y:S08]  /*33dc0*/  HMMA.1688.F32.TF32 R12, R20, R8.reuse, R12 ;  /* 0x00000008140c723c */ /* 0x090ff0000008100c */
[----:B--2---:R-:W-:Y:S11]  /*33dd0*/  HMMA.1688.F32.TF32 R8, R24, R8, R4 ;  /* 0x000000081808723c */ /* 0x004ff60000081004 */
[----:B------:R1:W-:Y:S04]  /*33de0*/  STL.64 [R1+0xaf0], R12 ;  /* 0x000af00c01007387 */ /* 0x0003e80000100a00 */
[----:B------:R2:W-:Y:S04]  /*33df0*/  STL.64 [R1+0xaf8], R14 ;  /* 0x000af80e01007387 */ /* 0x0005e80000100a00 */
[----:B-1----:R-:W4:Y:S04]  /*33e00*/  LDL.LU R12, [R1+0x270] ;  /* 0x00027000010c7983 */ /* 0x002f280000300800 */
[----:B------:R-:W4:Y:S04]  /*33e10*/  LDL.LU R13, [R1+0x274] ;  /* 0x00027400010d7983 */ /* 0x000f280000300800 */
[----:B--2---:R-:W4:Y:S04]  /*33e20*/  LDL.LU R14, [R1+0x278] ;  /* 0x00027800010e7983 */ /* 0x004f280000300800 */
[----:B------:R-:W4:Y:S04]  /*33e30*/  LDL.LU R15, [R1+0x27c] ;  /* 0x00027c00010f7983 */ /* 0x000f280000300800 */
[----:B------:R-:W-:Y:S04]  /*33e40*/  STL.64 [R1+0x9b28], R22 ;  /* 0x009b281601007387 */ /* 0x000fe80000100a00 */
[----:B------:R1:W-:Y:S04]  /*33e50*/  STL.64 [R1+0x9b20], R20 ;  /* 0x009b201401007387 */ /* 0x0003e80000100a00 */
[----:B-1----:R-:W2:Y:S04]  /*33e60*/  LDL.LU R20, [R1+0x840] ;  /* 0x0008400001147983 */ /* 0x002ea80000300800 */
[----:B------:R-:W2:Y:S04]  /*33e70*/  LDL.LU R21, [R1+0x844] ;  /* 0x0008440001157983 */ /* 0x000ea80000300800 */
[----:B------:R-:W2:Y:S04]  /*33e80*/  LDL.LU R22, [R1+0x848] ;  /* 0x0008480001167983 */ /* 0x000ea80000300800 */
[----:B------:R-:W2:Y:S04]  /*33e90*/  LDL.LU R23, [R1+0x84c] ;  /* 0x00084c0001177983 */ /* 0x000ea80000300800 */
[----:B------:R-:W3:Y:S04]  /*33ea0*/  LDL.LU.64 R6, [R1+0x9b98] ;  /* 0x009b980001067983 */ /* 0x000ee80000300a00 */
[----:B------:R-:W3:Y:S04]  /*33eb0*/  LDL.LU.64 R4, [R1+0x9b90] ;  /* 0x009b900001047983 */ /* 0x000ee80000300a00 */
[----:B------:R-:W-:Y:S04]  /*33ec0*/  STL.64 [R1+0xbd0], R8 ;  /* 0x000bd00801007387 */ /* 0x000fe80000100a00 */
[----:B------:R1:W-:Y:S04]  /*33ed0*/  STL.64 [R1+0xbd8], R10 ;  /* 0x000bd80a01007387 */ /* 0x0003e80000100a00 */
[----:B-1----:R-:W3:Y:S04]  /*33ee0*/  LDL.LU.64 R10, [R1+0x9b88] ;  /* 0x009b8800010a7983 */ /* 0x002ee80000300a00 */
[----:B------:R-:W3:Y:S04]  /*33ef0*/  LDL.LU.64 R8, [R1+0x9b80] ;  /* 0x009b800001087983 */ /* 0x000ee80000300a00 */
[----:B------:R-:W-:Y:S04]  /*33f00*/  STL.64 [R1+0x9b18], R26 ;  /* 0x009b181a01007387 */ /* 0x000fe80000100a00 */
[----:B------:R1:W-:Y:S04]  /*33f10*/  STL.64 [R1+0x9b10], R24 ;  /* 0x009b101801007387 */ /* 0x0003e80000100a00 */
[----:B-1----:R-:W2:Y:S01]  /*33f20*/  LDL R24, [R1] ;  /* 0x0000000001187983 */ /* 0x002ea20000100800 */
[----:B---3--:R-:W-:Y:S03]  /*33f30*/  HMMA.1688.F32.TF32 R8, R8, R16, R4 ;  /* 0x000000100808723c */ /* 0x008fe60000081004 */
[----:B------:R-:W2:Y:S04]  /*33f40*/  LDL.LU.64 R6, [R1+0x9b78] ;  /* 0x009b780001067983 */ /* 0x000ea80000300a00 */
[----:B------:R-:W2:Y:S01]  /*33f50*/  LDL.LU.64 R4, [R1+0x9b70] ;  /* 0x009b700001047983 */ /* 0x000ea20000300a00 */
[----:B------:R-:W-:-:S02]  /*33f60*/  IMAD.MOV.U32 R25, RZ, RZ, R29 ;  /* 0x000000ffff197224 */ /* 0x000fc400078e001d */
[----:B------:R-:W-:Y:S02]  /*33f70*/  IMAD.MOV.U32 R26, RZ, RZ, R28 ;  /* 0x000000ffff1a7224 */ /* 0x000fe400078e001c */
[----:B------:R-:W-:-:S07]  /*33f80*/  IMAD.MOV.U32 R27, RZ, RZ, R0 ;  /* 0x000000ffff1b7224 */ /* 0x000fce00078e0000 */
[----:B------:R-:W-:Y:S04]  /*33f90*/  STL.64 [R1+0x2e0], R8 ;  /* 0x0002e00801007387 */ /* 0x000fe80000100a00 */
[----:B------:R1:W-:Y:S04]  /*33fa0*/  STL.64 [R1+0x2e8], R10 ;  /* 0x0002e80a01007387 */ /* 0x0003e80000100a00 */
[----:B-1----:R-:W4:Y:S04]  /*33fb0*/  LDL.LU.64 R10, [R1+0x9b68] ;  /* 0x009b6800010a7983 */ /* 0x002f280000300a00 */
[----:B------:R-:W4:Y:S01]  /*33fc0*/  LDL.LU.64 R8, [R1+0x9b60] ;  /* 0x009b600001087983 */ /* 0x000f220000300a00 */
[----:B--2---:R-:W-:Y:S03]  /*33fd0*/  HMMA.1688.F32.TF32 R24, R24, R16, R4 ;  /* 0x000000101818723c */ /* 0x004fe60000081004 */
[----:B------:R-:W2:Y:S04]  /*33fe0*/  LDL.LU.64 R6, [R1+0x9b58] ;  /* 0x009b580001067983 */ /* 0x000ea80000300a00 */
[----:B------:R-:W2:-:S12]  /*33ff0*/  LDL.LU.64 R4, [R1+0x9b50] ;  /* 0x009b500001047983 */ /* 0x000e980000300a00 */
[----:B------:R-:W-:Y:S04]  /*34000*/  STL.64 [R1+0x2f0], R24 ;  /* 0x0002f01801007387 */ /* 0x000fe80000100a00 */
[----:B------:R-:W-:Y:S01]  /*34010*/  STL.64 [R1+0x2f8], R26 ;  /* 0x0002f81a01007387 */ /* 0x000fe20000100a00 */
[----:B--2---:R-:W-:-:S15]  /*34020*/  HMMA.1688.F32.TF32 R20, R4, R16, R20 ;  /* 0x000000100414723c */ /* 0x004fde0000081014 */
[----:B------:R-:W-:-:S04]  /*34030*/  NOP ;  /* 0x0000000000007918 */ /* 0x000fc80000000000 */
[----:B------:R-:W-:Y:S04]  /*34040*/  STL.64 [R1+0x300], R20 ;  /* 0x0003001401007387 */ /* 0x000fe80000100a00 */
[----:B------:R-:W-:Y:S04]  /*34050*/  STL.64 [R1+0x308], R22 ;  /* 0x0003081601007387 */ /* 0x000fe80000100a00 */
[----:B------:R1:W-:Y:S04]  /*34060*/  STL.64 [R1+0x9ab8], R6 ;  /* 0x009ab80601007387 */ /* 0x0003e80000100a00 */
[----:B------:R2:W-:Y:S04]  /*34070*/  STL.64 [R1+0x9ab0], R4 ;  /* 0x009ab00401007387 */ /* 0x0005e80000100a00 */
[----:B-1----:R-:W3:Y:S04]  /*34080*/  LDL.64 R6, [R1+0x8] ;  /* 0x0000080001067983 */ /* 0x002ee80000100a00 */
[----:B--2---:R-:W2:Y:S04]  /*34090*/  LDL.64 R4, [R1] ;  /* 0x0000000001047983 */ /* 0x004ea80000100a00 */
[----:B---3--:R1:W-:Y:S04]  /*340a0*/  STL.64 [R1+0x9ad8], R6 ;  /* 0x009ad80601007387 */ /* 0x0083e80000100a00 */
[----:B--2---:R2:W-:Y:S04]  /*340b0*/  STL.64 [R1+0x9ad0], R4 ;  /* 0x009ad00401007387 */ /* 0x0045e80000100a00 */
[----:B-1----:R-:W3:Y:S04]  /*340c0*/  LDL.64 R6, [R1+0x18] ;  /* 0x0000180001067983 */ /* 0x002ee80000100a00 */
[----:B--2---:R-:W2:Y:S01]  /*340d0*/  LDL.64 R4, [R1+0x10] ;  /* 0x0000100001047983 */ /* 0x004ea20000100a00 */
[----:B------:R-:W-:-:S02]  /*340e0*/  IMAD.MOV.U32 R2, RZ, RZ, R16 ;  /* 0x000000ffff027224 */ /* 0x000fc400078e0010 */
[----:B------:R-:W-:Y:S01]  /*340f0*/  IMAD.MOV.U32 R0, RZ, RZ, R17 ;  /* 0x000000ffff007224 */ /* 0x000fe200078e0011 */
[----:B---3--:R-:W-:Y:S04]  /*34100*/  STL.64 [R1+0x9af8], R6 ;  /* 0x009af80601007387 */ /* 0x008fe80000100a00 */
[----:B--2---:R1:W-:Y:S04]  /*34110*/  STL.64 [R1+0x9af0], R4 ;  /* 0x009af00401007387 */ /* 0x0043e80000100a00 */
        /* <DEDUP_REMOVED lines=8> */
[----:B------:R-:W2:Y:S01]  /*341a0*/  LDL.LU R24, [R1+0x1c0] ;  /* 0x0001c00001187983 */ /* 0x000ea20000300800 */
[----:B-1----:R-:W-:-:S03]  /*341b0*/  IMAD.MOV.U32 R4, RZ, RZ, R2 ;  /* 0x000000ffff047224 */ /* 0x002fc600078e0002 */
[----:B------:R-:W2:Y:S01]  /*341c0*/  LDL.LU R25, [R1+0x1c4] ;  /* 0x0001c40001197983 */ /* 0x000ea20000300800 */
[----:B------:R-:W-:-:S03]  /*341d0*/  IMAD.MOV.U32 R5, RZ, RZ, R0 ;  /* 0x000000ffff057224 */ /* 0x000fc600078e0000 */
[----:B------:R-:W2:Y:S04]  /*341e0*/  LDL.LU R26, [R1+0x1c8] ;  /* 0x0001c800011a7983 */ /* 0x000ea80000300800 */
[----:B------:R-:W2:Y:S01]  /*341f0*/  LDL.LU R27, [R1+0x1cc] ;  /* 0x0001cc00011b7983 */ /* 0x000ea20000300800 */
        /* <DEDUP_REMOVED lines=18> */
[-C--:B------:R-:W-:Y:S03]  /*34320*/  HMMA.1688.F32.TF32 R16, R12, R4.reuse, R16 ;  /* 0x000000040c10723c */ /* 0x080fe60000081010 */
        /* <DEDUP_REMOVED lines=20> */
[----:B-1----:R-:W3:Y:S04]  /*34470*/  LDL.LU.64 R22, [R1+0x9b28] ;  /* 0x009b280001167983 */ /* 0x002ee80000300a00 */
[----:B------:R-:W3:Y:S04]  /*34480*/  LDL.LU.64 R20, [R1+0x9b20] ;  /* 0x009b200001147983 */ /* 0x000ee80000300a00 */
[----:B------:R-:W-:Y:S04]  /*34490*/  STL [R1+0x9a9c], R17 ;  /* 0x009a9c1101007387 */ /* 0x000fe80000100800 */
[----:B------:R-:W-:Y:S04]  /*344a0*/  STL [R1+0x9a98], R18 ;  /* 0x009a981201007387 */ /* 0x000fe80000100800 */
[----:B------:R-:W-:Y:S01]  /*344b0*/  STL [R1+0x9a94], R19 ;  /* 0x009a941301007387 */ /* 0x000fe20000100800 */
        /* <DEDUP_REMOVED lines=23> */
[----:B------:R-:W-:Y:S01]  /*34630*/  MOV R19, R6 ;  /* 0x0000000600137202 */ /* 0x000fe20000000f00 */
[----:B------:R-:W-:-:S02]  /*34640*/  IMAD.MOV.U32 R28, RZ, RZ, R7 ;  /* 0x000000ffff1c7224 */ /* 0x000fc400078e0007 */
[----:B------:R-:W-:Y:S02]  /*34650*/  IMAD.MOV.U32 R17, RZ, RZ, R4 ;  /* 0x000000ffff117224 */ /* 0x000fe400078e0004 */
[----:B------:R-:W-:-:S13]  /*34660*/  IMAD.MOV.U32 R18, RZ, RZ, R5 ;  /* 0x000000ffff127224 */ /* 0x000fda00078e0005 */
        /* <DEDUP_REMOVED lines=23> */
[----:B------:R-:W-:Y:S04]  /*347e0*/  STL.64 [R1+0x9a38], R6 ;  /* 0x009a380601007387 */ /* 0x000fe80000100a00 */
[----:B------:R1:W-:Y:S04]  /*347f0*/  STL.64 [R1+0x9a30], R4 ;  /* 0x009a300401007387 */ /* 0x0003e80000100a00 */
[----:B-1----:R-:W2:Y:S04]  /*34800*/  LDL.LU R4, [R1+0x2a0] ;  /* 0x0002a00001047983 */ /* 0x002ea80000300800 */
[----:B------:R-:W2:Y:S04]  /*34810*/  LDL.LU R5, [R1+0x2a4] ;  /* 0x0002a40001057983 */ /* 0x000ea80000300800 */
[----:B------:R-:W2:Y:S04]  /*34820*/  LDL.LU R6, [R1+0x2a8] ;  /* 0x0002a80001067983 */ /* 0x000ea80000300800 */
[----:B------:R-:W2:Y:S01]  /*34830*/  LDL.LU R7, [R1+0x2ac] ;  /* 0x0002ac0001077983 */ /* 0x000ea20000300800 */
        /* <DEDUP_REMOVED lines=8> */
[----:B------:R-:W-:Y:S04]  /*348c0*/  STL.64 [R1+0x9a48], R10 ;  /* 0x009a480a01007387 */ /* 0x000fe80000100a00 */
[----:B------:R2:W-:Y:S02]  /*348d0*/  STL.64 [R1+0x9a40], R8 ;  /* 0x009a400801007387 */ /* 0x0005e40000100a00 */
[----:B--2---:R-:W-:Y:S01]  /*348e0*/  HMMA.1688.F32.TF32 R8, R12, R24, R4 ;  /* 0x000000180c08723c */ /* 0x004fe20000081004 */
[----:B------:R-:W-:-:S02]  /*348f0*/  IMAD.MOV.U32 R5, RZ, RZ, R24 ;  /* 0x000000ffff057224 */ /* 0x000fc400078e0018 */
[----:B------:R-:W-:-:S15]  /*34900*/  IMAD.MOV.U32 R4, RZ, RZ, R25 ;  /* 0x000000ffff047224 */ /* 0x000fde00078e0019 */
[----:B------:R-:W-:Y:S01]  /*34910*/  NOP ;  /* 0x0000000000007918 */ /* 0x000fe20000000000 */
[----:B------:R1:W-:Y:S04]  /*34920*/  STL.64 [R1+0x840], R8 ;  /* 0x0008400801007387 */ /* 0x0003e80000100a00 */
[----:B------:R2:W-:Y:S04]  /*34930*/  STL.64 [R1+0x848], R10 ;  /* 0x0008480a01007387 */ /* 0x0005e80000100a00 */
[----:B------:R-:W3:Y:S04]  /*34940*/  LDL.LU R24, [R1+0x280] ;  /* 0x0002800001187983 */ /* 0x000ee80000300800 */
[----:B------:R-:W3:Y:S04]  /*34950*/  LDL.LU R25, [R1+0x284] ;  /* 0x0002840001197983 */ /* 0x000ee80000300800 */
[----:B------:R-:W3:Y:S04]  /*34960*/  LDL.LU R26, [R1+0x288] ;  /* 0x00028800011a7983 */ /* 0x000ee80000300800 */
[----:B------:R-:W3:Y:S01]  /*34970*/  LDL.LU R27, [R1+0x28c] ;  /* 0x00028c00011b7983 */ /* 0x000ee20000300800 */
[----:B-1----:R-:W-:-:S02]  /*34980*/  IMAD.MOV.U32 R8, RZ, RZ, R17 ;  /* 0x000000ffff087224 */ /* 0x002fc400078e0011 */
[----:B--2---:R-:W-:Y:S01]  /*34990*/  IMAD.MOV.U32 R10, RZ, RZ, R19 ;  /* 0x000000ffff0a7224 */ /* 0x004fe200078e0013 */
[----:B------:R-:W-:Y:S01]  /*349a0*/  MOV R11, R28 ;  /* 0x0000001c000b7202 */ /* 0x000fe20000000f00 */
[----:B------:R-:W4:Y:S01]  /*349b0*/  LDL.LU R17, [R1+0x9a9c] ;  /* 0x009a9c0001117983 */ /* 0x000f220000300800 */
[----:B------:R-:W-:-:S03]  /*349c0*/  IMAD.MOV.U32 R9, RZ, RZ, R18 ;  /* 0x000000ffff097224 */ /* 0x000fc600078e0012 */
[----:B------:R-:W4:Y:S04]  /*349d0*/  LDL.LU R18, [R1+0x9a98] ;  /* 0x009a980001127983 */ /* 0x000f280000300800 */
[----:B------:R-:W4:Y:S04]  /*349e0*/  LDL.LU R19, [R1+0x9a94] ;  /* 0x009a940001137983 */ /* 0x000f280000300800 */
        /* <DEDUP_REMOVED lines=9> */
[-C--:B----4-:R-:W-:Y:S03]  /*34a80*/  HMMA.1688.F32.TF32 R20, R16, R8.reuse, R20 ;  /* 0x000000081014723c */ /* 0x090fe60000081014 */
        /* <DEDUP_REMOVED lines=15> */
[----:B------:R-:W3:Y:S04]  /*34b80*/  LDL.LU.64 R20, [R1+0x9a80] ;  /* 0x009a800001147983 */ /* 0x000ee80000300a00 */
[----:B------:R-:W-:Y:S04]  /*34b90*/  STL.64 [R1+0x9a18], R18 ;  /* 0x009a181201007387 */ /* 0x000fe80000100a00 */
[----:B------:R-:W-:Y:S01]  /*34ba0*/  STL.64 [R1+0x9a10], R16 ;  /* 0x009a101001007387 */ /* 0x000fe20000100a00 */
[----:B---3--:R-:W-:-:S15]  /*34bb0*/  HMMA.1688.F32.TF32 R24, R20, R8, R24 ;  /* 0x000000081418723c */ /* 0x008fde0000081018 */
[----:B------:R-:W-:-:S04]  /*34bc0*/  NOP ;  /* 0x0000000000007918 */ /* 0x000fc80000000000 */
[----:B------:R-:W-:Y:S04]  /*34bd0*/  STL.64 [R1+0x980], R24 ;  /* 0x0009801801007387 */ /* 0x000fe80000100a00 */
[----:B------:R1:W-:Y:S04]  /*34be0*/  STL.64 [R1+0x988], R26 ;  /* 0x0009881a01007387 */ /* 0x0003e80000100a00 */
[----:B-1----:R-:W4:Y:S04]  /*34bf0*/  LDL.LU.64 R26, [R1+0x9a78] ;  /* 0x009a7800011a7983 */ /* 0x002f280000300a00 */
[----:B------:R-:W4:Y:S04]  /*34c00*/  LDL.LU.64 R24, [R1+0x9a70] ;  /* 0x009a700001187983 */ /* 0x000f280000300a00 */
[----:B------:R-:W-:Y:S04]  /*34c10*/  STL.64 [R1+0x9a08], R22 ;  /* 0x009a081601007387 */ /* 0x000fe80000100a00 */
[----:B------:R-:W-:Y:S04]  /*34c20*/  STL.64 [R1+0x9a00], R20 ;  /* 0x009a001401007387 */ /* 0x000fe80000100a00 */
[----:B------:R-:W-:Y:S01]  /*34c30*/  LDSM.16.M88.4 R20, [R28+UR5+0x9c000] ;  /* 0x09c000051c14783b */ /* 0x000fe20008000200 */
[----:B----4-:R-:W-:Y:S03]  /*34c40*/  HMMA.1688.F32.TF32 R8, R24, R8, R12 ;  /* 0x000000081808723c */ /* 0x010fe6000008100c */
[----:B------:R-:W3:-:S15]  /*34c50*/  LDL.LU R12, [R1+0x400] ;  /* 0x00040000010c7983 */ /* 0x000ede0000300800 */
[----:B------:R-:W-:Y:S01]  /*34c60*/  NOP ;  /* 0x0000000000007918 */ /* 0x000fe20000000000 */
[----:B------:R-:W-:Y:S04]  /*34c70*/  STL.64 [R1+0xa40], R8 ;  /* 0x000a400801007387 */ /* 0x000fe80000100a00 */
[----:B------:R-:W-:Y:S04]  /*34c80*/  STL.64 [R1+0xa48], R10 ;  /* 0x000a480a01007387 */ /* 0x000fe80000100a00 */
[----:B------:R-:W1:Y:S04]  /*34c90*/  LDSM.16.M88.4 R8, [R28+UR5+0xa0000] ;  /* 0x0a0000051c08783b */ /* 0x000e680008000200 */
[----:B------:R-:W3:Y:S04]  /*34ca0*/  LDL.LU R13, [R1+0x404] ;  /* 0x00040400010d7983 */ /* 0x000ee80000300800 */
[----:B------:R-:W3:Y:S04]  /*34cb0*/  LDL.LU R14, [R1+0x408] ;  /* 0x00040800010e7983 */ /* 0x000ee80000300800 */
[----:B------:R-:W3:Y:S04]  /*34cc0*/  LDL.LU R15, [R1+0x40c] ;  /* 0x00040c00010f7983 */ /* 0x000ee80000300800 */
[----:B------:R-:W-:Y:S04]  /*34cd0*/  STL.64 [R1+0x99f8], R26 ;  /* 0x0099f81a01007387 */ /* 0x000fe80000100a00 */
[----:B------:R4:W-:Y:S04]  /*34ce0*/  STL.64 [R1+0x99f0], R24 ;  /* 0x0099f01801007387 */ /* 0x0009e80000100a00 */
[----:B----4-:R-:W4:Y:S04]  /*34cf0*/  LDL.LU R24, [R1+0x940] ;  /* 0x0009400001187983 */ /* 0x010f280000300800 */
[----:B------:R-:W4:Y:S04]  /*34d00*/  LDL.LU R25, [R1+0x944] ;  /* 0x0009440001197983 */ /* 0x000f280000300800 */
[----:B------:R-:W4:Y:S04]  /*34d10*/  LDL.LU R26, [R1+0x948] ;  /* 0x00094800011a7983 */ /* 0x000f280000300800 */
[----:B------:R-:W4:Y:S04]  /*34d20*/  LDL.LU R27, [R1+0x94c] ;  /* 0x00094c00011b7983 */ /* 0x000f280000300800 */
[----:B-1----:R-:W-:Y:S04]  /*34d30*/  STL.64 [R1+0x90], R8 ;  /* 0x0000900801007387 */ /* 0x002fe80000100a00 */
[----:B------:R-:W-:Y:S04]  /*34d40*/  STL.64 [R1+0x98], R10 ;  /* 0x0000980a01007387 */ /* 0x000fe80000100a00 */
[----:B------:R-:W1:Y:S04]  /*34d50*/  LDSM.16.M88.4 R8, [R28+UR5+0xa4000] ;  /* 0x0a4000051c08783b */ /* 0x000e680008000200 */
[----:B-1----:R-:W-:Y:S04]  /*34d60*/  STL.64 [R1+0x80], R8 ;  /* 0x0000800801007387 */ /* 0x002fe80000100a00 */
[----:B------:R-:W-:Y:S04]  /*34d70*/  STL.64 [R1+0x88], R10 ;  /* 0x0000880a01007387 */ /* 0x000fe80000100a00 */
[----:B------:R-:W1:Y:S04]  /*34d80*/  LDSM.16.M88.4 R8, [R28+UR5+0xa8000] ;  /* 0x0a8000051c08783b */ /* 0x000e680008000200 */
[----:B-1----:R-:W-:Y:S04]  /*34d90*/  STL.64 [R1+0x70], R8 ;  /* 0x0000700801007387 */ /* 0x002fe80000100a00 */
[----:B------:R1:W-:Y:S04]  /*34da0*/  STL.64 [R1+0x78], R10 ;  /* 0x0000780a01007387 */ /* 0x0003e80000100a00 */
[----:B-1----:R-:W2:Y:S04]  /*34db0*/  LDL.LU.64 R10, [R1+0x9a68] ;  /* 0x009a6800010a7983 */ /* 0x002ea80000300a00 */
[----:B------:R-:W2:Y:S04]  /*34dc0*/  LDL.LU.64 R8, [R1+0x9a60] ;  /* 0x009a600001087983 */ /* 0x000ea80000300a00 */
[----:B------:R-:W-:Y:S04]  /*34dd0*/  STL.64 [R1+0xa8], R22 ;  /* 0x0000a81601007387 */ /* 0x000fe80000100a00 */
[----:B------:R-:W-:Y:S01]  /*34de0*/  STL [R1+0x982c], R28 ;  /* 0x00982c1c01007387 */ /* 0x000fe20000100800 */
[----:B------:R-:W-:-:S02]  /*34df0*/  IMAD.MOV.U32 R16, RZ, RZ, R29 ;  /* 0x000000ffff107224 */ /* 0x000fc400078e001d */
[----:B------:R-:W-:Y:S02]  /*34e00*/  IMAD.MOV.U32 R17, RZ, RZ, R3 ;  /* 0x000000ffff117224 */ /* 0x000fe400078e0003 */
[----:B------:R-:W-:Y:S01]  /*34e10*/  IMAD.MOV.U32 R18, RZ, RZ, R2 ;  /* 0x000000ffff127224 */ /* 0x000fe200078e0002 */
[----:B--2---:R-:W-:Y:S01]  /*34e20*/  HMMA.1688.F32.TF32 R8, R8, R20, R4 ;  /* 0x000000140808723c */ /* 0x004fe20000081004 */
[----:B------:R-:W2:Y:S04]  /*34e30*/  LDL.LU.64 R6, [R1+0x9a58] ;  /* 0x009a580001067983 */ /* 0x000ea80000300a00 */
[----:B------:R-:W2:Y:S01]  /*34e40*/  LDL.LU.64 R4, [R1+0x9a50] ;  /* 0x009a500001047983 */ /* 0x000ea20000300a00 */
[----:B------:R-:W-:-:S13]  /*34e50*/  IMAD.MOV.U32 R19, RZ, RZ, R0 ;  /* 0x000000ffff137224 */ /* 0x000fda00078e0000 */
[----:B------:R-:W-:Y:S04]  /*34e60*/  STL.64 [R1+0x220], R8 ;  /* 0x0002200801007387 */ /* 0x000fe80000100a00 */
[----:B------:R1:W-:Y:S04]  /*34e70*/  STL.64 [R1+0x228], R10 ;  /* 0x0002280a01007387 */ /* 0x0003e80000100a00 */
[----:B-1----:R-:W3:Y:S04]  /*34e80*/  LDL.LU.64 R10, [R1+0x9a48] ;  /* 0x009a4800010a7983 */ /* 0x002ee80000300a00 */
[----:B------:R-:W3:Y:S01]  /*34e90*/  LDL.LU.64 R8, [R1+0x9a40] ;  /* 0x009a400001087983 */ /* 0x000ee20000300a00 */
[----:B--2---:R-:W-:Y:S03]  /*34ea0*/  HMMA.1688.F32.TF32 R16, R16, R20, R4 ;  /* 0x000000141010723c */ /* 0x004fe60000081004 */
[----:B------:R-:W4:Y:S04]  /*34eb0*/  LDL.LU.64 R6, [R1+0x9a38] ;  /* 0x009a380001067983 */ /* 0x000f280000300a00 */
[----:B------:R-:W4:Y:S01]  /*34ec0*/  LDL.LU.64 R4, [R1+0x9a30] ;  /* 0x009a300001047983 */ /* 0x000f220000300a00 */
[----:B------:R-:W-:-:S02]  /*34ed0*/  IMAD.MOV.U32 R2, RZ, RZ, R20 ;  /* 0x000000ffff027224 */ /* 0x000fc400078e0014 */
[----:B------:R-:W-:-:S09]  /*34ee0*/  IMAD.MOV.U32 R0, RZ, RZ, R21 ;  /* 0x000000ffff007224 */ /* 0x000fd200078e0015 */
[----:B------:R1:W-:Y:S04]  /*34ef0*/  STL.64 [R1+0x260], R16 ;  /* 0x0002601001007387 */ /* 0x0003e80000100a00 */
[----:B------:R2:W-:Y:S04]  /*34f00*/  STL.64 [R1+0x268], R18 ;  /* 0x0002681201007387 */ /* 0x0005e80000100a00 */
[----:B-1----:R-:W3:Y:S04]  /*34f10*/  LDL.LU R16, [R1+0x350] ;  /* 0x0003500001107983 */ /* 0x002ee80000300800 */
[----:B------:R-:W3:Y:S04]  /*34f20*/  LDL.LU R17, [R1+0x354] ;  /* 0x0003540001117983 */ /* 0x000ee80000300800 */
[----:B--2---:R-:W2:Y:S04]  /*34f30*/  LDL.LU R18, [R1+0x358] ;  /* 0x0003580001127983 */ /* 0x004ea80000300800 */
[----:B------:R-:W2:Y:S01]  /*34f40*/  LDL.LU R19, [R1+0x35c] ;  /* 0x00035c0001137983 */ /* 0x000ea20000300800 */
[----:B----4-:R-:W-:-:S15]  /*34f50*/  HMMA.1688.F32.TF32 R24, R4, R20, R24 ;  /* 0x000000140418723c */ /* 0x010fde0000081018 */
[----:B------:R-:W-:-:S04]  /*34f60*/  NOP ;  /* 0x0000000000007918 */ /* 0x000fc80000000000 */
[----:B------:R1:W-:Y:S04]  /*34f70*/  STL.64 [R1+0x2b0], R24 ;  /* 0x0002b01801007387 */ /* 0x0003e80000100a00 */
[----:B------:R4:W-:Y:S04]  /*34f80*/  STL.64 [R1+0x2b8], R26 ;  /* 0x0002b81a01007387 */ /* 0x0009e80000100a00 */
[----:B------:R-:W2:Y:S04]  /*34f90*/  LDL.LU R20, [R1+0x340] ;  /* 0x0003400001147983 */ /* 0x000ea80000300800 */
[----:B------:R-:W2:Y:S04]  /*34fa0*/  LDL.LU R21, [R1+0x344] ;  /* 0x0003440001157983 */ /* 0x000ea80000300800 */
[----:B------:R-:W2:Y:S04]  /*34fb0*/  LDL.LU R22, [R1+0x348] ;  /* 0x0003480001167983 */ /* 0x000ea80000300800 */
[----:B------:R-:W2:Y:S04]  /*34fc0*/  LDL.LU R23, [R1+0x34c] ;  /* 0x00034c0001177983 */ /* 0x000ea80000300800 */
[----:B-1----:R-:W2:Y:S04]  /*34fd0*/  LDL.LU R24, [R1+0x330] ;  /* 0x0003300001187983 */ /* 0x002ea80000300800 */
[----:B------:R-:W2:Y:S04]  /*34fe0*/  LDL.LU R25, [R1+0x334] ;  /* 0x0003340001197983 */ /* 0x000ea80000300800 */
[----:B----4-:R-:W4:Y:S04]  /*34ff0*/  LDL.LU R26, [R1+0x338] ;  /* 0x00033800011a7983 */ /* 0x010f280000300800 */
[----:B------:R-:W4:Y:S04]  /*35000*/  LDL.LU R27, [R1+0x33c] ;  /* 0x00033c00011b7983 */ /* 0x000f280000300800 */
[----:B------:R1:W-:Y:S04]  /*35010*/  STL.64 [R1+0x99c8], R6 ;  /* 0x0099c80601007387 */ /* 0x0003e80000100a00 */
[----:B------:R3:W-:Y:S04]  /*35020*/  STL.64 [R1+0x99c0], R4 ;  /* 0x0099c00401007387 */ /* 0x0007e80000100a00 */
[----:B-1----:R-:W2:Y:S04]  /*35030*/  LDL.64 R6, [R1+0x8] ;  /* 0x0000080001067983 */ /* 0x002ea80000100a00 */
[----:B---3--:R-:W3:Y:S04]  /*35040*/  LDL.64 R4, [R1] ;  /* 0x0000000001047983 */ /* 0x008ee80000100a00 */
[----:B--2---:R-:W-:Y:S04]  /*35050*/  STL.64 [R1+0x99d8], R6 ;  /* 0x0099d80601007387 */ /* 0x004fe80000100a00 */
[----:B---3--:R1:W-:Y:S02]  /*35060*/  STL.64 [R1+0x99d0], R4 ;  /* 0x0099d00401007387 */ /* 0x0083e40000100a00 */
        /* <DEDUP_REMOVED lines=14> */
[-C--:B--2---:R-:W-:Y:S03]  /*35150*/  HMMA.1688.F32.TF32 R16, R12, R4.reuse, R16 ;  /* 0x000000040c10723c */ /* 0x084fe60000081010 */
[----:B---3--:R-:W-:Y:S04]  /*35160*/  STL.64 [R1+0x99e8], R10 ;  /* 0x0099e80a01007387 */ /* 0x008fe80000100a00 */
[----:B------:R1:W-:Y:S04]  /*35170*/  STL.64 [R1+0x99e0], R8 ;  /* 0x0099e00801007387 */ /* 0x0003e80000100a00 */
        /* <DEDUP_REMOVED lines=8> */
[----:B------:R1:W-:Y:S04]  /*35200*/  STL.64 [R1+0x99a8], R14 ;  /* 0x0099a80e01007387 */ /* 0x0003e80000100a00 */
[----:B------:R4:W-:Y:S04]  /*35210*/  STL.64 [R1+0x99a0], R12 ;  /* 0x0099a00c01007387 */ /* 0x0009e80000100a00 */
[----:B-1----:R-:W2:Y:S04]  /*35220*/  LDL.64 R14, [R1+0x18] ;  /* 0x00001800010e7983 */ /* 0x002ea80000100a00 */
[----:B----4-:R-:W4:Y:S01]  /*35230*/  LDL.64 R12, [R1+0x10] ;  /* 0x00001000010c7983 */ /* 0x010f220000100a00 */
        /* <DEDUP_REMOVED lines=30> */
[----:B------:R-:W3:Y:S04]  /*35420*/  LDL.LU.64 R4, [R1+0x99d0] ;  /* 0x0099d00001047983 */ /* 0x000ee80000300a00 */
[----:B------:R-:W-:Y:S04]  /*35430*/  STL.64 [R1+0x9978], R26 ;  /* 0x0099781a01007387 */ /* 0x000fe80000100a00 */
[----:B------:R1:W-:Y:S04]  /*35440*/  STL.64 [R1+0x9970], R24 ;  /* 0x0099701801007387 */ /* 0x0003e80000100a00 */
[----:B-1----:R-:W4:Y:S01]  /*35450*/  LDL.LU.64 R24, [R1+0x90] ;  /* 0x0000900001187983 */ /* 0x002f220000300a00 */
[----:B------:R-:W-:Y:S01]  /*35460*/  IMAD.MOV.U32 R3, RZ, RZ, R15 ;  /* 0x000000ffff037224 */ /* 0x000fe200078e000f */
[-C--:B----4-:R-:W-:Y:S08]  /*35470*/  HMMA.1688.F32.TF32 R16, R12, R24.reuse, R16 ;  /* 0x000000180c10723c */ /* 0x090ff00000081010 */
[----:B---3--:R-:W-:Y:S11]  /*35480*/  HMMA.1688.F32.TF32 R20, R4, R24, R20 ;  /* 0x000000180414723c */ /* 0x008ff60000081014 */
[----:B------:R1:W-:Y:S04]  /*35490*/  STL.64 [R1+0x210], R16 ;  /* 0x0002101001007387 */ /* 0x0003e80000100a00 */
[----:B------:R3:W-:Y:S01]  /*354a0*/  STL.64 [R1+0x218], R18 ;  /* 0x0002181201007387 */ /* 0x0007e20000100a00 */
[----:B-1----:R-:W-:Y:S01]  /*354b0*/  IMAD.MOV.U32 R17, RZ, RZ, R13 ;  /* 0x000000ffff117224 */ /* 0x002fe200078e000d */
[----:B---3--:R-:W-:Y:S01]  /*354c0*/  MOV R18, R12 ;  /* 0x0000000c00127202 */ /* 0x008fe20000000f00 */
        /* <DEDUP_REMOVED lines=24> */
[----:B------:R-:W-:Y:S02]  /*35650*/  IMAD.MOV.U32 R7, RZ, RZ, R19 ;  /* 0x000000ffff077224 */ /* 0x000fe400078e0013 */
[----:B--2---:R-:W-:Y:S01]  /*35660*/  IMAD.MOV.U32 R4, RZ, RZ, R22 ;  /* 0x000000ffff047224 */ /* 0x004fe200078e0016 */
[----:B------:R-:W-:Y:S02]  /*35670*/  MOV R5, R21 ;  /* 0x0000001500057202 */ /* 0x000fe40000000f00 */
[----:B------:R1:W-:Y:S04]  /*35680*/  STL.64 [R1+0x9938], R6 ;  /* 0x0099380601007387 */ /* 0x0003e80000100a00 */
[----:B------:R2:W-:Y:S04]  /*35690*/  STL.64 [R1+0x9930], R4 ;  /* 0x0099300401007387 */ /* 0x0005e80000100a00 */
[----:B------:R-:W4:Y:S04]  /*356a0*/  LDL.LU R24, [R1+0x380] ;  /* 0x0003800001187983 */ /* 0x000f280000300800 */
[----:B------:R-:W4:Y:S04]  /*356b0*/  LDL.LU R25, [R1+0x384] ;  /* 0x0003840001197983 */ /* 0x000f280000300800 */
[----:B------:R-:W4:Y:S04]  /*356c0*/  LDL.LU R26, [R1+0x388] ;  /* 0x00038800011a7983 */ /* 0x000f280000300800 */
[----:B------:R-:W4:Y:S01]  /*356d0*/  LDL.LU R27, [R1+0x38c] ;  /* 0x00038c00011b7983 */ /* 0x000f220000300800 */
[----:B-1----:R-:W-:-:S02]  /*356e0*/  IMAD.MOV.U32 R6, RZ, RZ, R16 ;  /* 0x000000ffff067224 */ /* 0x002fc400078e0010 */
[----:B--2---:R-:W-:Y:S01]  /*356f0*/  IMAD.MOV.U32 R5, RZ, RZ, R17 ;  /* 0x000000ffff057224 */ /* 0x004fe200078e0011 */
[----:B------:R-:W2:Y:S01]  /*35700*/  LDL.LU R16, [R1+0x3a0] ;  /* 0x0003a00001107983 */ /* 0x000ea20000300800 */
[----:B------:R-:W-:-:S03]  /*35710*/  IMAD.MOV.U32 R4, RZ, RZ, R18 ;  /* 0x000000ffff047224 */ /* 0x000fc600078e0012 */
        /* <DEDUP_REMOVED lines=8> */
[----:B------:R-:W-:Y:S04]  /*357a0*/  STL.64 [R1+0x9958], R6 ;  /* 0x0099580601007387 */ /* 0x000fe80000100a00 */
[----:B------:R1:W-:Y:S02]  /*357b0*/  STL.64 [R1+0x9950], R4 ;  /* 0x0099500401007387 */ /* 0x0003e40000100a00 */
        /* <DEDUP_REMOVED lines=42> */
[----:B------:R-:W4:Y:S02]  /*35a60*/  LDL.LU.64 R20, [R1+0x9980] ;  /* 0x0099800001147983 */ /* 0x000f240000300a00 */
        /* <DEDUP_REMOVED lines=50> */
[----:B------:R-:W-:Y:S04]  /*35d90*/  STL.64 [R1+0x520], R4 ;  /* 0x0005200401007387 */ /* 0x000fe80000100a00 */
[----:B------:R-:W-:Y:S04]  /*35da0*/  STL.64 [R1+0x528], R6 ;  /* 0x0005280601007387 */ /* 0x000fe80000100a00 */
[----:B------:R-:W-:Y:S04]  /*35db0*/  STL.64 [R1+0x9870], R10 ;  /* 0x0098700a01007387 */ /* 0x000fe80000100a00 */
[----:B------:R1:W-:Y:S04]  /*35dc0*/  STL.64 [R1+0x9868], R8 ;  /* 0x0098680801007387 */ /* 0x0003e80000100a00 */
[----:B-1----:R-:W2:Y:S01]  /*35dd0*/  LDL.LU.64 R8, [R1+0x70] ;  /* 0x0000700001087983 */ /* 0x002ea20000300a00 */
[----:B------:R-:W-:-:S02]  /*35de0*/  IMAD.MOV.U32 R2, RZ, RZ, R24 ;  /* 0x000000ffff027224 */ /* 0x000fc400078e0018 */
[----:B------:R-:W-:Y:S01]  /*35df0*/  IMAD.MOV.U32 R0, RZ, RZ, R25 ;  /* 0x000000ffff007224 */ /* 0x000fe200078e0019 */
[----:B--2---:R1:W-:Y:S02]  /*35e00*/  STL.64 [R1+0x98c8], R8 ;  /* 0x0098c80801007387 */ /* 0x0043e40000100a00 */
[----:B-1----:R-:W-:Y:S01]  /*35e10*/  MOV R8, R2 ;  /* 0x0000000200087202 */ /* 0x002fe20000000f00 */
[----:B------:R-:W-:-:S07]  /*35e20*/  IMAD.MOV.U32 R9, RZ, RZ, R0 ;  /* 0x000000ffff097224 */ /* 0x000fce00078e0000 */
[----:B---3--:R-:W-:Y:S01]  /*35e30*/  HMMA.1688.F32.TF32 R4, R12, R8, R20 ;  /* 0x000000080c04723c */ /* 0x008fe20000081014 */
[----:B------:R-:W2:-:S15]  /*35e40*/  LDL.LU R20, [R1+0x3c0] ;  /* 0x0003c00001147983 */ /* 0x000e9e0000300800 */
[----:B------:R-:W-:-:S03]  /*35e50*/  NOP ;  /* 0x0000000000007918 */ /* 0x000fc60000000000 */
[----:B------:R1:W-:Y:S04]  /*35e60*/  STL.64 [R1+0x770], R4 ;  /* 0x0007700401007387 */ /* 0x0003e80000100a00 */
[----:B------:R3:W-:Y:S04]  /*35e70*/  STL.64 [R1+0x778], R6 ;  /* 0x0007780601007387 */ /* 0x0007e80000100a00 */
[----:B------:R-:W2:Y:S04]  /*35e80*/  LDL.LU R21, [R1+0x3c4] ;  /* 0x0003c40001157983 */ /* 0x000ea80000300800 */
[----:B------:R-:W2:Y:S04]  /*35e90*/  LDL.LU R22, [R1+0x3c8] ;  /* 0x0003c80001167983 */ /* 0x000ea80000300800 */
[----:B------:R-:W2:Y:S04]  /*35ea0*/  LDL.LU R23, [R1+0x3cc] ;  /* 0x0003cc0001177983 */ /* 0x000ea80000300800 */
[----:B-1----:R-:W4:Y:S04]  /*35eb0*/  LDL.64 R4, [R1] ;  /* 0x0000000001047983 */ /* 0x002f280000100a00 */
[----:B---3--:R-:W3:Y:S04]  /*35ec0*/  LDL.64 R6, [R1+0x8] ;  /* 0x0000080001067983 */ /* 0x008ee80000100a00 */
[----:B---3--:R-:W-:Y:S04]  /*35ed0*/  STL.64 [R1+0x98b0], R6 ;  /* 0x0098b00601007387 */ /* 0x008fe80000100a00 */
[----:B----4-:R1:W-:Y:S04]  /*35ee0*/  STL.64 [R1+0x98a8], R4 ;  /* 0x0098a80401007387 */ /* 0x0103e80000100a00 */
[----:B-1----:R-:W3:Y:S04]  /*35ef0*/  LDL.LU.64 R4, [R1+0x10] ;  /* 0x0000100001047983 */ /* 0x002ee80000300a00 */
[----:B------:R-:W4:Y:S04]  /*35f00*/  LDL.LU.64 R6, [R1+0x18] ;  /* 0x0000180001067983 */ /* 0x000f280000300a00 */
[----:B----4-:R-:W-:Y:S04]  /*35f10*/  STL.64 [R1+0x98d8], R6 ;  /* 0x0098d80601007387 */ /* 0x010fe80000100a00 */
[----:B---3--:R-:W-:Y:S04]  /*35f20*/  STL.64 [R1+0x98d0], R4 ;  /* 0x0098d00401007387 */ /* 0x008fe80000100a00 */
[----:B------:R-:W-:Y:S04]  /*35f30*/  STL.64 [R1+0x9858], R14 ;  /* 0x0098580e01007387 */ /* 0x000fe80000100a00 */
[----:B------:R1:W-:Y:S04]  /*35f40*/  STL.64 [R1+0x9850], R12 ;  /* 0x0098500c01007387 */ /* 0x0003e80000100a00 */
[----:B-1----:R-:W3:Y:S04]  /*35f50*/  LDL.LU R12, [R1+0x930] ;  /* 0x00093000010c7983 */ /* 0x002ee80000300800 */
[----:B------:R-:W3:Y:S04]  /*35f60*/  LDL.LU R13, [R1+0x934] ;  /* 0x00093400010d7983 */ /* 0x000ee80000300800 */
[----:B------:R-:W4:Y:S04]  /*35f70*/  LDL.LU R14, [R1+0x938] ;  /* 0x00093800010e7983 */ /* 0x000f280000300800 */
        /* <DEDUP_REMOVED lines=9> */
[----:B----4-:R-:W-:Y:S04]  /*36010*/  STL.64 [R1+0x9880], R14 ;  /* 0x0098800e01007387 */ /* 0x010fe80000100a00 */
[----:B---3--:R1:W-:Y:S04]  /*36020*/  STL.64 [R1+0x9878], R12 ;  /* 0x0098780c01007387 */ /* 0x0083e80000100a00 */
[----:B-1----:R-:W3:Y:S04]  /*36030*/  LDL.LU R12, [R1+0xa10] ;  /* 0x000a1000010c7983 */ /* 0x002ee80000300800 */
[----:B------:R-:W3:Y:S04]  /*36040*/  LDL.LU R13, [R1+0xa14] ;  /* 0x000a1400010d7983 */ /* 0x000ee80000300800 */
[----:B------:R-:W4:Y:S04]  /*36050*/  LDL.LU R14, [R1+0xa18] ;  /* 0x000a1800010e7983 */ /* 0x000f280000300800 */
[----:B------:R-:W4:Y:S01]  /*36060*/  LDL.LU R15, [R1+0xa1c] ;  /* 0x000a1c00010f7983 */ /* 0x000f220000300800 */
[-C--:B--2---:R-:W-:Y:S03]  /*36070*/  HMMA.1688.F32.TF32 R20, R16, R8.reuse, R20 ;  /* 0x000000081014723c */ /* 0x084fe60000081014 */
[----:B----4-:R-:W-:Y:S04]  /*36080*/  STL.64 [R1+0x98a0], R14 ;  /* 0x0098a00e01007387 */ /* 0x010fe80000100a00 */
        /* <DEDUP_REMOVED lines=17> */
[----:B-1----:R-:W4:Y:S04]  /*361a0*/  LDL.LU R16, [R1+0x430] ;  /* 0x0004300001107983 */ /* 0x002f280000300800 */
[----:B----4-:R-:W-:Y:S04]  /*361b0*/  STL [R1+0x9860], R16 ;  /* 0x0098601001007387 */ /* 0x010fe80000100800 */
[----:B------:R-:W4:Y:S01]  /*361c0*/  LDL.LU R17, [R1+0x434] ;  /* 0x0004340001117983 */ /* 0x000f220000300800 */
[-C--:B---3--:R-:W-:Y:S03]  /*361d0*/  HMMA.1688.F32.TF32 R24, R20, R8.reuse, R24 ;  /* 0x000000081418723c */ /* 0x088fe60000081018 */
[----:B----4-:R-:W-:Y:S04]  /*361e0*/  STL [R1+0x9864], R17 ;  /* 0x0098641101007387 */ /* 0x010fe80000100800 */
[----:B------:R-:W3:Y:S04]  /*361f0*/  LDL.LU R18, [R1+0x438] ;  /* 0x0004380001127983 */ /* 0x000ee80000300800 */
[----:B------:R-:W3:Y:S08]  /*36200*/  LDL.LU R19, [R1+0x43c] ;  /* 0x00043c0001137983 */ /* 0x000ef00000300800 */
[----:B------:R-:W-:Y:S04]  /*36210*/  STL.64 [R1+0x8c0], R24 ;  /* 0x0008c01801007387 */ /* 0x000fe80000100a00 */
[----:B------:R1:W-:Y:S04]  /*36220*/  STL.64 [R1+0x8c8], R26 ;  /* 0x0008c81a01007387 */ /* 0x0003e80000100a00 */
[----:B-1----:R-:W4:Y:S04]  /*36230*/  LDL.LU.64 R26, [R1+0x98e8] ;  /* 0x0098e800011a7983 */ /* 0x002f280000300a00 */
[----:B------:R-:W4:Y:S04]  /*36240*/  LDL.LU.64 R24, [R1+0x98e0] ;  /* 0x0098e00001187983 */ /* 0x000f280000300a00 */
[----:B------:R-:W-:Y:S04]  /*36250*/  STL.64 [R1+0x9838], R22 ;  /* 0x0098381601007387 */ /* 0x000fe80000100a00 */
[----:B------:R1:W-:Y:S04]  /*36260*/  STL.64 [R1+0x9830], R20 ;  /* 0x0098301401007387 */ /* 0x0003e80000100a00 */
[----:B-1----:R-:W2:Y:S04]  /*36270*/  LDL.LU R20, [R1+0x3f0] ;  /* 0x0003f00001147983 */ /* 0x002ea80000300800 */
[----:B------:R-:W2:Y:S04]  /*36280*/  LDL.LU R21, [R1+0x3f4] ;  /* 0x0003f40001157983 */ /* 0x000ea80000300800 */
[----:B------:R-:W2:Y:S04]  /*36290*/  LDL.LU R22, [R1+0x3f8] ;  /* 0x0003f80001167983 */ /* 0x000ea80000300800 */
[----:B------:R-:W2:Y:S01]  /*362a0*/  LDL.LU R23, [R1+0x3fc] ;  /* 0x0003fc0001177983 */ /* 0x000ea20000300800 */
[----:B----4-:R-:W-:Y:S03]  /*362b0*/  HMMA.1688.F32.TF32 R8, R24, R8, R4 ;  /* 0x000000081808723c */ /* 0x010fe60000081004 */
[----:B------:R-:W4:Y:S04]  /*362c0*/  LDL.LU.64 R6, [R1+0x98d8] ;  /* 0x0098d80001067983 */ /* 0x000f280000300a00 */
[----:B------:R-:W2:-:S12]  /*362d0*/  LDL.LU.64 R4, [R1+0x98d0] ;  /* 0x0098d00001047983 */ /* 0x000e980000300a00 */
[----:B------:R1:W-:Y:S04]  /*362e0*/  STL.64 [R1+0x8a0], R8 ;  /* 0x0008a00801007387 */ /* 0x0003e80000100a00 */
[----:B------:R-:W-:Y:S04]  /*362f0*/  STL.64 [R1+0x8a8], R10 ;  /* 0x0008a80a01007387 */ /* 0x000fe80000100a00 */
[----:B-1----:R-:W3:Y:S01]  /*36300*/  LDL.LU.64 R8, [R1+0x98c8] ;  /* 0x0098c80001087983 */ /* 0x002ee20000300a00 */
[----:B----4-:R-:W-:Y:S02]  /*36310*/  IMAD.MOV.U32 R2, RZ, RZ, R6 ;  /* 0x000000ffff027224 */ /* 0x010fe400078e0006 */
[----:B------:R-:W-:-:S02]  /*36320*/  IMAD.MOV.U32 R0, RZ, RZ, R7 ;  /* 0x000000ffff007224 */ /* 0x000fc400078e0007 */
[----:B--2---:R-:W-:Y:S02]  /*36330*/  IMAD.MOV.U32 R29, RZ, RZ, R4 ;  /* 0x000000ffff1d7224 */ /* 0x004fe400078e0004 */
[----:B------:R-:W-:Y:S01]  /*36340*/  IMAD.MOV.U32 R3, RZ, RZ, R5 ;  /* 0x000000ffff037224 */ /* 0x000fe200078e0005 */
[----:B---3--:R-:W-:-:S15]  /*36350*/  HMMA.1688.F32.TF32 R12, R4, R8, R12 ;  /* 0x00000008040c723c */ /* 0x008fde000008100c */
[----:B------:R-:W-:-:S04]  /*36360*/  NOP ;  /* 0x0000000000007918 */ /* 0x000fc80000000000 */
[----:B------:R-:W-:Y:S04]  /*36370*/  STL.64 [R1+0x1f0], R12 ;  /* 0x0001f00c01007387 */ /* 0x000fe80000100a00 */
[----:B------:R1:W-:Y:S04]  /*36380*/  STL.64 [R1+0x1f8], R14 ;  /* 0x0001f80e01007387 */ /* 0x0003e80000100a00 */
[----:B-1----:R-:W2:Y:S04]  /*36390*/  LDL.LU.64 R14, [R1+0x98c0] ;  /* 0x0098c000010e7983 */ /* 0x002ea80000300a00 */
[----:B------:R-:W2:Y:S04]  /*363a0*/  LDL.LU.64 R12, [R1+0x98b8] ;  /* 0x0098b800010c7983 */ /* 0x000ea80000300a00 */
[----:B------:R-:W2:Y:S04]  /*363b0*/  LDL.LU.64 R6, [R1+0x98b0] ;  /* 0x0098b00001067983 */ /* 0x000ea80000300a00 */
[----:B------:R-:W2:Y:S02]  /*363c0*/  LDL.LU.64 R4, [R1+0x98a8] ;  /* 0x0098a80001047983 */ /* 0x000ea40000300a00 */
        /* <DEDUP_REMOVED lines=8> */
[----:B------:R-:W2:Y:S01]  /*36450*/  LDL.LU.64 R4, [R1+0x9888] ;  /* 0x0098880001047983 */ /* 0x000ea20000300a00 */
[----:B------:R-:W-:-:S02]  /*36460*/  IMAD.MOV.U32 R17, RZ, RZ, R8 ;  /* 0x000000ffff117224 */ /* 0x000fc400078e0008 */
[----:B------:R-:W-:Y:S01]  /*36470*/  IMAD.MOV.U32 R16, RZ, RZ, R9 ;  /* 0x000000ffff107224 */ /* 0x000fe200078e0009 */
[----:B--2---:R-:W-:-:S15]  /*36480*/  HMMA.1688.F32.TF32 R12, R4, R8, R12 ;  /* 0x00000008040c723c */ /* 0x004fde000008100c */
[----:B------:R-:W-:-:S04]  /*36490*/  NOP ;  /* 0x0000000000007918 */ /* 0x000fc80000000000 */
[----:B------:R-:W-:Y:S04]  /*364a0*/  STL.64 [R1+0x280], R12 ;  /* 0x0002800c01007387 */ /* 0x000fe80000100a00 */
[----:B------:R1:W-:Y:S04]  /*364b0*/  STL.64 [R1+0x288], R14 ;  /* 0x0002880e01007387 */ /* 0x0003e80000100a00 */
[----:B-1----:R-:W2:Y:S04]  /*364c0*/  LDL.LU.64 R14, [R1+0x9880] ;  /* 0x00988000010e7983 */ /* 0x002ea80000300a00 */
[----:B------:R-:W2:Y:S04]  /*364d0*/  LDL.LU.64 R12, [R1+0x9878] ;  /* 0x00987800010c7983 */ /* 0x000ea80000300a00 */
[----:B------:R-:W2:Y:S04]  /*364e0*/  LDL.LU.64 R10, [R1+0x9870] ;  /* 0x00987000010a7983 */ /* 0x000ea80000300a00 */
[----:B------:R-:W2:Y:S04]  /*364f0*/  LDL.LU.64 R8, [R1+0x9868] ;  /* 0x0098680001087983 */ /* 0x000ea80000300a00 */
[----:B------:R-:W-:Y:S04]  /*36500*/  STL.64 [R1+0x97a8], R6 ;  /* 0x0097a80601007387 */ /* 0x000fe80000100a00 */
[----:B------:R1:W-:Y:S02]  /*36510*/  STL.64 [R1+0x97a0], R4 ;  /* 0x0097a00401007387 */ /* 0x0003e40000100a00 */
[----:B-1----:R-:W-:-:S02]  /*36520*/  IMAD.MOV.U32 R4, RZ, RZ, R17 ;  /* 0x000000ffff047224 */ /* 0x002fc400078e0011 */
[----:B------:R-:W-:Y:S01]  /*36530*/  IMAD.MOV.U32 R5, RZ, RZ, R16 ;  /* 0x000000ffff057224 */ /* 0x000fe200078e0010 */
[----:B------:R-:W3:Y:S04]  /*36540*/  LDL.LU R17, [R1+0x9864] ;  /* 0x0098640001117983 */ /* 0x000ee80000300800 */
[----:B------:R-:W3:Y:S02]  /*36550*/  LDL.LU R16, [R1+0x9860] ;  /* 0x0098600001107983 */ /* 0x000ee40000300800 */
        /* <DEDUP_REMOVED lines=28> */
[----:B-1----:R-:W4:Y:S04]  /*36720*/  LDL.LU.64 R22, [R1+0x9838] ;  /* 0x0098380001167983 */ /* 0x002f280000300a00 */
[----:B------:R-:W4:Y:S04]  /*36730*/  LDL.LU.64 R20, [R1+0x9830] ;  /* 0x0098300001147983 */ /* 0x000f280000300a00 */
[----:B------:R-:W-:Y:S04]  /*36740*/  STL.64 [R1+0x96d0], R18 ;  /* 0x0096d01201007387 */ /* 0x000fe80000100a00 */
[----:B------:R-:W-:Y:S01]  /*36750*/  STL.64 [R1+0x96c8], R16 ;  /* 0x0096c81001007387 */ /* 0x000fe20000100a00 */
[-C--:B----4-:R-:W-:Y:S08]  /*36760*/  HMMA.1688.F32.TF32 R12, R20, R4.reuse, R12 ;  /* 0x00000004140c723c */ /* 0x090ff0000008100c */
[----:B--2---:R-:W-:Y:S01]  /*36770*/  HMMA.1688.F32.TF32 R4, R24, R4, R8 ;  /* 0x000000041804723c */ /* 0x004fe20000081008 */
[----:B------:R-:W-:Y:S04]  /*36780*/  STL.64 [R1+0x9678], R22 ;  /* 0x0096781601007387 */ /* 0x000fe80000100a00 */
[----:B------:R-:W-:Y:S06]  /*36790*/  STL.64 [R1+0x9670], R20 ;  /* 0x0096701401007387 */ /* 0x000fec0000100a00 */
[----:B------:R-:W-:Y:S04]  /*367a0*/  STL.64 [R1+0x7f0], R12 ;  /* 0x0007f00c01007387 */ /* 0x000fe80000100a00 */
[----:B------:R-:W-:Y:S04]  /*367b0*/  STL.64 [R1+0x7f8], R14 ;  /* 0x0007f80e01007387 */ /* 0x000fe80000100a00 */
[----:B------:R-:W2:Y:S04]  /*367c0*/  LDL.LU R8, [R1+0xb30] ;  /* 0x000b300001087983 */ /* 0x000ea80000300800 */
[----:B------:R1:W-:Y:S04]  /*367d0*/  STL.64 [R1+0x7e0], R4 ;  /* 0x0007e00401007387 */ /* 0x0003e80000100a00 */
[----:B------:R3:W-:Y:S04]  /*367e0*/  STL.64 [R1+0x7e8], R6 ;  /* 0x0007e80601007387 */ /* 0x0007e80000100a00 */
[----:B------:R-:W2:Y:S04]  /*367f0*/  LDL.LU R9, [R1+0xb34] ;  /* 0x000b340001097983 */ /* 0x000ea80000300800 */
[----:B------:R-:W4:Y:S04]  /*36800*/  LDL.LU R10, [R1+0xb38] ;  /* 0x000b3800010a7983 */ /* 0x000f280000300800 */
[----:B------:R-:W4:Y:S04]  /*36810*/  LDL.LU R11, [R1+0xb3c] ;  /* 0x000b3c00010b7983 */ /* 0x000f280000300800 */
[----:B-1----:R-:W2:Y:S04]  /*36820*/  LDL.LU R4, [R1] ;  /* 0x0000000001047983 */ /* 0x002ea80000300800 */
[----:B------:R-:W2:Y:S04]  /*36830*/  LDL.LU R5, [R1+0x4] ;  /* 0x0000040001057983 */ /* 0x000ea80000300800 */
[----:B---3--:R-:W3:Y:S01]  /*36840*/  LDL.LU R6, [R1+0x8] ;  /* 0x0000080001067983 */ /* 0x008ee20000300800 */
[----:B------:R-:W-:-:S03]  /*36850*/  MOV R7, R28 ;  /* 0x0000001c00077202 */ /* 0x000fc60000000f00 */
[----:B------:R-:W2:Y:S04]  /*36860*/  LDL.LU R28, [R1+0x982c] ;  /* 0x00982c00011c7983 */ /* 0x000ea80000300800 */
[----:B---3--:R-:W-:Y:S04]  /*36870*/  STL.64 [R1+0x97e0], R6 ;  /* 0x0097e00601007387 */ /* 0x008fe80000100a00 */
[----:B--2---:R1:W-:Y:S04]  /*36880*/  STL.64 [R1+0x97d8], R4 ;  /* 0x0097d80401007387 */ /* 0x0043e80000100a00 */
[----:B------:R-:W-:Y:S04]  /*36890*/  LDSM.16.M88.4 R12, [R28+UR5+0xbc000] ;  /* 0x0bc000051c0c783b */ /* 0x000fe80008000200 */
[----:B------:R-:W-:Y:S01]  /*368a0*/  LDSM.16.M88.4 R16, [R28+UR5+0xb0000] ;  /* 0x0b0000051c10783b */ /* 0x000fe20008000200 */
[----:B-1----:R-:W-:-:S03]  /*368b0*/  IMAD.MOV.U32 R4, RZ, RZ, R29 ;  /* 0x000000ffff047224 */ /* 0x002fc600078e001d */
[----:B------:R-:W2:Y:S04]  /*368c0*/  LDL.LU R29, [R1+0x9828] ;  /* 0x00982800011d7983 */ /* 0x000ea80000300800 */
[----:B----4-:R-:W-:Y:S04]  /*368d0*/  STL.64 [R1+0x9760], R10 ;  /* 0x0097600a01007387 */ /* 0x010fe80000100a00 */
[----:B------:R-:W-:Y:S04]  /*368e0*/  STL.64 [R1+0x9758], R8 ;  /* 0x0097580801007387 */ /* 0x000fe80000100a00 */
[----:B------:R-:W3:Y:S04]  /*368f0*/  LDL.LU R20, [R1+0xa90] ;  /* 0x000a900001147983 */ /* 0x000ee80000300800 */
[----:B------:R-:W3:Y:S04]  /*36900*/  LDL.LU R21, [R1+0xa94] ;  /* 0x000a940001157983 */ /* 0x000ee80000300800 */
[----:B------:R-:W4:Y:S04]  /*36910*/  LDL.LU R22, [R1+0xa98] ;  /* 0x000a980001167983 */ /* 0x000f280000300800 */
[----:B------:R-:W4:Y:S04]  /*36920*/  LDL.LU R23, [R1+0xa9c] ;  /* 0x000a9c0001177983 */ /* 0x000f280000300800 */
[----:B------:R-:W-:Y:S04]  /*36930*/  LDSM.16.M88.4 R8, [R28+UR5+0xb8000] ;  /* 0x0b8000051c08783b */ /* 0x000fe80008000200 */
[----:B----4-:R-:W-:Y:S04]  /*36940*/  STL.64 [R1+0x9770], R22 ;  /* 0x0097701601007387 */ /* 0x010fe80000100a00 */
[----:B---3--:R1:W-:Y:S04]  /*36950*/  STL.64 [R1+0x9768], R20 ;  /* 0x0097681401007387 */ /* 0x0083e80000100a00 */
[----:B-1----:R-:W3:Y:S04]  /*36960*/  LDL.LU R20, [R1+0xb50] ;  /* 0x000b500001147983 */ /* 0x002ee80000300800 */
[----:B------:R-:W3:Y:S04]  /*36970*/  LDL.LU R21, [R1+0xb54] ;  /* 0x000b540001157983 */ /* 0x000ee80000300800 */
[----:B------:R-:W4:Y:S04]  /*36980*/  LDL.LU R22, [R1+0xb58] ;  /* 0x000b580001167983 */ /* 0x000f280000300800 */
[----:B------:R-:W4:Y:S04]  /*36990*/  LDL.LU R23, [R1+0xb5c] ;  /* 0x000b5c0001177983 */ /* 0x000f280000300800 */
[----:B----4-:R-:W-:Y:S04]  /*369a0*/  STL.64 [R1+0x9780], R22 ;  /* 0x0097801601007387 */ /* 0x010fe80000100a00 */
[----:B---3--:R-:W-:Y:S04]  /*369b0*/  STL.64 [R1+0x9778], R20 ;  /* 0x0097781401007387 */ /* 0x008fe80000100a00 */
[----:B------:R-:W-:Y:S04]  /*369c0*/  STL.64 [R1+0x9620], R26 ;  /* 0x0096201a01007387 */ /* 0x000fe80000100a00 */
[----:B------:R-:W-:Y:S04]  /*369d0*/  STL.64 [R1+0x9618], R24 ;  /* 0x0096181801007387 */ /* 0x000fe80000100a00 */
[----:B------:R-:W1:Y:S04]  /*369e0*/  LDSM.16.M88.4 R24, [R28+UR5+0xac000] ;  /* 0x0ac000051c18783b */ /* 0x000e680008000200 */
[----:B------:R-:W3:Y:S04]  /*369f0*/  LDSM.16.M88.4 R20, [R28+UR5+0xb4000] ;  /* 0x0b4000051c14783b */ /* 0x000ee80008000200 */
[----:B-1----:R-:W-:Y:S04]  /*36a00*/  STL.64 [R1+0x60], R24 ;  /* 0x0000601801007387 */ /* 0x002fe80000100a00 */
[----:B------:R-:W-:Y:S04]  /*36a10*/  STL.64 [R1+0x68], R26 ;  /* 0x0000681a01007387 */ /* 0x000fe80000100a00 */
[----:B---3--:R-:W-:Y:S04]  /*36a20*/  STL.64 [R1+0x40], R20 ;  /* 0x0000401401007387 */ /* 0x008fe80000100a00 */
[----:B------:R-:W-:Y:S04]  /*36a30*/  STL.64 [R1+0x48], R22 ;  /* 0x0000481601007387 */ /* 0x000fe80000100a00 */
[----:B------:R1:W-:Y:S04]  /*36a40*/  STL.64 [R1+0x9810], R20 ;  /* 0x0098101401007387 */ /* 0x0003e80000100a00 */
[----:B-1----:R-:W3:Y:S04]  /*36a50*/  LDL.LU R20, [R1+0xcb0] ;  /* 0x000cb00001147983 */ /* 0x002ee80000300800 */
[----:B------:R-:W3:Y:S04]  /*36a60*/  LDL.LU R21, [R1+0xcb4] ;  /* 0x000cb40001157983 */ /* 0x000ee80000300800 */
[----:B------:R-:W4:Y:S04]  /*36a70*/  LDL.LU R22, [R1+0xcb8] ;  /* 0x000cb80001167983 */ /* 0x000f280000300800 */
[----:B------:R-:W4:Y:S01]  /*36a80*/  LDL.LU R23, [R1+0xcbc] ;  /* 0x000cbc0001177983 */ /* 0x000f220000300800 */
[----:B------:R-:W-:-:S02]  /*36a90*/  IMAD.MOV.U32 R5, RZ, RZ, R3 ;  /* 0x000000ffff057224 */ /* 0x000fc400078e0003 */
[----:B------:R-:W-:Y:S01]  /*36aa0*/  IMAD.MOV.U32 R6, RZ, RZ, R2 ;  /* 0x000000ffff067224 */ /* 0x000fe200078e0002 */
[----:B----4-:R-:W-:Y:S04]  /*36ab0*/  STL.64 [R1+0x9820], R22 ;  /* 0x0098201601007387 */ /* 0x010fe80000100a00 */
[----:B---3--:R1:W-:Y:S04]  /*36ac0*/  STL.64 [R1+0x9818], R20 ;  /* 0x0098181401007387 */ /* 0x0083e80000100a00 */
[----:B-1----:R-:W3:Y:S04]  /*36ad0*/  LDL.LU R20, [R1+0xcc0] ;  /* 0x000cc00001147983 */ /* 0x002ee80000300800 */
[----:B------:R-:W3:Y:S04]  /*36ae0*/  LDL.LU R21, [R1+0xcc4] ;  /* 0x000cc40001157983 */ /* 0x000ee80000300800 */
[----:B------:R-:W3:Y:S04]  /*36af0*/  LDL.LU R22, [R1+0xcc8] ;  /* 0x000cc80001167983 */ /* 0x000ee80000300800 */
[----:B------:R-:W3:Y:S01]  /*36b00*/  LDL.LU R23, [R1+0xccc] ;  /* 0x000ccc0001177983 */ /* 0x000ee20000300800 */
[----:B------:R-:W-:-:S03]  /*36b10*/  IMAD.MOV.U32 R7, RZ, RZ, R0 ;  /* 0x000000ffff077224 */ /* 0x000fc600078e0000 */
[----:B------:R-:W-:Y:S04]  /*36b20*/  STL.64 [R1+0x9808], R14 ;  /* 0x0098080e01007387 */ /* 0x000fe80000100a00 */
[----:B------:R1:W-:Y:S04]  /*36b30*/  STL.64 [R1+0x9800], R12 ;  /* 0x0098000c01007387 */ /* 0x0003e80000100a00 */
[----:B-1----:R-:W4:Y:S04]  /*36b40*/  LDL.LU R12, [R1+0xca0] ;  /* 0x000ca000010c7983 */ /* 0x002f280000300800 */
[----:B------:R-:W4:Y:S04]  /*36b50*/  LDL.LU R13, [R1+0xca4] ;  /* 0x000ca400010d7983 */ /* 0x000f280000300800 */
[----:B------:R-:W4:Y:S04]  /*36b60*/  LDL.LU R14, [R1+0xca8] ;  /* 0x000ca800010e7983 */ /* 0x000f280000300800 */
[----:B------:R-:W4:Y:S04]  /*36b70*/  LDL.LU R15, [R1+0xcac] ;  /* 0x000cac00010f7983 */ /* 0x000f280000300800 */
[----:B------:R-:W-:Y:S04]  /*36b80*/  STL.64 [R1+0x30], R8 ;  /* 0x0000300801007387 */ /* 0x000fe80000100a00 */
[----:B------:R-:W-:Y:S04]  /*36b90*/  STL.64 [R1+0x38], R10 ;  /* 0x0000380a01007387 */ /* 0x000fe80000100a00 */
[----:B------:R-:W-:Y:S04]  /*36ba0*/  STL.64 [R1+0x50], R16 ;  /* 0x0000501001007387 */ /* 0x000fe80000100a00 */
[----:B------:R-:W-:Y:S01]  /*36bb0*/  STL.64 [R1+0x58], R18 ;  /* 0x0000581201007387 */ /* 0x000fe20000100a00 */
[----:B---3--:R-:W-:-:S15]  /*36bc0*/  HMMA.1688.F32.TF32 R20, R4, R24, R20 ;  /* 0x000000180414723c */ /* 0x008fde0000081014 */
[----:B------:R-:W-:-:S04]  /*36bd0*/  NOP ;  /* 0x0000000000007918 */ /* 0x000fc80000000000 */
[----:B------:R-:W-:Y:S04]  /*36be0*/  STL.64 [R1+0x1e0], R20 ;  /* 0x0001e01401007387 */ /* 0x000fe80000100a00 */
[----:B------:R1:W-:Y:S04]  /*36bf0*/  STL.64 [R1+0x1e8], R22 ;  /* 0x0001e81601007387 */ /* 0x0003e80000100a00 */
[----:B-1----:R-:W3:Y:S04]  /*36c00*/  LDL.LU.64 R22, [R1+0x9820] ;  /* 0x0098200001167983 */ /* 0x002ee80000300a00 */
[----:B------:R-:W3:Y:S04]  /*36c10*/  LDL.LU.64 R20, [R1+0x9818] ;  /* 0x0098180001147983 */ /* 0x000ee80000300a00 */
[----:B------:R1:W-:Y:S04]  /*36c20*/  STL.64 [R1+0x97e8], R24 ;  /* 0x0097e81801007387 */ /* 0x0003e80000100a00 */
[----:B-1----:R-:W2:Y:S04]  /*36c30*/  LDL.LU R24, [R1+0xc80] ;  /* 0x000c800001187983 */ /* 0x002ea80000300800 */
[----:B------:R-:W2:Y:S04]  /*36c40*/  LDL.LU R25, [R1+0xc84] ;  /* 0x000c840001197983 */ /* 0x000ea80000300800 */
[----:B------:R-:W2:Y:S04]  /*36c50*/  LDL.LU R26, [R1+0xc88] ;  /* 0x000c8800011a7983 */ /* 0x000ea80000300800 */
[----:B------:R-:W2:Y:S01]  /*36c60*/  LDL.LU R27, [R1+0xc8c] ;  /* 0x000c8c00011b7983 */ /* 0x000ea20000300800 */
[C---:B---3--:R-:W-:Y:S03]  /*36c70*/  HMMA.1688.F32.TF32 R20, R4.reuse, R16, R20 ;  /* 0x000000100414723c */ /* 0x048fe60000081014 */
[----:B--2---:R-:W-:Y:S04]  /*36c80*/  STL.64 [R1+0x97f8], R26 ;  /* 0x0097f81a01007387 */ /* 0x004fe80000100a00 */
[----:B------:R1:W-:Y:S04]  /*36c90*/  STL.64 [R1+0x97f0], R24 ;  /* 0x0097f01801007387 */ /* 0x0003e80000100a00 */
[----:B-1----:R-:W2:Y:S04]  /*36ca0*/  LDL.LU R24, [R1+0xc90] ;  /* 0x000c900001187983 */ /* 0x002ea80000300800 */
[----:B------:R-:W2:Y:S04]  /*36cb0*/  LDL.LU R25, [R1+0xc94] ;  /* 0x000c940001197983 */ /* 0x000ea80000300800 */
[----:B------:R-:W2:Y:S04]  /*36cc0*/  LDL.LU R26, [R1+0xc98] ;  /* 0x000c9800011a7983 */ /* 0x000ea80000300800 */
[----:B------:R-:W2:Y:S04]  /*36cd0*/  LDL.LU R27, [R1+0xc9c] ;  /* 0x000c9c00011b7983 */ /* 0x000ea80000300800 */
[----:B------:R1:W-:Y:S04]  /*36ce0*/  STL.64 [R1+0x1d0], R20 ;  /* 0x0001d01401007387 */ /* 0x0003e80000100a00 */
[----:B------:R-:W-:Y:S04]  /*36cf0*/  STL.64 [R1+0x1d8], R22 ;  /* 0x0001d81601007387 */ /* 0x000fe80000100a00 */
[----:B-1----:R-:W4:Y:S04]  /*36d00*/  LDL.LU.64 R20, [R1+0x9810] ;  /* 0x0098100001147983 */ /* 0x002f280000300a00 */
        /* <DEDUP_REMOVED lines=9> */
[----:B-1----:R-:W4:Y:S01]  /*36da0*/  LDL.LU.64 R14, [R1+0x9808] ;  /* 0x00980800010e7983 */ /* 0x002f220000300a00 */
[C---:B--2---:R-:W-:Y:S03]  /*36db0*/  HMMA.1688.F32.TF32 R24, R4.reuse, R8, R24 ;  /* 0x000000080418723c */ /* 0x044fe60000081018 */
[----:B------:R-:W2:Y:S04]  /*36dc0*/  LDL.LU.64 R12, [R1+0x9800] ;  /* 0x00980000010c7983 */ /* 0x000ea80000300a00 */
[----:B------:R1:W-:Y:S04]  /*36dd0*/  STL.64 [R1+0x97c8], R20 ;  /* 0x0097c81401007387 */ /* 0x0003e80000100a00 */
[----:B-1----:R-:W2:Y:S04]  /*36de0*/  LDL.LU R20, [R1+0xc10] ;  /* 0x000c100001147983 */ /* 0x002ea80000300800 */
[----:B------:R-:W2:Y:S04]  /*36df0*/  LDL.LU R21, [R1+0xc14] ;  /* 0x000c140001157983 */ /* 0x000ea80000300800 */
[----:B------:R-:W2:Y:S04]  /*36e00*/  LDL.LU R22, [R1+0xc18] ;  /* 0x000c180001167983 */ /* 0x000ea80000300800 */
[----:B------:R-:W2:Y:S04]  /*36e10*/  LDL.LU R23, [R1+0xc1c] ;  /* 0x000c1c0001177983 */ /* 0x000ea80000300800 */
[----:B----4-:R-:W-:Y:S04]  /*36e20*/  STL.64 [R1+0x28], R14 ;  /* 0x0000280e01007387 */ /* 0x010fe80000100a00 */
[----:B------:R-:W-:Y:S04]  /*36e30*/  STL.64 [R1+0x1b0], R24 ;  /* 0x0001b01801007387 */ /* 0x000fe80000100a00 */
[----:B------:R1:W-:Y:S04]  /*36e40*/  STL.64 [R1+0x1b8], R26 ;  /* 0x0001b81a01007387 */ /* 0x0003e80000100a00 */
[----:B-1----:R-:W2:Y:S04]  /*36e50*/  LDL.LU.64 R26, [R1+0x97f8] ;  /* 0x0097f800011a7983 */ /* 0x002ea80000300a00 */
[----:B------:R-:W2:Y:S04]  /*36e60*/  LDL.LU.64 R24, [R1+0x97f0] ;  /* 0x0097f00001187983 */ /* 0x000ea80000300a00 */
[----:B------:R1:W-:Y:S04]  /*36e70*/  STL.64 [R1+0x97c0], R8 ;  /* 0x0097c00801007387 */ /* 0x0003e80000100a00 */
[----:B-1----:R-:W4:Y:S04]  /*36e80*/  LDL.LU R8, [R1+0xc00] ;  /* 0x000c000001087983 */ /* 0x002f280000300800 */
[----:B------:R-:W4:Y:S04]  /*36e90*/  LDL.LU R9, [R1+0xc04] ;  /* 0x000c040001097983 */ /* 0x000f280000300800 */
[----:B------:R-:W4:Y:S04]  /*36ea0*/  LDL.LU R10, [R1+0xc08] ;  /* 0x000c0800010a7983 */ /* 0x000f280000300800 */
[----:B------:R-:W4:Y:S01]  /*36eb0*/  LDL.LU R11, [R1+0xc0c] ;  /* 0x000c0c00010b7983 */ /* 0x000f220000300800 */
[----:B--2---:R-:W-:Y:S03]  /*36ec0*/  HMMA.1688.F32.TF32 R4, R4, R12, R24 ;  /* 0x0000000c0404723c */ /* 0x004fe60000081018 */
[----:B------:R-:W3:-:S15]  /*36ed0*/  LDL.LU.64 R24, [R1+0x97e8] ;  /* 0x0097e80001187983 */ /* 0x000ede0000300a00 */
[----:B------:R-:W-:Y:S01]  /*36ee0*/  NOP ;  /* 0x0000000000007918 */ /* 0x000fe20000000000 */
        /* <DEDUP_REMOVED lines=12> */
[----:B------:R-:W-:Y:S04]  /*36fb0*/  STL.64 [R1+0x1a8], R18 ;  /* 0x0001a81201007387 */ /* 0x000fe80000100a00 */
[----:B-1----:R-:W3:Y:S04]  /*36fc0*/  LDL.LU.64 R16, [R1+0x97d0] ;  /* 0x0097d00001107983 */ /* 0x002ee80000300a00 */
        /* <DEDUP_REMOVED lines=17> */
[----:B------:R1:W-:Y:S04]  /*370e0*/  STL.64 [R1+0x180], R8 ;  /* 0x0001800801007387 */ /* 0x0003e80000100a00 */
[----:B------:R-:W-:Y:S04]  /*370f0*/  STL.64 [R1+0x188], R10 ;  /* 0x0001880a01007387 */ /* 0x000fe80000100a00 */
[----:B-1----:R-:W2:Y:S04]  /*37100*/  LDL.LU.64 R8, [R1+0x97c0] ;  /* 0x0097c00001087983 */ /* 0x002ea80000300a00 */
[----:B------:R1:W-:Y:S04]  /*37110*/  STL.64 [R1+0x9790], R20 ;  /* 0x0097901401007387 */ /* 0x0003e80000100a00 */
[----:B-1----:R-:W4:Y:S04]  /*37120*/  LDL.LU R20, [R1+0xb70] ;  /* 0x000b700001147983 */ /* 0x002f280000300800 */
[----:B------:R-:W4:Y:S04]  /*37130*/  LDL.LU R21, [R1+0xb74] ;  /* 0x000b740001157983 */ /* 0x000f280000300800 */
[----:B------:R-:W4:Y:S04]  /*37140*/  LDL.LU R22, [R1+0xb78] ;  /* 0x000b780001167983 */ /* 0x000f280000300800 */
[----:B------:R-:W4:Y:S01]  /*37150*/  LDL.LU R23, [R1+0xb7c] ;  /* 0x000b7c0001177983 */ /* 0x000f220000300800 */
[----:B--2---:R-:W-:-:S15]  /*37160*/  HMMA.1688.F32.TF32 R12, R4, R8, R12 ;  /* 0x00000008040c723c */ /* 0x004fde000008100c */
[----:B------:R-:W-:-:S04]  /*37170*/  NOP ;  /* 0x0000000000007918 */ /* 0x000fc80000000000 */
[----:B------:R1:W-:Y:S04]  /*37180*/  STL.64 [R1+0x170], R12 ;  /* 0x0001700c01007387 */ /* 0x0003e80000100a00 */
[----:B------:R-:W-:Y:S04]  /*37190*/  STL.64 [R1+0x178], R14 ;  /* 0x0001780e01007387 */ /* 0x000fe80000100a00 */
[----:B-1----:R-:W2:Y:S04]  /*371a0*/  LDL.LU.64 R12, [R1+0x97b8] ;  /* 0x0097b800010c7983 */ /* 0x002ea80000300a00 */
[----:B------:R1:W-:Y:S04]  /*371b0*/  STL.64 [R1+0x9788], R8 ;  /* 0x0097880801007387 */ /* 0x0003e80000100a00 */
[----:B-1----:R-:W3:Y:S04]  /*371c0*/  LDL.LU R8, [R1+0xb60] ;  /* 0x000b600001087983 */ /* 0x002ee80000300800 */
[----:B------:R-:W3:Y:S04]  /*371d0*/  LDL.LU R9, [R1+0xb64] ;  /* 0x000b640001097983 */ /* 0x000ee80000300800 */
[----:B------:R-:W3:Y:S04]  /*371e0*/  LDL.LU R10, [R1+0xb68] ;  /* 0x000b6800010a7983 */ /* 0x000ee80000300800 */
[----:B------:R-:W3:Y:S01]  /*371f0*/  LDL.LU R11, [R1+0xb6c] ;  /* 0x000b6c00010b7983 */ /* 0x000ee20000300800 */
[----:B--2---:R-:W-:Y:S03]  /*37200*/  HMMA.1688.F32.TF32 R4, R4, R12, R24 ;  /* 0x0000000c0404723c */ /* 0x004fe60000081018 */
[----:B------:R-:W3:-:S15]  /*37210*/  LDL.LU.64 R24, [R1+0x97b0] ;  /* 0x0097b00001187983 */ /* 0x000ede0000300a00 */
[----:B------:R-:W-:Y:S01]  /*37220*/  NOP ;  /* 0x0000000000007918 */ /* 0x000fe20000000000 */
[----:B------:R-:W-:Y:S04]  /*37230*/  STL.64 [R1+0x10], R4 ;  /* 0x0000100401007387 */ /* 0x000fe80000100a00 */
[----:B------:R1:W-:Y:S04]  /*37240*/  STL.64 [R1+0x18], R6 ;  /* 0x0000180601007387 */ /* 0x0003e80000100a00 */
[----:B-1----:R-:W3:Y:S04]  /*37250*/  LDL.LU.64 R6, [R1+0x97a8] ;  /* 0x0097a80001067983 */ /* 0x002ee80000300a00 */
[----:B------:R-:W3:Y:S02]  /*37260*/  LDL.LU.64 R4, [R1+0x97a0] ;  /* 0x0097a00001047983 */ /* 0x000ee40000300a00 */
[----:B---3--:R-:W-:-:S15]  /*37270*/  HMMA.1688.F32.TF32 R16, R4, R24, R16 ;  /* 0x000000180410723c */ /* 0x008fde0000081010 */
[----:B------:R-:W-:-:S04]  /*37280*/  NOP ;  /* 0x0000000000007918 */ /* 0x000fc80000000000 */
[----:B------:R1:W-:Y:S04]  /*37290*/  STL.64 [R1+0x160], R16 ;  /* 0x0001601001007387 */ /* 0x0003e80000100a00 */
[----:B------:R-:W-:Y:S04]  /*372a0*/  STL.64 [R1+0x168], R18 ;  /* 0x0001681201007387 */ /* 0x000fe80000100a00 */
[----:B-1----:R-:W4:Y:S02]  /*372b0*/  LDL.LU.64 R16, [R1+0x9798] ;  /* 0x0097980001107983 */ /* 0x002f240000300a00 */
[----:B----4-:R-:W-:-:S15]  /*372c0*/  HMMA.1688.F32.TF32 R20, R4, R16, R20 ;  /* 0x000000100414723c */ /* 0x010fde0000081014 */
[----:B------:R-:W-:-:S04]  /*372d0*/  NOP ;  /* 0x0000000000007918 */ /* 0x000fc80000000000 */
[----:B------:R1:W-:Y:S04]  /*372e0*/  STL.64 [R1+0x150], R20 ;  /* 0x0001501401007387 */ /* 0x0003e80000100a00 */
[----:B------:R2:W-:Y:S04]  /*372f0*/  STL.64 [R1+0x158], R22 ;  /* 0x0001581601007387 */ /* 0x0005e80000100a00 */
[----:B-1----:R-:W2:Y:S02]  /*37300*/  LDL.LU.64 R20, [R1+0x9790] ;  /* 0x0097900001147983 */ /* 0x002ea40000300a00 */
[----:B--2---:R-:W-:Y:S02]  /*37310*/  HMMA.1688.F32.TF32 R20, R4, R20, R8 ;  /* 0x000000140414723c */ /* 0x004fe40000081008 */
[----:B------:R-:W2:-:S15]  /*37320*/  LDL.LU.64 R8, [R1+0x9788] ;  /* 0x0097880001087983 */ /* 0x000e9e0000300a00 */
[----:B------:R-:W-:Y:S02]  /*37330*/  NOP ;  /* 0x0000000000007918 */ /* 0x000fe40000000000 */
[----:B------:R-:W-:Y:S04]  /*37340*/  STL.64 [R1+0x140], R20 ;  /* 0x0001401401007387 */ /* 0x000fe80000100a00 */
[----:B------:R1:W-:Y:S04]  /*37350*/  STL.64 [R1+0x148], R22 ;  /* 0x0001481601007387 */ /* 0x0003e80000100a00 */
[----:B-1----:R-:W3:Y:S04]  /*37360*/  LDL.LU.64 R22, [R1+0x9780] ;  /* 0x0097800001167983 */ /* 0x002ee80000300a00 */
[----:B------:R-:W3:Y:S01]  /*37370*/  LDL.LU.64 R20, [R1+0x9778] ;  /* 0x0097780001147983 */ /* 0x000ee20000300a00 */
[----:B--2---:R-:W-:-:S02]  /*37380*/  IMAD.MOV.U32 R0, RZ, RZ, R8 ;  /* 0x000000ffff007224 */ /* 0x004fc400078e0008 */
[----:B------:R-:W-:Y:S01]  /*37390*/  IMAD.MOV.U32 R28, RZ, RZ, R9 ;  /* 0x000000ffff1c7224 */ /* 0x000fe200078e0009 */
[----:B---3--:R-:W-:-:S15]  /*373a0*/  HMMA.1688.F32.TF32 R20, R4, R8, R20 ;  /* 0x000000080414723c */ /* 0x008fde0000081014 */
[----:B------:R-:W-:-:S04]  /*373b0*/  NOP ;  /* 0x0000000000007918 */ /* 0x000fc80000000000 */
[----:B------:R-:W-:Y:S04]  /*373c0*/  STL.64 [R1+0x130], R20 ;  /* 0x0001301401007387 */ /* 0x000fe80000100a00 */
[----:B------:R1:W-:Y:S04]  /*373d0*/  STL.64 [R1+0x138], R22 ;  /* 0x0001381601007387 */ /* 0x0003e80000100a00 */
[----:B-1----:R-:W2:Y:S04]  /*373e0*/  LDL.LU.64 R22, [R1+0x9770] ;  /* 0x0097700001167983 */ /* 0x002ea80000300a00 */
[----:B------:R-:W2:Y:S04]  /*373f0*/  LDL.LU.64 R20, [R1+0x9768] ;  /* 0x0097680001147983 */ /* 0x000ea80000300a00 */
[----:B------:R-:W3:Y:S04]  /*37400*/  LDL.LU.64 R10, [R1+0x9760] ;  /* 0x00976000010a7983 */ /* 0x000ee80000300a00 */
[----:B------:R-:W3:Y:S02]  /*37410*/  LDL.LU.64 R8, [R1+0x9758] ;  /* 0x0097580001087983 */ /* 0x000ee40000300a00 */
[----:B---3--:R-:W-:Y:S02]  /*37420*/  HMMA.1688.F32.TF32 R4, R4, R12, R8 ;  /* 0x0000000c0404723c */ /* 0x008fe40000081008 */
[----:B------:R-:W3:Y:S04]  /*37430*/  LDL.LU.64 R10, [R1+0x9750] ;  /* 0x00975000010a7983 */ /* 0x000ee80000300a00 */
[----:B------:R-:W3:-:S13]  /*37440*/  LDL.LU.64 R8, [R1+0x9748] ;  /* 0x0097480001087983 */ /* 0x000eda0000300a00 */
[----:B------:R1:W-:Y:S04]  /*37450*/  STL.64 [R1], R4 ;  /* 0x0000000401007387 */ /* 0x0003e80000100a00 */
[----:B------:R4:W-:Y:S04]  /*37460*/  STL.64 [R1+0x8], R6 ;  /* 0x0000080601007387 */ /* 0x0009e80000100a00 */
[----:B-1----:R-:W3:Y:S04]  /*37470*/  LDL.LU R4, [R1+0xaa0] ;  /* 0x000aa00001047983 */ /* 0x002ee80000300800 */
[----:B------:R-:W3:Y:S04]  /*37480*/  LDL.LU R5, [R1+0xaa4] ;  /* 0x000aa40001057983 */ /* 0x000ee80000300800 */
[----:B----4-:R-:W3:Y:S04]  /*37490*/  LDL.LU R6, [R1+0xaa8] ;  /* 0x000aa80001067983 */ /* 0x010ee80000300800 */
[----:B------:R-:W3:Y:S04]  /*374a0*/  LDL.LU R7, [R1+0xaac] ;  /* 0x000aac0001077983 */ /* 0x000ee80000300800 */
[----:B------:R-:W-:Y:S01]  /*374b0*/  STL.64 [R1+0x9720], R12 ;  /* 0x0097200c01007387 */ /* 0x000fe20000100a00 */
[----:B---3--:R-:W-:-:S15]  /*374c0*/  HMMA.1688.F32.TF32 R4, R8, R24, R4 ;  /* 0x000000180804723c */ /* 0x008fde0000081004 */
[----:B------:R-:W-:-:S04]  /*374d0*/  NOP ;  /* 0x0000000000007918 */ /* 0x000fc80000000000 */
[----:B------:R-:W-:Y:S04]  /*374e0*/  STL.64 [R1+0x330], R4 ;  /* 0x0003300401007387 */ /* 0x000fe80000100a00 */
[----:B------:R2:W-:Y:S02]  /*374f0*/  STL.64 [R1+0x338], R6 ;  /* 0x0003380601007387 */ /* 0x0005e40000100a00 */
[----:B--2---:R-:W-:Y:S02]  /*37500*/  HMMA.1688.F32.TF32 R4, R8, R16, R20 ;  /* 0x000000100804723c */ /* 0x004fe40000081014 */
[----:B------:R-:W2:-:S15]  /*37510*/  LDL.LU R20, [R1+0x540] ;  /* 0x0005400001147983 */ /* 0x000e9e0000300800 */
[----:B------:R-:W-:Y:S02]  /*37520*/  NOP ;  /* 0x0000000000007918 */ /* 0x000fe40000000000 */
[----:B------:R-:W-:Y:S04]  /*37530*/  STL.64 [R1+0x340], R4 ;  /* 0x0003400401007387 */ /* 0x000fe80000100a00 */
[----:B------:R-:W-:Y:S04]  /*37540*/  STL.64 [R1+0x348], R6 ;  /* 0x0003480601007387 */ /* 0x000fe80000100a00 */
[----:B------:R-:W2:Y:S04]  /*37550*/  LDL.LU R21, [R1+0x544] ;  /* 0x0005440001157983 */ /* 0x000ea80000300800 */
[----:B------:R-:W3:Y:S04]  /*37560*/  LDL.LU R22, [R1+0x548] ;  /* 0x0005480001167983 */ /* 0x000ee80000300800 */
[----:B------:R-:W3:Y:S01]  /*37570*/  LDL.LU R23, [R1+0x54c] ;  /* 0x00054c0001177983 */ /* 0x000ee20000300800 */
[----:B------:R-:W-:-:S02]  /*37580*/  IMAD.MOV.U32 R3, RZ, RZ, R24 ;  /* 0x000000ffff037224 */ /* 0x000fc400078e0018 */
[----:B------:R-:W-:Y:S01]  /*37590*/  IMAD.MOV.U32 R2, RZ, RZ, R25 ;  /* 0x000000ffff027224 */ /* 0x000fe200078e0019 */
[----:B---3--:R-:W-:Y:S04]  /*375a0*/  STL.64 [R1+0x9688], R22 ;  /* 0x0096881601007387 */ /* 0x008fe80000100a00 */
[----:B--2---:R1:W-:Y:S04]  /*375b0*/  STL.64 [R1+0x9680], R20 ;  /* 0x0096801401007387 */ /* 0x0043e80000100a00 */
[----:B-1----:R-:W2:Y:S04]  /*375c0*/  LDL.LU.64 R20, [R1+0x40] ;  /* 0x0000400001147983 */ /* 0x002ea80000300a00 */
[----:B------:R-:W3:Y:S04]  /*375d0*/  LDL.LU R24, [R1+0x530] ;  /* 0x0005300001187983 */ /* 0x000ee80000300800 */
        /* <DEDUP_REMOVED lines=20> */
[----:B------:R-:W2:Y:S04]  /*37720*/  LDL.LU R15, [R1+0xa8c] ;  /* 0x000a8c00010f7983 */ /* 0x000ea80000300800 */
[----:B------:R-:W-:Y:S04]  /*37730*/  STL.64 [R1+0x96e0], R18 ;  /* 0x0096e01201007387 */ /* 0x000fe80000100a00 */
[----:B------:R1:W-:Y:S02]  /*37740*/  STL.64 [R1+0x96d8], R16 ;  /* 0x0096d81001007387 */ /* 0x0003e40000100a00 */
[----:B-1----:R-:W-:-:S02]  /*37750*/  IMAD.MOV.U32 R16, RZ, RZ, R0 ;  /* 0x000000ffff107224 */ /* 0x002fc400078e0000 */
[----:B------:R-:W-:Y:S01]  /*37760*/  IMAD.MOV.U32 R17, RZ, RZ, R28 ;  /* 0x000000ffff117224 */ /* 0x000fe200078e001c */
[----:B------:R-:W2:Y:S04]  /*37770*/  LDL.LU R0, [R1+0x9740] ;  /* 0x0097400001007983 */ /* 0x000ea80000300800 */
[----:B------:R-:W2:Y:S04]  /*37780*/  LDL.LU R28, [R1+0x973c] ;  /* 0x00973c00011c7983 */ /* 0x000ea80000300800 */
[----:B------:R-:W-:Y:S04]  /*37790*/  STL.64 [R1+0x96b8], R6 ;  /* 0x0096b80601007387 */ /* 0x000fe80000100a00 */
[----:B------:R1:W-:Y:S02]  /*377a0*/  STL.64 [R1+0x96b0], R4 ;  /* 0x0096b00401007387 */ /* 0x0003e40000100a00 */
[----:B-1----:R-:W-:Y:S01]  /*377b0*/  MOV R4, R3 ;  /* 0x0000000300047202 */ /* 0x002fe20000000f00 */
[----:B------:R-:W-:-:S05]  /*377c0*/  IMAD.MOV.U32 R5, RZ, RZ, R2 ;  /* 0x000000ffff057224 */ /* 0x000fca00078e0002 */
[----:B------:R1:W-:Y:S04]  /*377d0*/  STL.64 [R1+0x9718], R4 ;  /* 0x0097180401007387 */ /* 0x0003e80000100a00 */
[----:B-1----:R-:W2:Y:S04]  /*377e0*/  LDL.LU R4, [R1+0xa60] ;  /* 0x000a600001047983 */ /* 0x002ea80000300800 */
[----:B------:R-:W2:Y:S04]  /*377f0*/  LDL.LU R5, [R1+0xa64] ;  /* 0x000a640001057983 */ /* 0x000ea80000300800 */
[----:B------:R-:W2:Y:S04]  /*37800*/  LDL.LU R6, [R1+0xa68] ;  /* 0x000a680001067983 */ /* 0x000ea80000300800 */
[----:B------:R-:W2:Y:S04]  /*37810*/  LDL.LU R7, [R1+0xa6c] ;  /* 0x000a6c0001077983 */ /* 0x000ea80000300800 */
[----:B----4-:R-:W-:Y:S04]  /*37820*/  STL.64 [R1+0x9698], R26 ;  /* 0x0096981a01007387 */ /* 0x010fe80000100a00 */
[----:B---3--:R1:W-:Y:S04]  /*37830*/  STL.64 [R1+0x9690], R24 ;  /* 0x0096901801007387 */ /* 0x0083e80000100a00 */
[----:B-1----:R-:W3:Y:S04]  /*37840*/  LDL.LU R24, [R1+0x560] ;  /* 0x0005600001187983 */ /* 0x002ee80000300800 */
[----:B------:R-:W3:Y:S04]  /*37850*/  LDL.LU R25, [R1+0x564] ;  /* 0x0005640001197983 */ /* 0x000ee80000300800 */
[----:B------:R-:W4:Y:S01]  /*37860*/  LDL.LU R26, [R1+0x568] ;  /* 0x00056800011a7983 */ /* 0x000f220000300800 */
[----:B--2---:R-:W-:-:S03]  /*37870*/  IMAD.MOV.U32 R27, RZ, RZ, R28 ;  /* 0x000000ffff1b7224 */ /* 0x004fc600078e001c */
[----:B------:R-:W2:Y:S04]  /*37880*/  LDL.LU R28, [R1+0x9738] ;  /* 0x00973800011c7983 */ /* 0x000ea80000300800 */
[----:B----4-:R-:W-:Y:S04]  /*37890*/  STL.64 [R1+0x96a8], R26 ;  /* 0x0096a81a01007387 */ /* 0x010fe80000100a00 */
[----:B---3--:R1:W-:Y:S04]  /*378a0*/  STL.64 [R1+0x96a0], R24 ;  /* 0x0096a01801007387 */ /* 0x0083e80000100a00 */
[----:B-1----:R-:W3:Y:S01]  /*378b0*/  LDL.LU.64 R24, [R1+0x50] ;  /* 0x0000500001187983 */ /* 0x002ee20000300a00 */
[C---:B------:R-:W-:Y:S03]  /*378c0*/  HMMA.1688.F32.TF32 R12, R8.reuse, R20, R12 ;  /* 0x00000014080c723c */ /* 0x040fe6000008100c */
[----:B---3--:R1:W-:Y:S04]  /*378d0*/  STL.64 [R1+0x9700], R24 ;  /* 0x0097001801007387 */ /* 0x0083e80000100a00 */
[----:B-1----:R-:W3:Y:S04]  /*378e0*/  LDL.LU R24, [R1+0x600] ;  /* 0x0006000001187983 */ /* 0x002ee80000300800 */
[----:B------:R-:W3:Y:S04]  /*378f0*/  LDL.LU R25, [R1+0x604] ;  /* 0x0006040001197983 */ /* 0x000ee80000300800 */
[----:B------:R-:W3:Y:S04]  /*37900*/  LDL.LU R26, [R1+0x608] ;  /* 0x00060800011a7983 */ /* 0x000ee80000300800 */
[----:B------:R-:W3:Y:S04]  /*37910*/  LDL.LU R27, [R1+0x60c] ;  /* 0x00060c00011b7983 */ /* 0x000ee80000300800 */
[----:B------:R-:W-:Y:S04]  /*37920*/  STL.64 [R1+0x350], R12 ;  /* 0x0003500c01007387 */ /* 0x000fe80000100a00 */
[----:B------:R1:W-:Y:S04]  /*37930*/  STL.64 [R1+0x358], R14 ;  /* 0x0003580e01007387 */ /* 0x0003e80000100a00 */
[----:B-1----:R-:W4:Y:S04]  /*37940*/  LDL.LU.64 R14, [R1+0x9730] ;  /* 0x00973000010e7983 */ /* 0x002f280000300a00 */
[----:B------:R-:W4:Y:S04]  /*37950*/  LDL.LU.64 R12, [R1+0x9728] ;  /* 0x00972800010c7983 */ /* 0x000f280000300a00 */
[----:B------:R1:W-:Y:S04]  /*37960*/  STL.64 [R1+0x96f8], R20 ;  /* 0x0096f81401007387 */ /* 0x0003e80000100a00 */
[----:B-1----:R-:W2:Y:S04]  /*37970*/  LDL.LU R20, [R1+0x5f0] ;  /* 0x0005f00001147983 */ /* 0x002ea80000300800 */
[----:B------:R-:W2:Y:S04]  /*37980*/  LDL.LU R21, [R1+0x5f4] ;  /* 0x0005f40001157983 */ /* 0x000ea80000300800 */
[----:B------:R-:W2:Y:S01]  /*37990*/  LDL.LU R22, [R1+0x5f8] ;  /* 0x0005f80001167983 */ /* 0x000ea20000300800 */
[----:B----4-:R-:W-:-:S15]  /*379a0*/  HMMA.1688.F32.TF32 R12, R8, R16, R12 ;  /* 0x00000010080c723c */ /* 0x010fde000008100c */
[----:B------:R-:W-:-:S04]  /*379b0*/  NOP ;  /* 0x0000000000007918 */ /* 0x000fc80000000000 */
[----:B------:R-:W-:Y:S01]  /*379c0*/  IMAD.MOV.U32 R2, RZ, RZ, R13 ;  /* 0x000000ffff027224 */ /* 0x000fe200078e000d */
[----:B------:R1:W-:Y:S04]  /*379d0*/  STL [R1+0x3f0], R12 ;  /* 0x0003f00c01007387 */ /* 0x0003e80000100800 */
[----:B-1----:R-:W4:Y:S01]  /*379e0*/  LDL.LU.64 R12, [R1+0x9720] ;  /* 0x00972000010c7983 */ /* 0x002f220000300a00 */
[----:B--2---:R-:W-:Y:S02]  /*379f0*/  IMAD.MOV.U32 R23, RZ, RZ, R28 ;  /* 0x000000ffff177224 */ /* 0x004fe400078e001c */
[----:B------:R-:W-:Y:S01]  /*37a00*/  IMAD.MOV.U32 R28, RZ, RZ, R15 ;  /* 0x000000ffff1c7224 */ /* 0x000fe200078e000f */
[----:B------:R1:W-:Y:S01]  /*37a10*/  STL.64 [R1+0x96f0], R16 ;  /* 0x0096f01001007387 */ /* 0x0003e20000100a00 */
[----:B------:R-:W-:-:S03]  /*37a20*/  IMAD.MOV.U32 R3, RZ, RZ, R14 ;  /* 0x000000ffff037224 */ /* 0x000fc600078e000e */
[----:B-1----:R-:W2:Y:S04]  /*37a30*/  LDL.LU R16, [R1+0x5e0] ;  /* 0x0005e00001107983 */ /* 0x002ea80000300800 */
[----:B------:R-:W2:Y:S04]  /*37a40*/  LDL.LU R17, [R1+0x5e4] ;  /* 0x0005e40001117983 */ /* 0x000ea80000300800 */
[----:B------:R-:W2:Y:S04]  /*37a50*/  LDL.LU R18, [R1+0x5e8] ;  /* 0x0005e80001127983 */ /* 0x000ea80000300800 */
[----:B------:R-:W2:Y:S04]  /*37a60*/  LDL.LU R19, [R1+0x5ec] ;  /* 0x0005ec0001137983 */ /* 0x000ea80000300800 */
[----:B------:R-:W-:Y:S04]  /*37a70*/  STL [R1+0x9278], R28 ;  /* 0x0092781c01007387 */ /* 0x000fe80000100800 */
[----:B------:R1:W-:Y:S04]  /*37a80*/  STL [R1+0x9274], R3 ;  /* 0x0092740301007387 */ /* 0x0003e80000100800 */
[----:B------:R1:W-:Y:S01]  /*37a90*/  STL [R1+0x9270], R2 ;  /* 0x0092700201007387 */ /* 0x0003e20000100800 */
[----:B----4-:R-:W-:Y:S03]  /*37aa0*/  HMMA.1688.F32.TF32 R8, R8, R12, R4 ;  /* 0x0000000c0808723c */ /* 0x010fe60000081004 */
[----:B------:R-:W3:Y:S01]  /*37ab0*/  LDL.LU.64 R4, [R1+0x9718] ;  /* 0x0097180001047983 */ /* 0x000ee20000300a00 */
[----:B-1----:R-:W-:-:S02]  /*37ac0*/  IMAD.MOV.U32 R3, RZ, RZ, R12 ;  /* 0x000000ffff037224 */ /* 0x002fc400078e000c */
[----:B------:R-:W-:-:S13]  /*37ad0*/  IMAD.MOV.U32 R2, RZ, RZ, R13 ;  /* 0x000000ffff027224 */ /* 0x000fda00078e000d */
[----:B------:R1:W-:Y:S04]  /*37ae0*/  STL.64 [R1+0x3e0], R8 ;  /* 0x0003e00801007387 */ /* 0x0003e80000100a00 */
[----:B------:R-:W-:Y:S04]  /*37af0*/  STL.64 [R1+0x3e8], R10 ;  /* 0x0003e80a01007387 */ /* 0x000fe80000100a00 */
[----:B------:R-:W3:Y:S04]  /*37b00*/  LDL.LU.64 R14, [R1+0x9710] ;  /* 0x00971000010e7983 */ /* 0x000ee80000300a00 */
[----:B------:R-:W3:Y:S01]  /*37b10*/  LDL.LU.64 R12, [R1+0x9708] ;  /* 0x00970800010c7983 */ /* 0x000ee20000300a00 */
[----:B-1----:R-:W-:-:S02]  /*37b20*/  IMAD.MOV.U32 R8, RZ, RZ, R3 ;  /* 0x000000ffff087224 */ /* 0x002fc400078e0003 */
[----:B------:R-:W-:-:S05]  /*37b30*/  IMAD.MOV.U32 R9, RZ, RZ, R2 ;  /* 0x000000ffff097224 */ /* 0x000fca00078e0002 */
        /* <DEDUP_REMOVED lines=8> */
[----:B------:R-:W-:Y:S04]  /*37bc0*/  STL.64 [R1+0x698], R26 ;  /* 0x0006981a01007387 */ /* 0x000fe80000100a00 */
[----:B-1----:R-:W3:Y:S02]  /*37bd0*/  LDL.LU.64 R24, [R1+0x9700] ;  /* 0x0097000001187983 */ /* 0x002ee40000300a00 */
[----:B---3--:R-:W-:-:S15]  /*37be0*/  HMMA.1688.F32.TF32 R20, R12, R24, R20 ;  /* 0x000000180c14723c */ /* 0x008fde0000081014 */
        /* <DEDUP_REMOVED lines=9> */
[----:B--2---:R-:W-:-:S15]  /*37c80*/  HMMA.1688.F32.TF32 R16, R12, R20, R16 ;  /* 0x000000140c10723c */ /* 0x004fde0000081010 */
[----:B------:R-:W-:-:S04]  /*37c90*/  NOP ;  /* 0x0000000000007918 */ /* 0x000fc80000000000 */
[----:B------:R1:W-:Y:S04]  /*37ca0*/  STL.64 [R1+0x670], R16 ;  /* 0x0006701001007387 */ /* 0x0003e80000100a00 */
[----:B------:R4:W-:Y:S04]  /*37cb0*/  STL.64 [R1+0x678], R18 ;  /* 0x0006781201007387 */ /* 0x0009e80000100a00 */
[----:B-1----:R-:W4:Y:S02]  /*37cc0*/  LDL.LU.64 R16, [R1+0x96f0] ;  /* 0x0096f00001107983 */ /* 0x002f240000300a00 */
[----:B----4-:R-:W-:Y:S02]  /*37cd0*/  HMMA.1688.F32.TF32 R16, R12, R16, R8 ;  /* 0x000000100c10723c */ /* 0x010fe40000081008 */
[----:B------:R-:W2:-:S15]  /*37ce0*/  LDL.LU.64 R8, [R1+0x96e8] ;  /* 0x0096e80001087983 */ /* 0x000e9e0000300a00 */
[----:B------:R-:W-:Y:S02]  /*37cf0*/  NOP ;  /* 0x0000000000007918 */ /* 0x000fe40000000000 */
        /* <DEDUP_REMOVED lines=9> */
[----:B-1----:R-:W2:Y:S04]  /*37d90*/  LDL.LU.64 R12, [R1+0x30] ;  /* 0x00003000010c7983 */ /* 0x002ea80000300a00 */
[----:B------:R-:W4:Y:S01]  /*37da0*/  LDL.64 R14, [R1+0x38] ;  /* 0x00003800010e7983 */ /* 0x000f220000100a00 */
[----:B---3--:R-:W-:Y:S03]  /*37db0*/  HMMA.1688.F32.TF32 R4, R16, R4, R24 ;  /* 0x000000041004723c */ /* 0x008fe60000081018 */
        /* <DEDUP_REMOVED lines=10> */
[----:B------:R-:W3:Y:S01]  /*37e60*/  LDL.LU.64 R26, [R1+0x96a8] ;  /* 0x0096a800011a7983 */ /* 0x000ee20000300a00 */
[----:B------:R-:W-:Y:S02]  /*37e70*/  IMAD.MOV.U32 R3, RZ, RZ, R20 ;  /* 0x000000ffff037224 */ /* 0x000fe400078e0014 */
[----:B------:R-:W-:Y:S01]  /*37e80*/  IMAD.MOV.U32 R2, RZ, RZ, R21 ;  /* 0x000000ffff027224 */ /* 0x000fe200078e0015 */
[----:B------:R-:W-:Y:S04]  /*37e90*/  LDS R6, [R0+UR5+0xe000] ;  /* 0x00e0000500067984 */ /* 0x000fe80008000800 */
[----:B------:R-:W2:Y:S01]  /*37ea0*/  LDS R7, [R29+UR5+0xe000] ;  /* 0x00e000051d077984 */ /* 0x000ea20008000800 */
[----:B-1----:R-:W-:Y:S01]  /*37eb0*/  MOV R5, R24 ;  /* 0x0000001800057202 */ /* 0x002fe20000000f00 */
[----:B------:R-:W-:-:S02]  /*37ec0*/  IMAD.MOV.U32 R4, RZ, RZ, R25 ;  /* 0x000000ffff047224 */ /* 0x000fc400078e0019 */
[----:B------:R-:W3:Y:S02]  /*37ed0*/  LDL.LU.64 R24, [R1+0x96a0] ;  /* 0x0096a00001187983 */ /* 0x000ee40000300a00 */
[----:B---3--:R-:W-:-:S15]  /*37ee0*/  HMMA.1688.F32.TF32 R24, R16, R20, R24 ;  /* 0x000000141018723c */ /* 0x008fde0000081018 */
[----:B------:R-:W-:-:S04]  /*37ef0*/  NOP ;  /* 0x0000000000007918 */ /* 0x000fc80000000000 */
[----:B------:R-:W-:Y:S04]  /*37f00*/  STL.64 [R1+0x6c0], R24 ;  /* 0x0006c01801007387 */ /* 0x000fe80000100a00 */
[----:B------:R1:W-:Y:S04]  /*37f10*/  STL.64 [R1+0x6c8], R26 ;  /* 0x0006c81a01007387 */ /* 0x0003e80000100a00 */
[----:B-1----:R-:W3:Y:S04]  /*37f20*/  LDL.LU.64 R26, [R1+0x9698] ;  /* 0x00969800011a7983 */ /* 0x002ee80000300a00 */
[----:B------:R-:W3:Y:S04]  /*37f30*/  LDL.LU.64 R24, [R1+0x9690] ;  /* 0x0096900001187983 */ /* 0x000ee80000300a00 */
[----:B------:R-:W2:Y:S04]  /*37f40*/  LDL.LU.64 R22, [R1+0x9688] ;  /* 0x0096880001167983 */ /* 0x000ea80000300a00 */
[----:B------:R-:W2:Y:S02]  /*37f50*/  LDL.LU.64 R20, [R1+0x9680] ;  /* 0x0096800001147983 */ /* 0x000ea40000300a00 */
[C---:B--2---:R-:W-:Y:S08]  /*37f60*/  HMMA.1688.F32.TF32 R20, R16.reuse, R12, R20 ;  /* 0x0000000c1014723c */ /* 0x044ff00000081014 */
[----:B---3--:R-:W-:Y:S11]  /*37f70*/  HMMA.1688.F32.TF32 R16, R16, R8, R24 ;  /* 0x000000081010723c */ /* 0x008ff60000081018 */
[----:B------:R-:W-:Y:S04]  /*37f80*/  STL.64 [R1+0x6b0], R20 ;  /* 0x0006b01401007387 */ /* 0x000fe80000100a00 */
[----:B------:R1:W-:Y:S04]  /*37f90*/  STL.64 [R1+0x6b8], R22 ;  /* 0x0006b81601007387 */ /* 0x0003e80000100a00 */
[----:B-1----:R-:W2:Y:S04]  /*37fa0*/  LDL.LU.64 R22, [R1+0x9678] ;  /* 0x0096780001167983 */ /* 0x002ea80000300a00 */
[----:B------:R-:W2:Y:S04]  /*37fb0*/  LDL.LU.64 R20, [R1+0x9670] ;  /* 0x0096700001147983 */ /* 0x000ea80000300a00 */
[----:B----4-:R-:W-:Y:S04]  /*37fc0*/  STL.64 [R1+0x9638], R14 ;  /* 0x0096380e01007387 */ /* 0x010fe80000100a00 */
[----:B------:R1:W-:Y:S04]  /*37fd0*/  STL.64 [R1+0x9630], R12 ;  /* 0x0096300c01007387 */ /* 0x0003e80000100a00 */
[----:B-1----:R-:W3:Y:S04]  /*37fe0*/  LDL.LU R12, [R1+0x4d0] ;  /* 0x0004d000010c7983 */ /* 0x002ee80000300800 */
[----:B------:R-:W-:Y:S04]  /*37ff0*/  STL.64 [R1+0x650], R16 ;  /* 0x0006501001007387 */ /* 0x000fe80000100a00 */
[----:B------:R-:W-:Y:S04]  /*38000*/  STL.64 [R1+0x658], R18 ;  /* 0x0006581201007387 */ /* 0x000fe80000100a00 */
[----:B------:R-:W3:Y:S04]  /*38010*/  LDL.LU R13, [R1+0x4d4] ;  /* 0x0004d400010d7983 */ /* 0x000ee80000300800 */
[----:B------:R-:W4:Y:S04]  /*38020*/  LDL.LU R14, [R1+0x4d8] ;  /* 0x0004d800010e7983 */ /* 0x000f280000300800 */
[----:B------:R-:W4:Y:S04]  /*38030*/  LDL.LU R15, [R1+0x4dc] ;  /* 0x0004dc00010f7983 */ /* 0x000f280000300800 */
[----:B----4-:R-:W-:Y:S04]  /*38040*/  STL.64 [R1+0x9648], R14 ;  /* 0x0096480e01007387 */ /* 0x010fe80000100a00 */
[----:B---3--:R1:W-:Y:S04]  /*38050*/  STL.64 [R1+0x9640], R12 ;  /* 0x0096400c01007387 */ /* 0x0083e80000100a00 */
[----:B-1----:R-:W3:Y:S04]  /*38060*/  LDL.LU R12, [R1+0x4e0] ;  /* 0x0004e000010c7983 */ /* 0x002ee80000300800 */
[----:B------:R-:W3:Y:S04]  /*38070*/  LDL.LU R13, [R1+0x4e4] ;  /* 0x0004e400010d7983 */ /* 0x000ee80000300800 */
[----:B------:R-:W4:Y:S04]  /*38080*/  LDL.LU R14, [R1+0x4e8] ;  /* 0x0004e800010e7983 */ /* 0x000f280000300800 */
[----:B------:R-:W4:Y:S04]  /*38090*/  LDL.LU R15, [R1+0x4ec] ;  /* 0x0004ec00010f7983 */ /* 0x000f280000300800 */
[----:B----4-:R-:W-:Y:S04]  /*380a0*/  STL.64 [R1+0x9658], R14 ;  /* 0x0096580e01007387 */ /* 0x010fe80000100a00 */
[----:B---3--:R1:W-:Y:S04]  /*380b0*/  STL.64 [R1+0x9650], R12 ;  /* 0x0096500c01007387 */ /* 0x0083e80000100a00 */
[----:B-1----:R-:W3:Y:S04]  /*380c0*/  LDL.LU.64 R12, [R1+0x60] ;  /* 0x00006000010c7983 */ /* 0x002ee80000300a00 */
[----:B------:R1:W-:Y:S04]  /*380d0*/  STL.64 [R1+0x9628], R8 ;  /* 0x0096280801007387 */ /* 0x0003e80000100a00 */
[----:B------:R-:W4:Y:S04]  /*380e0*/  LDL.LU R16, [R1+0x490] ;  /* 0x0004900001107983 */ /* 0x000f280000300800 */
[----:B------:R-:W4:Y:S04]  /*380f0*/  LDL.LU R17, [R1+0x494] ;  /* 0x0004940001117983 */ /* 0x000f280000300800 */
[----:B------:R-:W2:Y:S04]  /*38100*/  LDL.LU R18, [R1+0x498] ;  /* 0x0004980001127983 */ /* 0x000ea80000300800 */
[----:B------:R-:W2:Y:S04]  /*38110*/  LDL.LU R19, [R1+0x49c] ;  /* 0x00049c0001137983 */ /* 0x000ea80000300800 */
[----:B-1----:R-:W2:Y:S04]  /*38120*/  LDL.LU R8, [R1+0x510] ;  /* 0x0005100001087983 */ /* 0x002ea80000300800 */
        /* <DEDUP_REMOVED lines=9> */
[----:B------:R-:W2:Y:S04]  /*381c0*/  LDL.LU R24, [R1+0x500] ;  /* 0x0005000001187983 */ /* 0x000ea80000300800 */
[----:B------:R-:W2:Y:S04]  /*381d0*/  LDL.LU R25, [R1+0x504] ;  /* 0x0005040001197983 */ /* 0x000ea80000300800 */
[----:B------:R-:W2:Y:S04]  /*381e0*/  LDL.LU R26, [R1+0x508] ;  /* 0x00050800011a7983 */ /* 0x000ea80000300800 */
[----:B------:R-:W2:Y:S04]  /*381f0*/  LDL.LU R27, [R1+0x50c] ;  /* 0x00050c00011b7983 */ /* 0x000ea80000300800 */
[----:B------:R-:W-:Y:S04]  /*38200*/  STL.64 [R1+0x95f0], R18 ;  /* 0x0095f01201007387 */ /* 0x000fe80000100a00 */
[----:B----4-:R1:W-:Y:S02]  /*38210*/  STL.64 [R1+0x95e8], R16 ;  /* 0x0095e81001007387 */ /* 0x0103e40000100a00 */
[----:B-1----:R-:W-:-:S02]  /*38220*/  IMAD.MOV.U32 R16, RZ, RZ, R5 ;  /* 0x000000ffff107224 */ /* 0x002fc400078e0005 */
[----:B------:R-:W-:Y:S01]  /*38230*/  IMAD.MOV.U32 R17, RZ, RZ, R4 ;  /* 0x000000ffff117224 */ /* 0x000fe200078e0004 */
[----:B------:R-:W-:Y:S04]  /*38240*/  LDS R5, [R29+UR5+0xc000] ;  /* 0x00c000051d057984 */ /* 0x000fe80008000800 */
[----:B------:R-:W1:Y:S04]  /*38250*/  LDS R4, [R0+UR5+0xc000] ;  /* 0x00c0000500047984 */ /* 0x000e680008000800 */
[----:B------:R-:W-:Y:S04]  /*38260*/  STL.64 [R1+0x95e0], R6 ;  /* 0x0095e00601007387 */ /* 0x000fe80000100a00 */
[----:B-1----:R1:W-:Y:S02]  /*38270*/  STL.64 [R1+0x95d8], R4 ;  /* 0x0095d80401007387 */ /* 0x0023e40000100a00 */
[----:B-1----:R-:W-:-:S02]  /*38280*/  IMAD.MOV.U32 R4, RZ, RZ, R3 ;  /* 0x000000ffff047224 */ /* 0x002fc400078e0003 */
[----:B------:R-:W-:Y:S02]  /*38290*/  IMAD.MOV.U32 R5, RZ, RZ, R2 ;  /* 0x000000ffff057224 */ /* 0x000fe400078e0002 */
[----:B---3--:R-:W-:Y:S02]  /*382a0*/  IMAD.MOV.U32 R3, RZ, RZ, R12 ;  /* 0x000000ffff037224 */ /* 0x008fe400078e000c */
        /* <DEDUP_REMOVED lines=20> */
[----:B-1----:R-:W3:Y:S04]  /*383f0*/  LDL.LU.64 R14, [R1+0x9638] ;  /* 0x00963800010e7983 */ /* 0x002ee80000300a00 */
[----:B------:R-:W2:Y:S04]  /*38400*/  LDL.LU.64 R12, [R1+0x9630] ;  /* 0x00963000010c7983 */ /* 0x000ea80000300a00 */
[----:B------:R1:W-:Y:S04]  /*38410*/  STL.64 [R1+0x95f8], R4 ;  /* 0x0095f80401007387 */ /* 0x0003e80000100a00 */
[----:B-1----:R-:W4:Y:S04]  /*38420*/  LDL.LU R4, [R1+0x4b0] ;  /* 0x0004b00001047983 */ /* 0x002f280000300800 */
[----:B------:R-:W4:Y:S04]  /*38430*/  LDL.LU R5, [R1+0x4b4] ;  /* 0x0004b40001057983 */ /* 0x000f280000300800 */
[----:B------:R-:W3:Y:S04]  /*38440*/  LDL.LU R6, [R1+0x4b8] ;  /* 0x0004b80001067983 */ /* 0x000ee80000300800 */
[----:B------:R-:W3:Y:S01]  /*38450*/  LDL.LU R7, [R1+0x4bc] ;  /* 0x0004bc0001077983 */ /* 0x000ee20000300800 */
[----:B--2---:R-:W-:Y:S03]  /*38460*/  HMMA.1688.F32.TF32 R8, R20, R12, R8 ;  /* 0x0000000c1408723c */ /* 0x004fe60000081008 */
[----:B---3--:R-:W-:Y:S04]  /*38470*/  STL.64 [R1+0x9610], R6 ;  /* 0x0096100601007387 */ /* 0x008fe80000100a00 */
[----:B----4-:R1:W-:Y:S04]  /*38480*/  STL.64 [R1+0x9608], R4 ;  /* 0x0096080401007387 */ /* 0x0103e80000100a00 */
[----:B-1----:R-:W2:Y:S04]  /*38490*/  LDL.LU R4, [R1+0x4c0] ;  /* 0x0004c00001047983 */ /* 0x002ea80000300800 */
[----:B------:R-:W2:Y:S04]  /*384a0*/  LDL.LU R5, [R1+0x4c4] ;  /* 0x0004c40001057983 */ /* 0x000ea80000300800 */
[----:B------:R-:W2:Y:S04]  /*384b0*/  LDL.LU R6, [R1+0x4c8] ;  /* 0x0004c80001067983 */ /* 0x000ea80000300800 */
[----:B------:R-:W2:Y:S04]  /*384c0*/  LDL.LU R7, [R1+0x4cc] ;  /* 0x0004cc0001077983 */ /* 0x000ea80000300800 */
[----:B------:R1:W-:Y:S04]  /*384d0*/  STL.64 [R1+0x5b0], R8 ;  /* 0x0005b00801007387 */ /* 0x0003e80000100a00 */
[----:B------:R-:W-:Y:S01]  /*384e0*/  STL.64 [R1+0x5b8], R10 ;  /* 0x0005b80a01007387 */ /* 0x000fe20000100a00 */
[----:B------:R-:W-:Y:S01]  /*384f0*/  IMAD.MOV.U32 R16, RZ, RZ, R3 ;  /* 0x000000ffff107224 */ /* 0x000fe200078e0003 */
[----:B------:R-:W-:-:S02]  /*38500*/  MOV R17, R2 ;  /* 0x0000000200117202 */ /* 0x000fc40000000f00 */
[----:B------:R-:W-:Y:S04]  /*38510*/  LDS R10, [R0+UR5+0xe100] ;  /* 0x00e10005000a7984 */ /* 0x000fe80008000800 */
[----:B------:R-:W-:Y:S04]  /*38520*/  LDS R11, [R29+UR5+0xe100] ;  /* 0x00e100051d0b7984 */ /* 0x000fe80008000800 */
[----:B-1----:R-:W3:Y:S02]  /*38530*/  LDL.LU.64 R8, [R1+0x9628] ;  /* 0x0096280001087983 */ /* 0x002ee40000300a00 */
[----:B---3--:R-:W-:Y:S02]  /*38540*/  HMMA.1688.F32.TF32 R20, R20, R8, R24 ;  /* 0x000000081414723c */ /* 0x008fe40000081018 */
[----:B------:R-:W2:Y:S04]  /*38550*/  LDL.LU.64 R26, [R1+0x9620] ;  /* 0x00962000011a7983 */ /* 0x000ea80000300a00 */
[----:B------:R-:W2:-:S13]  /*38560*/  LDL.LU.64 R24, [R1+0x9618] ;  /* 0x0096180001187983 */ /* 0x000e9a0000300a00 */
[----:B------:R1:W-:Y:S04]  /*38570*/  STL.64 [R1+0x590], R20 ;  /* 0x0005901401007387 */ /* 0x0003e80000100a00 */
[----:B------:R3:W-:Y:S04]  /*38580*/  STL.64 [R1+0x598], R22 ;  /* 0x0005981601007387 */ /* 0x0007e80000100a00 */
[----:B-1----:R-:W4:Y:S04]  /*38590*/  LDL.LU R20, [R1+0x4a0] ;  /* 0x0004a00001147983 */ /* 0x002f280000300800 */
[----:B------:R-:W4:Y:S04]  /*385a0*/  LDL.LU R21, [R1+0x4a4] ;  /* 0x0004a40001157983 */ /* 0x000f280000300800 */
[----:B---3--:R-:W4:Y:S04]  /*385b0*/  LDL.LU R22, [R1+0x4a8] ;  /* 0x0004a80001167983 */ /* 0x008f280000300800 */
[----:B------:R-:W4:Y:S01]  /*385c0*/  LDL.LU R23, [R1+0x4ac] ;  /* 0x0004ac0001177983 */ /* 0x000f220000300800 */
[----:B--2---:R-:W-:Y:S03]  /*385d0*/  HMMA.1688.F32.TF32 R16, R24, R16, R4 ;  /* 0x000000101810723c */ /* 0x004fe60000081004 */
[----:B------:R-:W2:Y:S04]  /*385e0*/  LDL.LU.64 R6, [R1+0x9610] ;  /* 0x0096100001067983 */ /* 0x000ea80000300a00 */
[----:B------:R-:W2:-:S12]  /*385f0*/  LDL.LU.64 R4, [R1+0x9608] ;  /* 0x0096080001047983 */ /* 0x000e980000300a00 */
[----:B------:R1:W-:Y:S04]  /*38600*/  STL.64 [R1+0x570], R16 ;  /* 0x0005701001007387 */ /* 0x0003e80000100a00 */
[----:B------:R2:W-:Y:S04]  /*38610*/  STL.64 [R1+0x578], R18 ;  /* 0x0005781201007387 */ /* 0x0005e80000100a00 */
[----:B-1----:R-:W2:Y:S02]  /*38620*/  LDL.LU.64 R16, [R1+0x9600] ;  /* 0x0096000001107983 */ /* 0x002ea40000300a00 */
[----:B--2---:R-:W-:Y:S02]  /*38630*/  HMMA.1688.F32.TF32 R16, R24, R16, R4 ;  /* 0x000000101810723c */ /* 0x004fe40000081004 */
[----:B------:R-:W4:-:S15]  /*38640*/  LDL.LU.64 R4, [R1+0x95f8] ;  /* 0x0095f80001047983 */ /* 0x000f1e0000300a00 */
[----:B------:R-:W-:Y:S02]  /*38650*/  NOP ;  /* 0x0000000000007918 */ /* 0x000fe40000000000 */
[----:B------:R-:W-:Y:S04]  /*38660*/  STL.64 [R1+0x540], R16 ;  /* 0x0005401001007387 */ /* 0x000fe80000100a00 */
[----:B------:R1:W-:Y:S04]  /*38670*/  STL.64 [R1+0x548], R18 ;  /* 0x0005481201007387 */ /* 0x0003e80000100a00 */
[----:B-1----:R-:W2:Y:S04]  /*38680*/  LDL.LU.64 R18, [R1+0x95f0] ;  /* 0x0095f00001127983 */ /* 0x002ea80000300a00 */
[----:B------:R-:W2:Y:S01]  /*38690*/  LDL.LU.64 R16, [R1+0x95e8] ;  /* 0x0095e80001107983 */ /* 0x000ea20000300a00 */
[----:B----4-:R-:W-:-:S15]  /*386a0*/  HMMA.1688.F32.TF32 R20, R24, R4, R20 ;  /* 0x000000041814723c */ /* 0x010fde0000081014 */
[----:B------:R-:W-:-:S04]  /*386b0*/  NOP ;  /* 0x0000000000007918 */ /* 0x000fc80000000000 */
[----:B------:R1:W-:Y:S04]  /*386c0*/  STL.64 [R1+0x8c50], R22 ;  /* 0x008c501601007387 */ /* 0x0003e80000100a00 */
[----:B------:R-:W-:Y:S04]  /*386d0*/  STL.64 [R1+0x8c48], R20 ;  /* 0x008c481401007387 */ /* 0x000fe80000100a00 */
[----:B-1----:R-:W3:Y:S04]  /*386e0*/  LDL.LU R22, [R1+0x58] ;  /* 0x0000580001167983 */ /* 0x002ee80000300800 */
[----:B------:R-:W3:Y:S01]  /*386f0*/  LDL.LU R23, [R1+0x5c] ;  /* 0x00005c0001177983 */ /* 0x000ee20000300800 */
[C---:B--2---:R-:W-:Y:S03]  /*38700*/  HMMA.1688.F32.TF32 R16, R24.reuse, R12, R16 ;  /* 0x0000000c1810723c */ /* 0x044fe60000081010 */
[----:B---3--:R-:W-:Y:S04]  /*38710*/  STL.64 [R1+0x9518], R22 ;  /* 0x0095181601007387 */ /* 0x008fe80000100a00 */
[----:B------:R-:W2:Y:S04]  /*38720*/  LDL.LU R4, [R1+0x460] ;  /* 0x0004600001047983 */ /* 0x000ea80000300800 */
[----:B------:R-:W2:Y:S04]  /*38730*/  LDL.LU R5, [R1+0x464] ;  /* 0x0004640001057983 */ /* 0x000ea80000300800 */
[----:B------:R-:W2:Y:S04]  /*38740*/  LDL.LU R6, [R1+0x468] ;  /* 0x0004680001067983 */ /* 0x000ea80000300800 */
[----:B------:R-:W2:Y:S04]  /*38750*/  LDL.LU R7, [R1+0x46c] ;  /* 0x00046c0001077983 */ /* 0x000ea80000300800 */
[----:B------:R-:W-:Y:S04]  /*38760*/  STL.64 [R1+0x95a8], R14 ;  /* 0x0095a80e01007387 */ /* 0x000fe80000100a00 */
[----:B------:R1:W-:Y:S04]  /*38770*/  STL.64 [R1+0x8c40], R18 ;  /* 0x008c401201007387 */ /* 0x0003e80000100a00 */
[----:B------:R-:W-:Y:S04]  /*38780*/  STL.64 [R1+0x8c38], R16 ;  /* 0x008c381001007387 */ /* 0x000fe80000100a00 */
[----:B-1----:R-:W3:Y:S04]  /*38790*/  LDL.LU R18, [R1+0x48] ;  /* 0x0000480001127983 */ /* 0x002ee80000300800 */
[----:B------:R-:W3:Y:S04]  /*387a0*/  LDL.LU R19, [R1+0x4c] ;  /* 0x00004c0001137983 */ /* 0x000ee80000300800 */
[----:B------:R-:W4:Y:S04]  /*387b0*/  LDL R14, [R1+0xf8] ;  /* 0x0000f800010e7983 */ /* 0x000f280000100800 */
[----:B------:R-:W4:Y:S04]  /*387c0*/  LDL R15, [R1+0xfc] ;  /* 0x0000fc00010f7983 */ /* 0x000f280000100800 */
[----:B----4-:R1:W-:Y:S04]  /*387d0*/  STL.64 [R1+0x95b8], R14 ;  /* 0x0095b80e01007387 */ /* 0x0103e80000100a00 */
[----:B-1----:R-:W4:Y:S04]  /*387e0*/  LDL.64 R14, [R1+0x108] ;  /* 0x00010800010e7983 */ /* 0x002f280000100a00 */
[----:B----4-:R1:W-:Y:S04]  /*387f0*/  STL.64 [R1+0x95d0], R14 ;  /* 0x0095d00e01007387 */ /* 0x0103e80000100a00 */
[----:B------:R-:W4:Y:S04]  /*38800*/  LDL.LU R12, [R1+0x470] ;  /* 0x00047000010c7983 */ /* 0x000f280000300800 */
[----:B------:R-:W4:Y:S04]  /*38810*/  LDL.LU R13, [R1+0x474] ;  /* 0x00047400010d7983 */ /* 0x000f280000300800 */
[----:B-1----:R-:W4:Y:S04]  /*38820*/  LDL.LU R14, [R1+0x478] ;  /* 0x00047800010e7983 */ /* 0x002f280000300800 */
[----:B------:R-:W4:Y:S04]  /*38830*/  LDL.LU R15, [R1+0x47c] ;  /* 0x00047c00010f7983 */ /* 0x000f280000300800 */
[----:B------:R-:W3:Y:S01]  /*38840*/  LDL.64 R22, [R1+0xd8] ;  /* 0x0000d80001167983 */ /* 0x000ee20000100a00 */
[----:B--2---:R-:W-:Y:S03]  /*38850*/  HMMA.1688.F32.TF32 R24, R24, R8, R4 ;  /* 0x000000081818723c */ /* 0x004fe60000081004 */
[----:B------:R-:W1:Y:S04]  /*38860*/  LDS R8, [R0+UR5+0xc100] ;  /* 0x00c1000500087984 */ /* 0x000e680008000800 */
[----:B------:R-:W2:Y:S04]  /*38870*/  LDS R9, [R29+UR5+0xc100] ;  /* 0x00c100051d097984 */ /* 0x000ea80008000800 */
[----:B---3--:R3:W-:Y:S04]  /*38880*/  STL.64 [R1+0x95b0], R22 ;  /* 0x0095b01601007387 */ /* 0x0087e80000100a00 */
[----:B------:R-:W2:Y:S04]  /*38890*/  LDL.LU R20, [R1+0x410] ;  /* 0x0004100001147983 */ /* 0x000ea80000300800 */
[----:B------:R-:W2:Y:S04]  /*388a0*/  LDL.LU R21, [R1+0x414] ;  /* 0x0004140001157983 */ /* 0x000ea80000300800 */
[----:B---3--:R-:W3:Y:S04]  /*388b0*/  LDL.LU R22, [R1+0x418] ;  /* 0x0004180001167983 */ /* 0x008ee80000300800 */
[----:B------:R-:W3:Y:S04]  /*388c0*/  LDL.LU R23, [R1+0x41c] ;  /* 0x00041c0001177983 */ /* 0x000ee80000300800 */
[----:B---3--:R-:W-:Y:S04]  /*388d0*/  STL.64 [R1+0x95c8], R22 ;  /* 0x0095c81601007387 */ /* 0x008fe80000100a00 */
[----:B--2---:R2:W-:Y:S04]  /*388e0*/  STL.64 [R1+0x95c0], R20 ;  /* 0x0095c01401007387 */ /* 0x0045e80000100a00 */
[----:B--2---:R-:W2:Y:S04]  /*388f0*/  LDL.LU R20, [R1+0x440] ;  /* 0x0004400001147983 */ /* 0x004ea80000300800 */
[----:B------:R-:W2:Y:S04]  /*38900*/  LDL.LU R21, [R1+0x444] ;  /* 0x0004440001157983 */ /* 0x000ea80000300800 */
[----:B------:R-:W2:Y:S04]  /*38910*/  LDL.LU R22, [R1+0x448] ;  /* 0x0004480001167983 */ /* 0x000ea80000300800 */
[----:B------:R-:W2:Y:S04]  /*38920*/  LDL.LU R23, [R1+0x44c] ;  /* 0x00044c0001177983 */ /* 0x000ea80000300800 */
[----:B------:R3:W-:Y:S04]  /*38930*/  STL.64 [R1+0x9510], R18 ;  /* 0x0095101201007387 */ /* 0x0007e80000100a00 */
[----:B------:R-:W2:Y:S04]  /*38940*/  LDL.LU R16, [R1+0x310] ;  /* 0x0003100001107983 */ /* 0x000ea80000300800 */
[----:B------:R-:W2:Y:S04]  /*38950*/  LDL.LU R17, [R1+0x314] ;  /* 0x0003140001117983 */ /* 0x000ea80000300800 */
[----:B---3--:R-:W3:Y:S04]  /*38960*/  LDL.LU R18, [R1+0x318] ;  /* 0x0003180001127983 */ /* 0x008ee80000300800 */
[----:B------:R-:W3:Y:S04]  /*38970*/  LDL.LU R19, [R1+0x31c] ;  /* 0x00031c0001137983 */ /* 0x000ee80000300800 */
[----:B------:R-:W4:Y:S04]  /*38980*/  LDL.LU.64 R6, [R1+0x95e0] ;  /* 0x0095e00001067983 */ /* 0x000f280000300a00 */
[----:B------:R-:W4:Y:S04]  /*38990*/  LDL.LU.64 R4, [R1+0x95d8] ;  /* 0x0095d80001047983 */ /* 0x000f280000300a00 */
[----:B------:R1:W-:Y:S04]  /*389a0*/  STL.64 [R1+0x8c60], R26 ;  /* 0x008c601a01007387 */ /* 0x0003e80000100a00 */
[----:B------:R-:W-:Y:S04]  /*389b0*/  STL.64 [R1+0x8c58], R24 ;  /* 0x008c581801007387 */ /* 0x000fe80000100a00 */
[----:B-1----:R-:W4:Y:S04]  /*389c0*/  LDL.LU.64 R26, [R1+0x118] ;  /* 0x00011800011a7983 */ /* 0x002f280000300a00 */
[----:B------:R-:W-:Y:S04]  /*389d0*/  STL [R1+0x94c0], R8 ;  /* 0x0094c00801007387 */ /* 0x000fe80000100800 */
[----:B------:R-:W-:Y:S04]  /*389e0*/  STL [R1+0x94c8], R10 ;  /* 0x0094c80a01007387 */ /* 0x000fe80000100800 */
[----:B------:R-:W-:Y:S04]  /*389f0*/  STL [R1+0x94c4], R0 ;  /* 0x0094c40001007387 */ /* 0x000fe80000100800 */
[----:B------:R-:W-:Y:S04]  /*38a00*/  STL [R1+0x94cc], R9 ;  /* 0x0094cc0901007387 */ /* 0x000fe80000100800 */
[----:B------:R1:W-:Y:S04]  /*38a10*/  STL [R1+0x94d4], R11 ;  /* 0x0094d40b01007387 */ /* 0x0003e80000100800 */
[----:B-1----:R-:W2:Y:S04]  /*38a20*/  LDL.64 R10, [R1+0xe8] ;  /* 0x0000e800010a7983 */ /* 0x002ea80000100a00 */
[----:B------:R-:W-:Y:S01]  /*38a30*/  STL [R1+0x94d0], R29 ;  /* 0x0094d01d01007387 */ /* 0x000fe20000100800 */
[----:B----4-:R-:W-:-:S15]  /*38a40*/  HMMA.1688.F32.TF32 R12, R4, R26, R12 ;  /* 0x0000001a040c723c */ /* 0x010fde000008100c */
[----:B------:R-:W-:-:S04]  /*38a50*/  NOP ;  /* 0x0000000000007918 */ /* 0x000fc80000000000 */
[----:B------:R-:W-:Y:S04]  /*38a60*/  STL.64 [R1+0x7d0], R12 ;  /* 0x0007d00c01007387 */ /* 0x000fe80000100a00 */
[----:B------:R1:W-:Y:S04]  /*38a70*/  STL.64 [R1+0x7d8], R14 ;  /* 0x0007d80e01007387 */ /* 0x0003e80000100a00 */
[----:B-1----:R-:W2:Y:S04]  /*38a80*/  LDL.LU.64 R14, [R1+0x95d0] ;  /* 0x0095d000010e7983 */ /* 0x002ea80000300a00 */
[----:B------:R1:W-:Y:S04]  /*38a90*/  STL [R1+0x94dc], R26 ;  /* 0x0094dc1a01007387 */ /* 0x0003e80000100800 */
[----:B------:R4:W-:Y:S04]  /*38aa0*/  STL [R1+0x94d8], R27 ;  /* 0x0094d81b01007387 */ /* 0x0009e80000100800 */
[----:B------:R-:W3:Y:S04]  /*38ab0*/  LDL.LU R24, [R1+0x360] ;  /* 0x0003600001187983 */ /* 0x000ee80000300800 */
[----:B------:R-:W3:Y:S04]  /*38ac0*/  LDL.LU R25, [R1+0x364] ;  /* 0x0003640001197983 */ /* 0x000ee80000300800 */
[----:B-1----:R-:W3:Y:S04]  /*38ad0*/  LDL.LU R26, [R1+0x368] ;  /* 0x00036800011a7983 */ /* 0x002ee80000300800 */
[----:B----4-:R-:W3:Y:S01]  /*38ae0*/  LDL.LU R27, [R1+0x36c] ;  /* 0x00036c00011b7983 */ /* 0x010ee20000300800 */
        /* <DEDUP_REMOVED lines=11> */
[----:B--2---:R-:W-:Y:S03]  /*38ba0*/  HMMA.1688.F32.TF32 R12, R4, R14, R20 ;  /* 0x0000000e040c723c */ /* 0x004fe60000081014 */
[----:B------:R-:W2:-:S15]  /*38bb0*/  LDL.LU.64 R22, [R1+0x95b0] ;  /* 0x0095b00001167983 */ /* 0x000e9e0000300a00 */
[----:B------:R-:W-:Y:S01]  /*38bc0*/  NOP ;  /* 0x0000000000007918 */ /* 0x000fe20000000000 */
[----:B------:R-:W-:Y:S04]  /*38bd0*/  STL.64 [R1+0x760], R12 ;  /* 0x0007600c01007387 */ /* 0x000fe80000100a00 */
[----:B------:R1:W-:Y:S04]  /*38be0*/  STL.64 [R1+0x768], R14 ;  /* 0x0007680e01007387 */ /* 0x0003e80000100a00 */
[----:B-1----:R-:W4:Y:S01]  /*38bf0*/  LDL.LU.64 R14, [R1+0x95a8] ;  /* 0x0095a800010e7983 */ /* 0x002f220000300a00 */
[----:B---3--:R-:W-:Y:S01]  /*38c00*/  HMMA.1688.F32.TF32 R24, R4, R10, R24 ;  /* 0x0000000a0418723c */ /* 0x008fe20000081018 */
[----:B------:R-:W-:-:S02]  /*38c10*/  IMAD.MOV.U32 R13, RZ, RZ, R10 ;  /* 0x000000ffff0d7224 */ /* 0x000fc400078e000a */
[----:B------:R-:W-:-:S15]  /*38c20*/  IMAD.MOV.U32 R12, RZ, RZ, R11 ;  /* 0x000000ffff0c7224 */ /* 0x000fde00078e000b */
[----:B------:R-:W-:Y:S01]  /*38c30*/  NOP ;  /* 0x0000000000007918 */ /* 0x000fe20000000000 */
[----:B------:R1:W-:Y:S04]  /*38c40*/  STL.64 [R1+0x6f0], R24 ;  /* 0x0006f01801007387 */ /* 0x0003e80000100a00 */
[----:B------:R-:W-:Y:S04]  /*38c50*/  STL.64 [R1+0x6f8], R26 ;  /* 0x0006f81a01007387 */ /* 0x000fe80000100a00 */
[----:B------:R-:W-:Y:S01]  /*38c60*/  STL [R1+0x94e8], R13 ;  /* 0x0094e80d01007387 */ /* 0x000fe20000100800 */
[----:B--2---:R-:W-:Y:S01]  /*38c70*/  HMMA.1688.F32.TF32 R8, R4, R22, R16 ;  /* 0x000000160408723c */ /* 0x004fe20000081010 */
[----:B-1----:R-:W-:-:S02]  /*38c80*/  IMAD.MOV.U32 R25, RZ, RZ, R22 ;  /* 0x000000ffff197224 */ /* 0x002fc400078e0016 */
[----:B------:R-:W-:Y:S01]  /*38c90*/  IMAD.MOV.U32 R24, RZ, RZ, R23 ;  /* 0x000000ffff187224 */ /* 0x000fe200078e0017 */
[----:B----4-:R-:W-:Y:S04]  /*38ca0*/  STL.64 [R1+0x9540], R14 ;  /* 0x0095400e01007387 */ /* 0x010fe80000100a00 */
[----:B------:R-:W-:Y:S11]  /*38cb0*/  STL [R1+0x9538], R12 ;  /* 0x0095380c01007387 */ /* 0x000ff60000100800 */
[----:B------:R-:W-:Y:S04]  /*38cc0*/  STL.64 [R1+0x6a0], R8 ;  /* 0x0006a00801007387 */ /* 0x000fe80000100a00 */
[----:B------:R-:W-:Y:S04]  /*38cd0*/  STL.64 [R1+0x6a8], R10 ;  /* 0x0006a80a01007387 */ /* 0x000fe80000100a00 */
[----:B------:R1:W-:Y:S04]  /*38ce0*/  STL.64 [R1+0x9568], R24 ;  /* 0x0095681801007387 */ /* 0x0003e80000100a00 */
[----:B------:R-:W2:Y:S04]  /*38cf0*/  LDL.LU R16, [R1+0x1d0] ;  /* 0x0001d00001107983 */ /* 0x000ea80000300800 */
[----:B------:R-:W2:Y:S04]  /*38d00*/  LDL.LU R17, [R1+0x1d4] ;  /* 0x0001d40001117983 */ /* 0x000ea80000300800 */
[----:B------:R-:W3:Y:S04]  /*38d10*/  LDL.LU R18, [R1+0x1d8] ;  /* 0x0001d80001127983 */ /* 0x000ee80000300800 */
[----:B------:R-:W3:Y:S04]  /*38d20*/  LDL.LU R19, [R1+0x1dc] ;  /* 0x0001dc0001137983 */ /* 0x000ee80000300800 */
[----:B-1----:R-:W4:Y:S04]  /*38d30*/  LDL.LU R24, [R1+0x210] ;  /* 0x0002100001187983 */ /* 0x002f280000300800 */
[----:B------:R-:W4:Y:S04]  /*38d40*/  LDL.LU R25, [R1+0x214] ;  /* 0x0002140001197983 */ /* 0x000f280000300800 */
[----:B------:R-:W2:Y:S04]  /*38d50*/  LDL.LU R26, [R1+0x218] ;  /* 0x00021800011a7983 */ /* 0x000ea80000300800 */
[----:B------:R-:W2:Y:S04]  /*38d60*/  LDL.LU R27, [R1+0x21c] ;  /* 0x00021c00011b7983 */ /* 0x000ea80000300800 */
[----:B--2---:R1:W-:Y:S04]  /*38d70*/  STL.64 [R1+0x9578], R26 ;  /* 0x0095781a01007387 */ /* 0x0043e80000100a00 */
[----:B----4-:R-:W-:Y:S04]  /*38d80*/  STL.64 [R1+0x9570], R24 ;  /* 0x0095701801007387 */ /* 0x010fe80000100a00 */
[----:B-1----:R-:W2:Y:S04]  /*38d90*/  LDL.64 R26, [R1+0xa8] ;  /* 0x0000a800011a7983 */ /* 0x002ea80000100a00 */
[----:B--2---:R1:W-:Y:S04]  /*38da0*/  STL.64 [R1+0x9588], R26 ;  /* 0x0095881a01007387 */ /* 0x0043e80000100a00 */
[----:B-1----:R-:W2:Y:S04]  /*38db0*/  LDL.64 R26, [R1+0xb8] ;  /* 0x0000b800011a7983 */ /* 0x002ea80000100a00 */
[----:B--2---:R1:W-:Y:S04]  /*38dc0*/  STL.64 [R1+0x95a0], R26 ;  /* 0x0095a01a01007387 */ /* 0x0043e80000100a00 */
[----:B---3--:R-:W-:Y:S04]  /*38dd0*/  STL.64 [R1+0x9528], R18 ;  /* 0x0095281201007387 */ /* 0x008fe80000100a00 */
[----:B------:R-:W-:Y:S04]  /*38de0*/  STL.64 [R1+0x9520], R16 ;  /* 0x0095201001007387 */ /* 0x000fe80000100a00 */
[----:B------:R-:W2:Y:S04]  /*38df0*/  LDL R22, [R1+0x68] ;  /* 0x0000680001167983 */ /* 0x000ea80000100800 */
[----:B------:R-:W2:Y:S04]  /*38e00*/  LDL R23, [R1+0x6c] ;  /* 0x00006c0001177983 */ /* 0x000ea80000100800 */
[----:B------:R-:W3:Y:S04]  /*38e10*/  LDL.LU R8, [R1+0x2e0] ;  /* 0x0002e00001087983 */ /* 0x000ee80000300800 */
[----:B------:R-:W3:Y:S04]  /*38e20*/  LDL.LU R9, [R1+0x2e4] ;  /* 0x0002e40001097983 */ /* 0x000ee80000300800 */
[----:B------:R-:W3:Y:S04]  /*38e30*/  LDL.LU R10, [R1+0x2e8] ;  /* 0x0002e800010a7983 */ /* 0x000ee80000300800 */
[----:B------:R-:W3:Y:S04]  /*38e40*/  LDL.LU R11, [R1+0x2ec] ;  /* 0x0002ec00010b7983 */ /* 0x000ee80000300800 */
[----:B-1----:R-:W3:Y:S04]  /*38e50*/  LDL.64 R26, [R1+0xc8] ;  /* 0x0000c800011a7983 */ /* 0x002ee80000100a00 */
[----:B------:R-:W4:Y:S04]  /*38e60*/  LDL.LU R12, [R1+0x1f0] ;  /* 0x0001f000010c7983 */ /* 0x000f280000300800 */
        /* <DEDUP_REMOVED lines=9> */
[----:B------:R-:W2:Y:S04]  /*38f00*/  LDL.LU R12, [R1+0x220] ;  /* 0x00022000010c7983 */ /* 0x000ea80000300800 */
[----:B------:R-:W2:Y:S04]  /*38f10*/  LDL.LU R13, [R1+0x224] ;  /* 0x00022400010d7983 */ /* 0x000ea80000300800 */
[----:B-1----:R-:W4:Y:S04]  /*38f20*/  LDL.LU R14, [R1+0x228] ;  /* 0x00022800010e7983 */ /* 0x002f280000300800 */
[----:B------:R-:W4:Y:S01]  /*38f30*/  LDL.LU R15, [R1+0x22c] ;  /* 0x00022c00010f7983 */ /* 0x000f220000300800 */
[----:B---3--:R-:W-:Y:S03]  /*38f40*/  HMMA.1688.F32.TF32 R8, R4, R26, R8 ;  /* 0x0000001a0408723c */ /* 0x008fe60000081008 */
[----:B----4-:R-:W-:Y:S04]  /*38f50*/  STL.64 [R1+0x9598], R14 ;  /* 0x0095980e01007387 */ /* 0x010fe80000100a00 */
[----:B--2---:R1:W-:Y:S04]  /*38f60*/  STL.64 [R1+0x9590], R12 ;  /* 0x0095900c01007387 */ /* 0x0043e80000100a00 */
[----:B-1----:R-:W2:Y:S04]  /*38f70*/  LDL.LU R12, [R1+0x270] ;  /* 0x00027000010c7983 */ /* 0x002ea80000300800 */
[----:B------:R-:W2:Y:S04]  /*38f80*/  LDL.LU R13, [R1+0x274] ;  /* 0x00027400010d7983 */ /* 0x000ea80000300800 */
[----:B------:R-:W2:Y:S04]  /*38f90*/  LDL.LU R14, [R1+0x278] ;  /* 0x00027800010e7983 */ /* 0x000ea80000300800 */
[----:B------:R-:W2:Y:S04]  /*38fa0*/  LDL.LU R15, [R1+0x27c] ;  /* 0x00027c00010f7983 */ /* 0x000ea80000300800 */
[----:B------:R1:W-:Y:S04]  /*38fb0*/  STL.64 [R1+0x9530], R22 ;  /* 0x0095301601007387 */ /* 0x0003e80000100a00 */
[----:B-1----:R-:W3:Y:S01]  /*38fc0*/  LDL.64 R22, [R1+0x78] ;  /* 0x0000780001167983 */ /* 0x002ee20000100a00 */
[----:B------:R-:W-:-:S03]  /*38fd0*/  IMAD.MOV.U32 R28, RZ, RZ, R27 ;  /* 0x000000ffff1c7224 */ /* 0x000fc600078e001b */
[----:B---3--:R1:W-:Y:S04]  /*38fe0*/  STL.64 [R1+0x9558], R22 ;  /* 0x0095581601007387 */ /* 0x0083e80000100a00 */
[----:B------:R-:W3:Y:S04]  /*38ff0*/  LDL.LU R20, [R1+0x200] ;  /* 0x0002000001147983 */ /* 0x000ee80000300800 */
[----:B------:R-:W3:Y:S04]  /*39000*/  LDL.LU R21, [R1+0x204] ;  /* 0x0002040001157983 */ /* 0x000ee80000300800 */
[----:B-1----:R-:W3:Y:S04]  /*39010*/  LDL.LU R22, [R1+0x208] ;  /* 0x0002080001167983 */ /* 0x002ee80000300800 */
[----:B------:R-:W3:Y:S04]  /*39020*/  LDL.LU R23, [R1+0x20c] ;  /* 0x00020c0001177983 */ /* 0x000ee80000300800 */
[----:B------:R-:W4:Y:S04]  /*39030*/  LDL.LU R16, [R1+0x1e0] ;  /* 0x0001e00001107983 */ /* 0x000f280000300800 */
[----:B------:R-:W4:Y:S04]  /*39040*/  LDL.LU R17, [R1+0x1e4] ;  /* 0x0001e40001117983 */ /* 0x000f280000300800 */
[----:B------:R-:W4:Y:S04]  /*39050*/  LDL.LU R18, [R1+0x1e8] ;  /* 0x0001e80001127983 */ /* 0x000f280000300800 */
[----:B------:R-:W4:Y:S04]  /*39060*/  LDL.LU R19, [R1+0x1ec] ;  /* 0x0001ec0001137983 */ /* 0x000f280000300800 */
[----:B------:R1:W-:Y:S04]  /*39070*/  STL.64 [R1+0x640], R8 ;  /* 0x0006400801007387 */ /* 0x0003e80000100a00 */
[----:B------:R2:W-:Y:S01]  /*39080*/  STL.64 [R1+0x648], R10 ;  /* 0x0006480a01007387 */ /* 0x0005e20000100a00 */
[----:B-1----:R-:W-:-:S03]  /*39090*/  IMAD.MOV.U32 R8, RZ, RZ, R26 ;  /* 0x000000ffff087224 */ /* 0x002fc600078e001a */
[----:B------:R-:W2:Y:S02]  /*390a0*/  LDL.LU.64 R26, [R1+0x95a0] ;  /* 0x0095a000011a7983 */ /* 0x000ea40000300a00 */
[----:B--2---:R-:W-:Y:S01]  /*390b0*/  HMMA.1688.F32.TF32 R12, R4, R26, R12 ;  /* 0x0000001a040c723c */ /* 0x004fe2000008100c */
[----:B------:R-:W-:Y:S02]  /*390c0*/  IMAD.MOV.U32 R10, RZ, RZ, R26 ;  /* 0x000000ffff0a7224 */ /* 0x000fe400078e001a */
        /* <DEDUP_REMOVED lines=8> */
[----:B------:R-:W-:Y:S01]  /*39150*/  MOV R29, R26 ;  /* 0x0000001a001d7202 */ /* 0x000fe20000000f00 */
[----:B------:R-:W-:-:S15]  /*39160*/  IMAD.MOV.U32 R9, RZ, RZ, R27 ;  /* 0x000000ffff097224 */ /* 0x000fde00078e001b */
[----:B------:R-:W-:Y:S02]  /*39170*/  NOP ;  /* 0x0000000000007918 */ /* 0x000fe40000000000 */
[----:B------:R-:W-:Y:S04]  /*39180*/  STL.64 [R1+0x5f0], R12 ;  /* 0x0005f00c01007387 */ /* 0x000fe80000100a00 */
[----:B------:R1:W-:Y:S04]  /*39190*/  STL.64 [R1+0x5f8], R14 ;  /* 0x0005f80e01007387 */ /* 0x0003e80000100a00 */
[----:B-1----:R-:W2:Y:S04]  /*391a0*/  LDL.LU.64 R14, [R1+0x9580] ;  /* 0x00958000010e7983 */ /* 0x002ea80000300a00 */
[----:B------:R-:W2:Y:S04]  /*391b0*/  LDL.LU.64 R26, [R1+0x9578] ;  /* 0x00957800011a7983 */ /* 0x000ea80000300a00 */
[----:B------:R-:W2:Y:S02]  /*391c0*/  LDL.LU.64 R24, [R1+0x9570] ;  /* 0x0095700001187983 */ /* 0x000ea40000300a00 */
[----:B--2---:R-:W-:Y:S01]  /*391d0*/  HMMA.1688.F32.TF32 R24, R4, R14, R24 ;  /* 0x0000000e0418723c */ /* 0x004fe20000081018 */
[----:B------:R-:W-:-:S15]  /*391e0*/  IMAD.MOV.U32 R11, RZ, RZ, R15 ;  /* 0x000000ffff0b7224 */ /* 0x000fde00078e000f */
[----:B------:R-:W-:-:S03]  /*391f0*/  NOP ;  /* 0x0000000000007918 */ /* 0x000fc60000000000 */
[----:B------:R1:W-:Y:S04]  /*39200*/  STL.64 [R1+0x5e0], R24 ;  /* 0x0005e01801007387 */ /* 0x0003e80000100a00 */
[----:B------:R2:W-:Y:S04]  /*39210*/  STL.64 [R1+0x5e8], R26 ;  /* 0x0005e81a01007387 */ /* 0x0005e80000100a00 */
[----:B-1----:R-:W3:Y:S01]  /*39220*/  LDL.LU.64 R24, [R1+0x9568] ;  /* 0x0095680001187983 */ /* 0x002ee20000300a00 */
[----:B--2---:R-:W-:-:S03]  /*39230*/  IMAD.MOV.U32 R27, RZ, RZ, R14 ;  /* 0x000000ffff1b7224 */ /* 0x004fc600078e000e */
[----:B------:R-:W3:Y:S04]  /*39240*/  LDL.LU.64 R14, [R1+0x9560] ;  /* 0x00956000010e7983 */ /* 0x000ee80000300a00 */
[----:B------:R-:W-:Y:S04]  /*39250*/  STL.64 [R1+0x94f8], R10 ;  /* 0x0094f80a01007387 */ /* 0x000fe80000100a00 */
[----:B------:R1:W-:Y:S04]  /*39260*/  STL.64 [R1+0x94f0], R8 ;  /* 0x0094f00801007387 */ /* 0x0003e80000100a00 */
[----:B-1----:R-:W2:Y:S04]  /*39270*/  LDL.LU R8, [R1+0x1b0] ;  /* 0x0001b00001087983 */ /* 0x002ea80000300800 */
[----:B------:R-:W2:Y:S04]  /*39280*/  LDL.LU R9, [R1+0x1b4] ;  /* 0x0001b40001097983 */ /* 0x000ea80000300800 */
[----:B------:R-:W2:Y:S04]  /*39290*/  LDL.LU R10, [R1+0x1b8] ;  /* 0x0001b800010a7983 */ /* 0x000ea80000300800 */
[----:B------:R-:W2:Y:S01]  /*392a0*/  LDL.LU R11, [R1+0x1bc] ;  /* 0x0001bc00010b7983 */ /* 0x000ea20000300800 */
[----:B---3--:R-:W-:Y:S01]  /*392b0*/  HMMA.1688.F32.TF32 R20, R4, R14, R20 ;  /* 0x0000000e0414723c */ /* 0x008fe20000081014 */
[----:B------:R-:W-:-:S02]  /*392c0*/  IMAD.MOV.U32 R3, RZ, RZ, R14 ;  /* 0x000000ffff037224 */ /* 0x000fc400078e000e */
[----:B------:R-:W-:Y:S01]  /*392d0*/  IMAD.MOV.U32 R26, RZ, RZ, R15 ;  /* 0x000000ffff1a7224 */ /* 0x000fe200078e000f */
        /* <DEDUP_REMOVED lines=10> */
[----:B------:R-:W3:Y:S02]  /*39380*/  LDL.LU.64 R12, [R1+0x9548] ;  /* 0x00954800010c7983 */ /* 0x000ee40000300a00 */
[----:B---3--:R-:W-:Y:S01]  /*39390*/  HMMA.1688.F32.TF32 R12, R4, R22, R12 ;  /* 0x00000016040c723c */ /* 0x008fe2000008100c */
[----:B------:R-:W-:-:S15]  /*393a0*/  IMAD.MOV.U32 R2, RZ, RZ, R23 ;  /* 0x000000ffff027224 */ /* 0x000fde00078e0017 */
[----:B------:R-:W-:-:S03]  /*393b0*/  NOP ;  /* 0x0000000000007918 */ /* 0x000fc60000000000 */
[----:B------:R1:W-:Y:S04]  /*393c0*/  STL.64 [R1+0x5a0], R12 ;  /* 0x0005a00c01007387 */ /* 0x0003e80000100a00 */
[----:B------:R3:W-:Y:S01]  /*393d0*/  STL.64 [R1+0x5a8], R14 ;  /* 0x0005a80e01007387 */ /* 0x0007e20000100a00 */
[----:B-1----:R-:W-:-:S03]  /*393e0*/  IMAD.MOV.U32 R13, RZ, RZ, R22 ;  /* 0x000000ffff0d7224 */ /* 0x002fc600078e0016 */
[----:B---3--:R-:W3:Y:S04]  /*393f0*/  LDL.LU.64 R14, [R1+0x9540] ;  /* 0x00954000010e7983 */ /* 0x008ee80000300a00 */
[----:B------:R-:W2:Y:S04]  /*39400*/  LDL.LU R12, [R1+0x9538] ;  /* 0x00953800010c7983 */ /* 0x000ea80000300800 */
[----:B------:R-:W4:Y:S02]  /*39410*/  LDL.LU.64 R22, [R1+0x9530] ;  /* 0x0095300001167983 */ /* 0x000f240000300a00 */
[----:B----4-:R-:W-:Y:S02]  /*39420*/  HMMA.1688.F32.TF32 R20, R4, R22, R16 ;  /* 0x000000160414723c */ /* 0x010fe40000081010 */
[----:B------:R-:W4:Y:S04]  /*39430*/  LDL.LU.64 R18, [R1+0x9528] ;  /* 0x0095280001127983 */ /* 0x000f280000300a00 */
[----:B------:R-:W4:-:S13]  /*39440*/  LDL.LU.64 R16, [R1+0x9520] ;  /* 0x0095200001107983 */ /* 0x000f1a0000300a00 */
        /* <DEDUP_REMOVED lines=8> */
[----:B------:R1:W-:Y:S04]  /*394d0*/  STL.64 [R1+0x93c8], R22 ;  /* 0x0093c81601007387 */ /* 0x0003e80000100a00 */
[----:B-1----:R-:W4:Y:S04]  /*394e0*/  LDL R22, [R1+0x28] ;  /* 0x0000280001167983 */ /* 0x002f280000100800 */
[----:B------:R-:W4:Y:S01]  /*394f0*/  LDL R23, [R1+0x2c] ;  /* 0x00002c0001177983 */ /* 0x000f220000100800 */
[----:B--2---:R-:W-:-:S15]  /*39500*/  HMMA.1688.F32.TF32 R8, R4, R18, R8 ;  /* 0x000000120408723c */ /* 0x004fde0000081008 */
[----:B------:R-:W-:-:S04]  /*39510*/  NOP ;  /* 0x0000000000007918 */ /* 0x000fc80000000000 */
[----:B------:R-:W-:Y:S04]  /*39520*/  STL.64 [R1+0x530], R8 ;  /* 0x0005300801007387 */ /* 0x000fe80000100a00 */
[----:B------:R1:W-:Y:S04]  /*39530*/  STL.64 [R1+0x538], R10 ;  /* 0x0005380a01007387 */ /* 0x0003e80000100a00 */
[----:B-1----:R-:W3:Y:S04]  /*39540*/  LDL.LU.64 R10, [R1+0x9508] ;  /* 0x00950800010a7983 */ /* 0x002ee80000300a00 */
[----:B------:R-:W3:Y:S04]  /*39550*/  LDL.LU.64 R8, [R1+0x9500] ;  /* 0x0095000001087983 */ /* 0x000ee80000300a00 */
[----:B------:R1:W-:Y:S04]  /*39560*/  STL.64 [R1+0x93b0], R18 ;  /* 0x0093b01201007387 */ /* 0x0003e80000100a00 */
[----:B------:R-:W4:Y:S04]  /*39570*/  LDL.LU R16, [R1+0x120] ;  /* 0x0001200001107983 */ /* 0x000f280000300800 */
[----:B------:R-:W4:Y:S04]  /*39580*/  LDL.LU R17, [R1+0x124] ;  /* 0x0001240001117983 */ /* 0x000f280000300800 */
[----:B-1----:R-:W4:Y:S04]  /*39590*/  LDL.LU R18, [R1+0x128] ;  /* 0x0001280001127983 */ /* 0x002f280000300800 */
[----:B------:R-:W4:Y:S01]  /*395a0*/  LDL.LU R19, [R1+0x12c] ;  /* 0x00012c0001137983 */ /* 0x000f220000300800 */
[C---:B---3--:R-:W-:Y:S08]  /*395b0*/  HMMA.1688.F32.TF32 R8, R4.reuse, R14, R8 ;  /* 0x0000000e0408723c */ /* 0x048ff00000081008 */
[----:B----4-:R-:W-:Y:S11]  /*395c0*/  HMMA.1688.F32.TF32 R4, R4, R22, R16 ;  /* 0x000000160404723c */ /* 0x010ff60000081010 */
[----:B------:R-:W-:Y:S04]  /*395d0*/  STL.64 [R1+0x510], R8 ;  /* 0x0005100801007387 */ /* 0x000fe80000100a00 */
[----:B------:R1:W-:Y:S04]  /*395e0*/  STL.64 [R1+0x518], R10 ;  /* 0x0005180a01007387 */ /* 0x0003e80000100a00 */
[----:B-1----:R-:W2:Y:S04]  /*395f0*/  LDL.LU.64 R10, [R1+0x94f8] ;  /* 0x0094f800010a7983 */ /* 0x002ea80000300a00 */
[----:B------:R-:W3:Y:S04]  /*39600*/  LDL.LU.64 R8, [R1+0x94f0] ;  /* 0x0094f00001087983 */ /* 0x000ee80000300a00 */
[----:B------:R-:W-:Y:S04]  /*39610*/  STL.64 [R1+0x93a8], R14 ;  /* 0x0093a80e01007387 */ /* 0x000fe80000100a00 */
[----:B------:R-:W4:Y:S04]  /*39620*/  LDL.LU R16, [R1+0x190] ;  /* 0x0001900001107983 */ /* 0x000f280000300800 */
[----:B------:R-:W-:Y:S04]  /*39630*/  STL.64 [R1+0x500], R4 ;  /* 0x0005000401007387 */ /* 0x000fe80000100a00 */
[----:B------:R-:W-:Y:S04]  /*39640*/  STL.64 [R1+0x508], R6 ;  /* 0x0005080601007387 */ /* 0x000fe80000100a00 */
        /* <DEDUP_REMOVED lines=8> */
[----:B------:R-:W-:Y:S01]  /*396d0*/  STL.64 [R1+0x93d0], R20 ;  /* 0x0093d01401007387 */ /* 0x000fe20000100a00 */
[----:B-1----:R-:W-:-:S02]  /*396e0*/  IMAD.MOV.U32 R22, RZ, RZ, R13 ;  /* 0x000000ffff167224 */ /* 0x002fc400078e000d */
[----:B------:R-:W-:Y:S01]  /*396f0*/  IMAD.MOV.U32 R23, RZ, RZ, R2 ;  /* 0x000000ffff177224 */ /* 0x000fe200078e0002 */
[----:B------:R-:W2:Y:S04]  /*39700*/  LDL.LU R13, [R1+0x94e8] ;  /* 0x0094e800010d7983 */ /* 0x000ea80000300800 */
[----:B------:R-:W2:Y:S04]  /*39710*/  LDL.LU R2, [R1+0x94e4] ;  /* 0x0094e40001027983 */ /* 0x000ea80000300800 */
[----:B------:R-:W-:Y:S04]  /*39720*/  STL.64 [R1+0x93e8], R22 ;  /* 0x0093e81601007387 */ /* 0x000fe80000100a00 */
[----:B------:R1:W-:Y:S04]  /*39730*/  STL.64 [R1+0x93c0], R18 ;  /* 0x0093c01201007387 */ /* 0x0003e80000100a00 */
[----:B----4-:R4:W-:Y:S04]  /*39740*/  STL.64 [R1+0x93b8], R16 ;  /* 0x0093b81001007387 */ /* 0x0109e80000100a00 */
[----:B-1----:R-:W2:Y:S04]  /*39750*/  LDL.64 R18, [R1+0x68] ;  /* 0x0000680001127983 */ /* 0x002ea80000100a00 */
[----:B--2---:R1:W-:Y:S04]  /*39760*/  STL.64 [R1+0x93e0], R18 ;  /* 0x0093e01201007387 */ /* 0x0043e80000100a00 */
[----:B----4-:R-:W2:Y:S04]  /*39770*/  LDL.LU R16, [R1+0x230] ;  /* 0x0002300001107983 */ /* 0x010ea80000300800 */
[----:B------:R-:W2:Y:S04]  /*39780*/  LDL.LU R17, [R1+0x234] ;  /* 0x0002340001117983 */ /* 0x000ea80000300800 */
[----:B-1----:R-:W4:Y:S04]  /*39790*/  LDL.LU R18, [R1+0x238] ;  /* 0x0002380001127983 */ /* 0x002f280000300800 */
[----:B------:R-:W4:Y:S01]  /*397a0*/  LDL.LU R19, [R1+0x23c] ;  /* 0x00023c0001137983 */ /* 0x000f220000300800 */
[----:B------:R-:W-:Y:S01]  /*397b0*/  IMAD.MOV.U32 R22, RZ, RZ, R3 ;  /* 0x000000ffff167224 */ /* 0x000fe200078e0003 */
[----:B------:R-:W-:-:S02]  /*397c0*/  MOV R23, R26 ;  /* 0x0000001a00177202 */ /* 0x000fc40000000f00 */
[----:B----4-:R-:W-:Y:S04]  /*397d0*/  STL.64 [R1+0x93f8], R18 ;  /* 0x0093f81201007387 */ /* 0x010fe80000100a00 */
[----:B--2---:R1:W-:Y:S04]  /*397e0*/  STL.64 [R1+0x93f0], R16 ;  /* 0x0093f01001007387 */ /* 0x0043e80000100a00 */
[----:B------:R-:W2:Y:S04]  /*397f0*/  LDL.LU R3, [R1+0x94e0] ;  /* 0x0094e00001037983 */ /* 0x000ea80000300800 */
[----:B------:R-:W4:Y:S04]  /*39800*/  LDL.LU R26, [R1+0x94dc] ;  /* 0x0094dc00011a7983 */ /* 0x000f280000300800 */
[----:B------:R3:W-:Y:S04]  /*39810*/  STL.64 [R1+0x9400], R22 ;  /* 0x0094001601007387 */ /* 0x0007e80000100a00 */
[----:B-1----:R-:W2:Y:S04]  /*39820*/  LDL.LU R16, [R1+0x240] ;  /* 0x0002400001107983 */ /* 0x002ea80000300800 */
[----:B------:R-:W2:Y:S04]  /*39830*/  LDL.LU R17, [R1+0x244] ;  /* 0x0002440001117983 */ /* 0x000ea80000300800 */
[----:B------:R-:W2:Y:S04]  /*39840*/  LDL.LU R18, [R1+0x248] ;  /* 0x0002480001127983 */ /* 0x000ea80000300800 */
[----:B------:R-:W2:Y:S01]  /*39850*/  LDL.LU R19, [R1+0x24c] ;  /* 0x00024c0001137983 */ /* 0x000ea20000300800 */
[----:B---3--:R-:W-:-:S02]  /*39860*/  IMAD.MOV.U32 R22, RZ, RZ, R27 ;  /* 0x000000ffff167224 */ /* 0x008fc400078e001b */
[----:B------:R-:W-:Y:S01]  /*39870*/  IMAD.MOV.U32 R23, RZ, RZ, R11 ;  /* 0x000000ffff177224 */ /* 0x000fe200078e000b */
[----:B--2---:R-:W-:Y:S04]  /*39880*/  STL.64 [R1+0x9410], R18 ;  /* 0x0094101201007387 */ /* 0x004fe80000100a00 */
[----:B------:R1:W-:Y:S04]  /*39890*/  STL.64 [R1+0x9408], R16 ;  /* 0x0094081001007387 */ /* 0x0003e80000100a00 */
[----:B------:R-:W4:Y:S04]  /*398a0*/  LDL.LU R27, [R1+0x94d8] ;  /* 0x0094d800011b7983 */ /* 0x000f280000300800 */
[----:B------:R-:W4:Y:S04]  /*398b0*/  LDL.LU R11, [R1+0x94d4] ;  /* 0x0094d400010b7983 */ /* 0x000f280000300800 */
[----:B------:R2:W-:Y:S04]  /*398c0*/  STL.64 [R1+0x9418], R22 ;  /* 0x0094181601007387 */ /* 0x0005e80000100a00 */
[----:B-1----:R-:W3:Y:S04]  /*398d0*/  LDL.LU R16, [R1+0x250] ;  /* 0x0002500001107983 */ /* 0x002ee80000300800 */
[----:B------:R-:W3:Y:S04]  /*398e0*/  LDL.LU R17, [R1+0x254] ;  /* 0x0002540001117983 */ /* 0x000ee80000300800 */
[----:B------:R-:W3:Y:S04]  /*398f0*/  LDL.LU R18, [R1+0x258] ;  /* 0x0002580001127983 */ /* 0x000ee80000300800 */
[----:B------:R-:W3:Y:S01]  /*39900*/  LDL.LU R19, [R1+0x25c] ;  /* 0x00025c0001137983 */ /* 0x000ee20000300800 */
[----:B--2---:R-:W-:-:S02]  /*39910*/  IMAD.MOV.U32 R22, RZ, RZ, R29 ;  /* 0x000000ffff167224 */ /* 0x004fc400078e001d */
[----:B------:R-:W-:Y:S01]  /*39920*/  IMAD.MOV.U32 R23, RZ, RZ, R9 ;  /* 0x000000ffff177224 */ /* 0x000fe200078e0009 */
[----:B---3--:R-:W-:Y:S04]  /*39930*/  STL.64 [R1+0x9428], R18 ;  /* 0x0094281201007387 */ /* 0x008fe80000100a00 */
[----:B------:R-:W-:Y:S04]  /*39940*/  STL.64 [R1+0x9420], R16 ;  /* 0x0094201001007387 */ /* 0x000fe80000100a00 */
[----:B------:R-:W2:Y:S04]  /*39950*/  LDL.LU R29, [R1+0x94d0] ;  /* 0x0094d000011d7983 */ /* 0x000ea80000300800 */
[----:B------:R-:W4:Y:S04]  /*39960*/  LDL.LU R9, [R1+0x94cc] ;  /* 0x0094cc0001097983 */ /* 0x000f280000300800 */
[----:B------:R1:W-:Y:S02]  /*39970*/  STL.64 [R1+0x9430], R22 ;  /* 0x0094301601007387 */ /* 0x0003e40000100a00 */
[----:B-1----:R-:W-:-:S02]  /*39980*/  IMAD.MOV.U32 R22, RZ, RZ, R10 ;  /* 0x000000ffff167224 */ /* 0x002fc400078e000a */
[----:B------:R-:W-:Y:S01]  /*39990*/  IMAD.MOV.U32 R23, RZ, RZ, R0 ;  /* 0x000000ffff177224 */ /* 0x000fe200078e0000 */
[----:B------:R-:W4:Y:S04]  /*399a0*/  LDL.LU R10, [R1+0x94c8] ;  /* 0x0094c800010a7983 */ /* 0x000f280000300800 */
[----:B------:R-:W3:Y:S04]  /*399b0*/  LDL.LU R0, [R1+0x94c4] ;  /* 0x0094c40001007983 */ /* 0x000ee80000300800 */
[----:B------:R1:W-:Y:S04]  /*399c0*/  STL.64 [R1+0x9448], R22 ;  /* 0x0094481601007387 */ /* 0x0003e80000100a00 */
[----:B------:R-:W4:Y:S04]  /*399d0*/  LDL.LU R16, [R1+0x260] ;  /* 0x0002600001107983 */ /* 0x000f280000300800 */
[----:B------:R-:W4:Y:S04]  /*399e0*/  LDL.LU R17, [R1+0x264] ;  /* 0x0002640001117983 */ /* 0x000f280000300800 */
[----:B------:R-:W4:Y:S04]  /*399f0*/  LDL.LU R18, [R1+0x268] ;  /* 0x0002680001127983 */ /* 0x000f280000300800 */
[----:B------:R-:W4:Y:S01]  /*39a00*/  LDL.LU R19, [R1+0x26c] ;  /* 0x00026c0001137983 */ /* 0x000f220000300800 */
[----:B-1----:R-:W-:-:S02]  /*39a10*/  IMAD.MOV.U32 R22, RZ, RZ, R8 ;  /* 0x000000ffff167224 */ /* 0x002fc400078e0008 */
[----:B------:R-:W-:Y:S01]  /*39a20*/  IMAD.MOV.U32 R23, RZ, RZ, R28 ;  /* 0x000000ffff177224 */ /* 0x000fe200078e001c */
[----:B------:R-:W4:Y:S04]  /*39a30*/  LDL.LU R8, [R1+0x94c0] ;  /* 0x0094c00001087983 */ /* 0x000f280000300800 */
[----:B------:R-:W-:Y:S04]  /*39a40*/  STL.64 [R1+0x9460], R22 ;  /* 0x0094601601007387 */ /* 0x000fe80000100a00 */
[----:B--2---:R-:W-:Y:S04]  /*39a50*/  LDS R7, [R29+UR5+0xe200] ;  /* 0x00e200051d077984 */ /* 0x004fe80008000800 */
[----:B------:R-:W-:Y:S04]  /*39a60*/  LDS R5, [R29+UR5+0xc200] ;  /* 0x00c200051d057984 */ /* 0x000fe80008000800 */
[----:B---3--:R-:W1:Y:S04]  /*39a70*/  LDS R6, [R0+UR5+0xe200] ;  /* 0x00e2000500067984 */ /* 0x008e680008000800 */
[----:B------:R-:W2:Y:S04]  /*39a80*/  LDS R4, [R0+UR5+0xc200] ;  /* 0x00c2000500047984 */ /* 0x000ea80008000800 */
[----:B----4-:R-:W-:Y:S04]  /*39a90*/  STL.64 [R1+0x9440], R18 ;  /* 0x0094401201007387 */ /* 0x010fe80000100a00 */
[----:B------:R3:W-:Y:S04]  /*39aa0*/  STL.64 [R1+0x9438], R16 ;  /* 0x0094381001007387 */ /* 0x0007e80000100a00 */
[----:B---3--:R-:W3:Y:S04]  /*39ab0*/  LDL.LU R16, [R1+0x2c0] ;  /* 0x0002c00001107983 */ /* 0x008ee80000300800 */
[----:B------:R-:W3:Y:S04]  /*39ac0*/  LDL.LU R17, [R1+0x2c4] ;  /* 0x0002c40001117983 */ /* 0x000ee80000300800 */
[----:B------:R-:W4:Y:S04]  /*39ad0*/  LDL.LU R18, [R1+0x2c8] ;  /* 0x0002c80001127983 */ /* 0x000f280000300800 */
[----:B------:R-:W4:Y:S01]  /*39ae0*/  LDL.LU R19, [R1+0x2cc] ;  /* 0x0002cc0001137983 */ /* 0x000f220000300800 */
[----:B------:R-:W-:-:S02]  /*39af0*/  IMAD.MOV.U32 R22, RZ, RZ, R25 ;  /* 0x000000ffff167224 */ /* 0x000fc400078e0019 */
[----:B------:R-:W-:-:S05]  /*39b00*/  IMAD.MOV.U32 R23, RZ, RZ, R24 ;  /* 0x000000ffff177224 */ /* 0x000fca00078e0018 */
[----:B------:R1:W-:Y:S02]  /*39b10*/  STL.64 [R1+0x9478], R22 ;  /* 0x0094781601007387 */ /* 0x0003e40000100a00 */
[----:B-1----:R-:W-:Y:S01]  /*39b20*/  MOV R22, R13 ;  /* 0x0000000d00167202 */ /* 0x002fe20000000f00 */
[----:B------:R-:W-:Y:S01]  /*39b30*/  IMAD.MOV.U32 R23, RZ, RZ, R12 ;  /* 0x000000ffff177224 */ /* 0x000fe200078e000c */
[----:B----4-:R-:W-:Y:S04]  /*39b40*/  STL.64 [R1+0x9458], R18 ;  /* 0x0094581201007387 */ /* 0x010fe80000100a00 */
[----:B---3--:R1:W-:Y:S04]  /*39b50*/  STL.64 [R1+0x9450], R16 ;  /* 0x0094501001007387 */ /* 0x0083e80000100a00 */
        /* <DEDUP_REMOVED lines=8> */
[----:B------:R1:W-:Y:S04]  /*39be0*/  STL.64 [R1+0x9490], R22 ;  /* 0x0094901601007387 */ /* 0x0003e80000100a00 */
[----:B-1----:R-:W2:Y:S04]  /*39bf0*/  LDL.64 R22, [R1+0xf8] ;  /* 0x0000f80001167983 */ /* 0x002ea80000100a00 */
[----:B--2---:R-:W-:Y:S04]  /*39c00*/  STL.64 [R1+0x94a8], R22 ;  /* 0x0094a81601007387 */ /* 0x004fe80000100a00 */
        /* <DEDUP_REMOVED lines=24> */
[----:B------:R1:W-:Y:S04]  /*39d90*/  STL.64 [R1+0x9390], R6 ;  /* 0x0093900601007387 */ /* 0x0003e80000100a00 */
[----:B------:R-:W-:Y:S04]  /*39da0*/  STL.64 [R1+0x9388], R4 ;  /* 0x0093880401007387 */ /* 0x000fe80000100a00 */
[----:B-1----:R-:W3:Y:S01]  /*39db0*/  LDL.64 R6, [R1+0x28] ;  /* 0x0000280001067983 */ /* 0x002ee20000100a00 */
[----:B------:R-:W-:-:S02]  /*39dc0*/  IMAD.MOV.U32 R22, RZ, RZ, R3 ;  /* 0x000000ffff167224 */ /* 0x000fc400078e0003 */
[----:B------:R-:W-:Y:S01]  /*39dd0*/  IMAD.MOV.U32 R23, RZ, RZ, R2 ;  /* 0x000000ffff177224 */ /* 0x000fe200078e0002 */
[----:B---3--:R1:W-:Y:S02]  /*39de0*/  STL.64 [R1+0x93a0], R6 ;  /* 0x0093a00601007387 */ /* 0x0083e40000100a00 */
[C---:B-1----:R-:W-:Y:S08]  /*39df0*/  HMMA.1688.F32.TF32 R4, R8.reuse, R26, R12 ;  /* 0x0000001a0804723c */ /* 0x042ff0000008100c */
[C---:B--2---:R-:W-:Y:S01]  /*39e00*/  HMMA.1688.F32.TF32 R20, R8.reuse, R22, R16 ;  /* 0x000000160814723c */ /* 0x044fe20000081010 */
[----:B------:R-:W2:Y:S10]  /*39e10*/  LDL.LU R12, [R1+0x180] ;  /* 0x00018000010c7983 */ /* 0x000eb40000300800 */
[----:B------:R1:W-:Y:S04]  /*39e20*/  STL.64 [R1+0x4f0], R4 ;  /* 0x0004f00401007387 */ /* 0x0003e80000100a00 */
[----:B------:R3:W-:Y:S04]  /*39e30*/  STL.64 [R1+0x4f8], R6 ;  /* 0x0004f80601007387 */ /* 0x0007e80000100a00 */
[----:B------:R-:W2:Y:S04]  /*39e40*/  LDL.LU R13, [R1+0x184] ;  /* 0x00018400010d7983 */ /* 0x000ea80000300800 */
[----:B------:R-:W2:Y:S04]  /*39e50*/  LDL.LU R14, [R1+0x188] ;  /* 0x00018800010e7983 */ /* 0x000ea80000300800 */
[----:B------:R-:W2:Y:S04]  /*39e60*/  LDL.LU R15, [R1+0x18c] ;  /* 0x00018c00010f7983 */ /* 0x000ea80000300800 */
[----:B-1----:R-:W4:Y:S04]  /*39e70*/  LDL.LU R4, [R1+0x170] ;  /* 0x0001700001047983 */ /* 0x002f280000300800 */
[----:B------:R-:W4:Y:S04]  /*39e80*/  LDL.LU R5, [R1+0x174] ;  /* 0x0001740001057983 */ /* 0x000f280000300800 */
[----:B---3--:R-:W4:Y:S04]  /*39e90*/  LDL.LU R6, [R1+0x178] ;  /* 0x0001780001067983 */ /* 0x008f280000300800 */
[----:B------:R-:W4:Y:S04]  /*39ea0*/  LDL.LU R7, [R1+0x17c] ;  /* 0x00017c0001077983 */ /* 0x000f280000300800 */
[----:B------:R1:W-:Y:S04]  /*39eb0*/  STL.64 [R1+0x9398], R26 ;  /* 0x0093981a01007387 */ /* 0x0003e80000100a00 */
[----:B------:R-:W3:Y:S04]  /*39ec0*/  LDL.LU R24, [R1+0x10] ;  /* 0x0000100001187983 */ /* 0x000ee80000300800 */
[----:B------:R-:W3:Y:S04]  /*39ed0*/  LDL.LU R25, [R1+0x14] ;  /* 0x0000140001197983 */ /* 0x000ee80000300800 */
[----:B-1----:R-:W3:Y:S04]  /*39ee0*/  LDL.LU R26, [R1+0x18] ;  /* 0x00001800011a7983 */ /* 0x002ee80000300800 */
[----:B------:R-:W3:Y:S04]  /*39ef0*/  LDL.LU R27, [R1+0x1c] ;  /* 0x00001c00011b7983 */ /* 0x000ee80000300800 */
        /* <DEDUP_REMOVED lines=57> */
[----:B------:R-:W2:-:S15]  /*3a290*/  LDL.LU.64 R18, [R1+0x93e0] ;  /* 0x0093e00001127983 */ /* 0x000e9e0000300a00 */
        /* <DEDUP_REMOVED lines=12> */
[----:B------:R-:W2:Y:S04]  /*3a360*/  LDL.LU.64 R18, [R1+0x93c0] ;  /* 0x0093c00001127983 */ /* 0x000ea80000300a00 */
[----:B------:R-:W2:Y:S02]  /*3a370*/  LDL.LU.64 R16, [R1+0x93b8] ;  /* 0x0093b80001107983 */ /* 0x000ea40000300a00 */
[----:B--2---:R-:W-:-:S15]  /*3a380*/  HMMA.1688.F32.TF32 R16, R8, R22, R16 ;  /* 0x000000160810723c */ /* 0x004fde0000081010 */
[----:B------:R-:W-:-:S04]  /*3a390*/  NOP ;  /* 0x0000000000007918 */ /* 0x000fc80000000000 */
[----:B------:R-:W-:Y:S04]  /*3a3a0*/  STL.64 [R1+0x430], R16 ;  /* 0x0004301001007387 */ /* 0x000fe80000100a00 */
[----:B------:R1:W-:Y:S04]  /*3a3b0*/  STL.64 [R1+0x438], R18 ;  /* 0x0004381201007387 */ /* 0x0003e80000100a00 */
[----:B-1----:R-:W2:Y:S04]  /*3a3c0*/  LDL.LU.64 R18, [R1+0x93b0] ;  /* 0x0093b00001127983 */ /* 0x002ea80000300a00 */
[----:B------:R1:W-:Y:S04]  /*3a3d0*/  STL.64 [R1+0x9328], R22 ;  /* 0x0093281601007387 */ /* 0x0003e80000100a00 */
[----:B------:R2:W-:Y:S04]  /*3a3e0*/  STL.64 [R1+0x9378], R20 ;  /* 0x0093781401007387 */ /* 0x0005e80000100a00 */
[----:B-1----:R-:W3:Y:S01]  /*3a3f0*/  LDL.64 R22, [R1+0x108] ;  /* 0x0001080001167983 */ /* 0x002ee20000100a00 */
[C---:B--2---:R-:W-:Y:S03]  /*3a400*/  HMMA.1688.F32.TF32 R12, R8.reuse, R18, R12 ;  /* 0x00000012080c723c */ /* 0x044fe6000008100c */
[----:B---3--:R1:W-:Y:S04]  /*3a410*/  STL.64 [R1+0x9380], R22 ;  /* 0x0093801601007387 */ /* 0x0083e80000100a00 */
[----:B------:R-:W2:Y:S04]  /*3a420*/  LDL.LU R20, [R1+0x850] ;  /* 0x0008500001147983 */ /* 0x000ea80000300800 */
[----:B------:R-:W2:Y:S04]  /*3a430*/  LDL.LU R21, [R1+0x854] ;  /* 0x0008540001157983 */ /* 0x000ea80000300800 */
[----:B-1----:R-:W2:Y:S04]  /*3a440*/  LDL.LU R22, [R1+0x858] ;  /* 0x0008580001167983 */ /* 0x002ea80000300800 */
[----:B------:R-:W2:Y:S04]  /*3a450*/  LDL.LU R23, [R1+0x85c] ;  /* 0x00085c0001177983 */ /* 0x000ea80000300800 */
[----:B------:R-:W-:Y:S04]  /*3a460*/  STL.64 [R1+0x420], R12 ;  /* 0x0004200c01007387 */ /* 0x000fe80000100a00 */
[----:B------:R1:W-:Y:S04]  /*3a470*/  STL.64 [R1+0x428], R14 ;  /* 0x0004280e01007387 */ /* 0x0003e80000100a00 */
[----:B-1----:R-:W4:Y:S04]  /*3a480*/  LDL.LU.64 R14, [R1+0x93a8] ;  /* 0x0093a800010e7983 */ /* 0x002f280000300a00 */
[----:B------:R1:W-:Y:S04]  /*3a490*/  STL.64 [R1+0x92c8], R18 ;  /* 0x0092c81201007387 */ /* 0x0003e80000100a00 */
[----:B-1----:R-:W3:Y:S01]  /*3a4a0*/  LDL.64 R18, [R1+0xe8] ;  /* 0x0000e80001127983 */ /* 0x002ee20000100a00 */
[----:B----4-:R-:W-:-:S15]  /*3a4b0*/  HMMA.1688.F32.TF32 R4, R8, R14, R4 ;  /* 0x0000000e0804723c */ /* 0x010fde0000081004 */
[----:B------:R-:W-:-:S04]  /*3a4c0*/  NOP ;  /* 0x0000000000007918 */ /* 0x000fc80000000000 */
[----:B------:R-:W-:Y:S04]  /*3a4d0*/  STL.64 [R1+0x410], R4 ;  /* 0x0004100401007387 */ /* 0x000fe80000100a00 */
[----:B------:R1:W-:Y:S04]  /*3a4e0*/  STL.64 [R1+0x418], R6 ;  /* 0x0004180601007387 */ /* 0x0003e80000100a00 */
[----:B-1----:R-:W4:Y:S02]  /*3a4f0*/  LDL.LU.64 R6, [R1+0x93a0] ;  /* 0x0093a00001067983 */ /* 0x002f240000300a00 */
[----:B----4-:R-:W-:Y:S02]  /*3a500*/  HMMA.1688.F32.TF32 R8, R8, R6, R24 ;  /* 0x000000060808723c */ /* 0x010fe40000081018 */
[----:B------:R-:W2:Y:S01]  /*3a510*/  LDL.LU.64 R26, [R1+0x9398] ;  /* 0x00939800011a7983 */ /* 0x000ea20000300a00 */
[----:B------:R-:W-:-:S02]  /*3a520*/  IMAD.MOV.U32 R13, RZ, RZ, R6 ;  /* 0x000000ffff0d7224 */ /* 0x000fc400078e0006 */
[----:B------:R-:W-:-:S14]  /*3a530*/  IMAD.MOV.U32 R12, RZ, RZ, R7 ;  /* 0x000000ffff0c7224 */ /* 0x000fdc00078e0007 */
[----:B------:R-:W-:Y:S04]  /*3a540*/  STL.64 [R1+0x380], R8 ;  /* 0x0003800801007387 */ /* 0x000fe80000100a00 */
[----:B------:R-:W-:Y:S04]  /*3a550*/  STL.64 [R1+0x388], R10 ;  /* 0x0003880a01007387 */ /* 0x000fe80000100a00 */
[----:B------:R-:W2:Y:S04]  /*3a560*/  LDL.LU.64 R6, [R1+0x9390] ;  /* 0x0093900001067983 */ /* 0x000ea80000300a00 */
[----:B------:R-:W2:Y:S04]  /*3a570*/  LDL.LU.64 R4, [R1+0x9388] ;  /* 0x0093880001047983 */ /* 0x000ea80000300a00 */
[----:B------:R-:W1:Y:S04]  /*3a580*/  LDS R8, [R0+UR5+0xc300] ;  /* 0x00c3000500087984 */ /* 0x000e680008000800 */
[----:B------:R-:W4:Y:S04]  /*3a590*/  LDS R10, [R0+UR5+0xe300] ;  /* 0x00e30005000a7984 */ /* 0x000f280008000800 */
[----:B------:R-:W1:Y:S04]  /*3a5a0*/  LDS R9, [R29+UR5+0xc300] ;  /* 0x00c300051d097984 */ /* 0x000e680008000800 */
[----:B------:R-:W3:Y:S04]  /*3a5b0*/  LDS R11, [R29+UR5+0xe300] ;  /* 0x00e300051d0b7984 */ /* 0x000ee80008000800 */
[----:B------:R-:W-:Y:S04]  /*3a5c0*/  STL.64 [R1+0x92c0], R14 ;  /* 0x0092c00e01007387 */ /* 0x000fe80000100a00 */
[----:B------:R4:W-:Y:S04]  /*3a5d0*/  STL.64 [R1+0x92b8], R12 ;  /* 0x0092b80c01007387 */ /* 0x0009e80000100a00 */
[----:B----4-:R-:W4:Y:S04]  /*3a5e0*/  LDL.LU R12, [R1+0x710] ;  /* 0x00071000010c7983 */ /* 0x010f280000300800 */
[----:B------:R-:W4:Y:S04]  /*3a5f0*/  LDL.LU R13, [R1+0x714] ;  /* 0x00071400010d7983 */ /* 0x000f280000300800 */
[----:B------:R-:W4:Y:S04]  /*3a600*/  LDL.LU R14, [R1+0x718] ;  /* 0x00071800010e7983 */ /* 0x000f280000300800 */
[----:B------:R-:W4:Y:S04]  /*3a610*/  LDL.LU R15, [R1+0x71c] ;  /* 0x00071c00010f7983 */ /* 0x000f280000300800 */
[----:B-1----:R-:W-:Y:S04]  /*3a620*/  STL [R1+0x927c], R8 ;  /* 0x00927c0801007387 */ /* 0x002fe80000100800 */
[----:B------:R-:W-:Y:S04]  /*3a630*/  STL [R1+0x9284], R10 ;  /* 0x0092840a01007387 */ /* 0x000fe80000100800 */
[----:B------:R-:W-:Y:S04]  /*3a640*/  STL [R1+0x9280], R0 ;  /* 0x0092800001007387 */ /* 0x000fe80000100800 */
[----:B------:R-:W-:Y:S04]  /*3a650*/  STL [R1+0x9288], R9 ;  /* 0x0092880901007387 */ /* 0x000fe80000100800 */
[----:B---3--:R-:W-:Y:S04]  /*3a660*/  STL [R1+0x9290], R11 ;  /* 0x0092900b01007387 */ /* 0x008fe80000100800 */
[----:B------:R-:W-:Y:S01]  /*3a670*/  STL [R1+0x928c], R29 ;  /* 0x00928c1d01007387 */ /* 0x000fe20000100800 */
[----:B--2---:R-:W-:-:S15]  /*3a680*/  HMMA.1688.F32.TF32 R20, R4, R26, R20 ;  /* 0x0000001a0414723c */ /* 0x004fde0000081014 */
[----:B------:R-:W-:-:S04]  /*3a690*/  NOP ;  /* 0x0000000000007918 */ /* 0x000fc80000000000 */
[----:B------:R-:W-:Y:S04]  /*3a6a0*/  STL.64 [R1+0x3d0], R20 ;  /* 0x0003d01401007387 */ /* 0x000fe80000100a00 */
[----:B------:R1:W-:Y:S04]  /*3a6b0*/  STL.64 [R1+0x3d8], R22 ;  /* 0x0003d81601007387 */ /* 0x0003e80000100a00 */
[----:B-1----:R-:W2:Y:S04]  /*3a6c0*/  LDL.LU.64 R22, [R1+0x9380] ;  /* 0x0093800001167983 */ /* 0x002ea80000300a00 */
[----:B------:R1:W-:Y:S04]  /*3a6d0*/  STL [R1+0x9298], R26 ;  /* 0x0092981a01007387 */ /* 0x0003e80000100800 */
[----:B------:R3:W-:Y:S04]  /*3a6e0*/  STL [R1+0x9294], R27 ;  /* 0x0092941b01007387 */ /* 0x0007e80000100800 */
[----:B------:R-:W2:Y:S04]  /*3a6f0*/  LDL.LU R24, [R1+0x7a0] ;  /* 0x0007a00001187983 */ /* 0x000ea80000300800 */
[----:B------:R-:W2:Y:S04]  /*3a700*/  LDL.LU R25, [R1+0x7a4] ;  /* 0x0007a40001197983 */ /* 0x000ea80000300800 */
[----:B-1----:R-:W2:Y:S04]  /*3a710*/  LDL.LU R26, [R1+0x7a8] ;  /* 0x0007a800011a7983 */ /* 0x002ea80000300800 */
[----:B---3--:R-:W2:Y:S02]  /*3a720*/  LDL.LU R27, [R1+0x7ac] ;  /* 0x0007ac00011b7983 */ /* 0x008ea40000300800 */
[----:B--2---:R-:W-:-:S15]  /*3a730*/  HMMA.1688.F32.TF32 R24, R4, R22, R24 ;  /* 0x000000160418723c */ /* 0x004fde0000081018 */
[----:B------:R-:W-:-:S04]  /*3a740*/  NOP ;  /* 0x0000000000007918 */ /* 0x000fc80000000000 */
[----:B------:R1:W-:Y:S04]  /*3a750*/  STL.64 [R1+0x3c0], R24 ;  /* 0x0003c01801007387 */ /* 0x0003e80000100a00 */
[----:B------:R-:W-:Y:S04]  /*3a760*/  STL.64 [R1+0x3c8], R26 ;  /* 0x0003c81a01007387 */ /* 0x000fe80000100a00 */
[----:B------:R-:W2:Y:S01]  /*3a770*/  LDL.LU.64 R20, [R1+0x9378] ;  /* 0x0093780001147983 */ /* 0x000ea20000300a00 */
[----:B-1----:R-:W-:Y:S02]  /*3a780*/  IMAD.MOV.U32 R24, RZ, RZ, R23 ;  /* 0x000000ffff187224 */ /* 0x002fe400078e0017 */
[----:B------:R-:W-:-:S03]  /*3a790*/  IMAD.MOV.U32 R25, RZ, RZ, R22 ;  /* 0x000000ffff197224 */ /* 0x000fc600078e0016 */
[----:B------:R1:W-:Y:S04]  /*3a7a0*/  STL [R1+0x92a0], R24 ;  /* 0x0092a01801007387 */ /* 0x0003e80000100800 */
[----:B------:R3:W-:Y:S04]  /*3a7b0*/  STL [R1+0x929c], R25 ;  /* 0x00929c1901007387 */ /* 0x0007e80000100800 */
[----:B-1----:R-:W2:Y:S04]  /*3a7c0*/  LDL.LU R24, [R1+0x740] ;  /* 0x0007400001187983 */ /* 0x002ea80000300800 */
[----:B---3--:R-:W2:Y:S04]  /*3a7d0*/  LDL.LU R25, [R1+0x744] ;  /* 0x0007440001197983 */ /* 0x008ea80000300800 */
[----:B------:R-:W2:Y:S04]  /*3a7e0*/  LDL.LU R26, [R1+0x748] ;  /* 0x00074800011a7983 */ /* 0x000ea80000300800 */
[----:B------:R-:W2:Y:S01]  /*3a7f0*/  LDL.LU R27, [R1+0x74c] ;  /* 0x00074c00011b7983 */ /* 0x000ea20000300800 */
[----:B------:R-:W-:Y:S01]  /*3a800*/  IMAD.MOV.U32 R10, RZ, RZ, R3 ;  /* 0x000000ffff0a7224 */ /* 0x000fe200078e0003 */
[----:B------:R-:W-:Y:S01]  /*3a810*/  MOV R11, R2 ;  /* 0x00000002000b7202 */ /* 0x000fe20000000f00 */
[----:B------:R-:W-:-:S02]  /*3a820*/  IMAD.MOV.U32 R3, RZ, RZ, R18 ;  /* 0x000000ffff037224 */ /* 0x000fc400078e0012 */
[----:B------:R-:W-:-:S04]  /*3a830*/  IMAD.MOV.U32 R2, RZ, RZ, R19 ;  /* 0x000000ffff027224 */ /* 0x000fc800078e0013 */
[C---:B--2---:R-:W-:Y:S08]  /*3a840*/  HMMA.1688.F32.TF32 R24, R4.reuse, R10, R24 ;  /* 0x0000000a0418723c */ /* 0x044ff00000081018 */
[----:B----4-:R-:W-:Y:S11]  /*3a850*/  HMMA.1688.F32.TF32 R8, R4, R18, R12 ;  /* 0x000000120408723c */ /* 0x010ff6000008100c */
[----:B------:R-:W-:Y:S04]  /*3a860*/  STL.64 [R1+0x3b0], R24 ;  /* 0x0003b01801007387 */ /* 0x000fe80000100a00 */
[----:B------:R-:W-:Y:S04]  /*3a870*/  STL.64 [R1+0x3b8], R26 ;  /* 0x0003b81a01007387 */ /* 0x000fe80000100a00 */
[----:B------:R-:W-:Y:S04]  /*3a880*/  STL.64 [R1+0x3a0], R8 ;  /* 0x0003a00801007387 */ /* 0x000fe80000100a00 */
[----:B------:R-:W-:Y:S04]  /*3a890*/  STL.64 [R1+0x3a8], R10 ;  /* 0x0003a80a01007387 */ /* 0x000fe80000100a00 */
[----:B------:R-:W2:Y:S04]  /*3a8a0*/  LDL.LU R16, [R1+0x150] ;  /* 0x0001500001107983 */ /* 0x000ea80000300800 */
[----:B------:R-:W2:Y:S04]  /*3a8b0*/  LDL.LU R17, [R1+0x154] ;  /* 0x0001540001117983 */ /* 0x000ea80000300800 */
[----:B------:R-:W3:Y:S04]  /*3a8c0*/  LDL.LU R18, [R1+0x158] ;  /* 0x0001580001127983 */ /* 0x000ee80000300800 */
[----:B------:R-:W3:Y:S04]  /*3a8d0*/  LDL.LU R19, [R1+0x15c] ;  /* 0x00015c0001137983 */ /* 0x000ee80000300800 */
[----:B---3--:R1:W-:Y:S04]  /*3a8e0*/  STL.64 [R1+0x92d8], R18 ;  /* 0x0092d81201007387 */ /* 0x0083e80000100a00 */
[----:B--2---:R-:W-:Y:S01]  /*3a8f0*/  STL.64 [R1+0x92d0], R16 ;  /* 0x0092d01001007387 */ /* 0x004fe20000100a00 */
[----:B-1----:R-:W-:-:S02]  /*3a900*/  IMAD.MOV.U32 R18, RZ, RZ, R21 ;  /* 0x000000ffff127224 */ /* 0x002fc400078e0015 */
[----:B------:R-:W-:-:S05]  /*3a910*/  IMAD.MOV.U32 R19, RZ, RZ, R20 ;  /* 0x000000ffff137224 */ /* 0x000fca00078e0014 */
[----:B------:R1:W-:Y:S04]  /*3a920*/  STL.64 [R1+0x92f0], R18 ;  /* 0x0092f01201007387 */ /* 0x0003e80000100a00 */
[----:B------:R-:W2:Y:S04]  /*3a930*/  LDL.LU R12, [R1+0x140] ;  /* 0x00014000010c7983 */ /* 0x000ea80000300800 */
[----:B------:R-:W2:Y:S04]  /*3a940*/  LDL.LU R13, [R1+0x144] ;  /* 0x00014400010d7983 */ /* 0x000ea80000300800 */
[----:B------:R-:W3:Y:S04]  /*3a950*/  LDL.LU R14, [R1+0x148] ;  /* 0x00014800010e7983 */ /* 0x000ee80000300800 */
[----:B------:R-:W3:Y:S04]  /*3a960*/  LDL.LU R15, [R1+0x14c] ;  /* 0x00014c00010f7983 */ /* 0x000ee80000300800 */
[----:B-1----:R-:W4:Y:S04]  /*3a970*/  LDL.64 R18, [R1+0x78] ;  /* 0x0000780001127983 */ /* 0x002f280000100a00 */
[----:B----4-:R1:W-:Y:S04]  /*3a980*/  STL.64 [R1+0x9308], R18 ;  /* 0x0093081201007387 */ /* 0x0103e80000100a00 */
[----:B-1----:R-:W4:Y:S04]  /*3a990*/  LDL.64 R18, [R1+0x88] ;  /* 0x0000880001127983 */ /* 0x002f280000100a00 */
[----:B----4-:R-:W-:Y:S04]  /*3a9a0*/  STL.64 [R1+0x9320], R18 ;  /* 0x0093201201007387 */ /* 0x010fe80000100a00 */
        /* <DEDUP_REMOVED lines=8> */
[----:B------:R-:W2:Y:S04]  /*3aa30*/  LDL.LU R26, [R1+0x2b8] ;  /* 0x0002b800011a7983 */ /* 0x000ea80000300800 */
[----:B------:R-:W2:Y:S04]  /*3aa40*/  LDL.LU R27, [R1+0x2bc] ;  /* 0x0002bc00011b7983 */ /* 0x000ea80000300800 */
[----:B------:R-:W3:Y:S04]  /*3aa50*/  LDL.LU R8, [R1+0x550] ;  /* 0x0005500001087983 */ /* 0x000ee80000300800 */
[----:B------:R-:W3:Y:S04]  /*3aa60*/  LDL.LU R9, [R1+0x554] ;  /* 0x0005540001097983 */ /* 0x000ee80000300800 */
[----:B------:R-:W3:Y:S04]  /*3aa70*/  LDL.LU R10, [R1+0x558] ;  /* 0x00055800010a7983 */ /* 0x000ee80000300800 */
[----:B------:R-:W3:Y:S04]  /*3aa80*/  LDL.LU R11, [R1+0x55c] ;  /* 0x00055c00010b7983 */ /* 0x000ee80000300800 */
[----:B--2---:R1:W-:Y:S04]  /*3aa90*/  STL.64 [R1+0x9348], R26 ;  /* 0x0093481a01007387 */ /* 0x0043e80000100a00 */
[----:B----4-:R-:W-:Y:S04]  /*3aaa0*/  STL.64 [R1+0x9340], R24 ;  /* 0x0093401801007387 */ /* 0x010fe80000100a00 */
[----:B-1----:R-:W2:Y:S04]  /*3aab0*/  LDL.64 R26, [R1+0xb8] ;  /* 0x0000b800011a7983 */ /* 0x002ea80000100a00 */
[----:B--2---:R1:W-:Y:S04]  /*3aac0*/  STL.64 [R1+0x9358], R26 ;  /* 0x0093581a01007387 */ /* 0x0043e80000100a00 */
[----:B-1----:R-:W2:Y:S04]  /*3aad0*/  LDL.64 R26, [R1+0xc8] ;  /* 0x0000c800011a7983 */ /* 0x002ea80000100a00 */
[----:B--2---:R1:W-:Y:S04]  /*3aae0*/  STL.64 [R1+0x9370], R26 ;  /* 0x0093701a01007387 */ /* 0x0043e80000100a00 */
[----:B-1----:R-:W2:Y:S04]  /*3aaf0*/  LDL.64 R26, [R1+0xd8] ;  /* 0x0000d800011a7983 */ /* 0x002ea80000100a00 */
[----:B------:R-:W4:Y:S04]  /*3ab00*/  LDL.LU R20, [R1+0x2a0] ;  /* 0x0002a00001147983 */ /* 0x000f280000300800 */
[----:B------:R-:W4:Y:S04]  /*3ab10*/  LDL.LU R21, [R1+0x2a4] ;  /* 0x0002a40001157983 */ /* 0x000f280000300800 */
[----:B------:R-:W2:Y:S04]  /*3ab20*/  LDL.LU R22, [R1+0x2a8] ;  /* 0x0002a80001167983 */ /* 0x000ea80000300800 */
[----:B------:R-:W2:Y:S04]  /*3ab30*/  LDL.LU R23, [R1+0x2ac] ;  /* 0x0002ac0001177983 */ /* 0x000ea80000300800 */
[----:B--2---:R1:W-:Y:S04]  /*3ab40*/  STL.64 [R1+0x9338], R22 ;  /* 0x0093381601007387 */ /* 0x0043e80000100a00 */
[----:B----4-:R2:W-:Y:S04]  /*3ab50*/  STL.64 [R1+0x9330], R20 ;  /* 0x0093301401007387 */ /* 0x0105e80000100a00 */
[----:B-1----:R-:W4:Y:S04]  /*3ab60*/  LDL.64 R22, [R1+0xa8] ;  /* 0x0000a80001167983 */ /* 0x002f280000100a00 */
[----:B----4-:R1:W-:Y:S04]  /*3ab70*/  STL.64 [R1+0x9350], R22 ;  /* 0x0093501601007387 */ /* 0x0103e80000100a00 */
[----:B--2---:R-:W2:Y:S04]  /*3ab80*/  LDL.LU R20, [R1+0x2d0] ;  /* 0x0002d00001147983 */ /* 0x004ea80000300800 */
        /* <DEDUP_REMOVED lines=10> */
[----:B---3--:R-:W-:Y:S04]  /*3ac30*/  STL.64 [R1+0x9300], R14 ;  /* 0x0093000e01007387 */ /* 0x008fe80000100a00 */
[----:B------:R1:W-:Y:S04]  /*3ac40*/  STL.64 [R1+0x92f8], R12 ;  /* 0x0092f80c01007387 */ /* 0x0003e80000100a00 */
[----:B-1----:R-:W3:Y:S04]  /*3ac50*/  LDL.LU R12, [R1+0x280] ;  /* 0x00028000010c7983 */ /* 0x002ee80000300800 */
[----:B------:R-:W3:Y:S04]  /*3ac60*/  LDL.LU R13, [R1+0x284] ;  /* 0x00028400010d7983 */ /* 0x000ee80000300800 */
[----:B------:R-:W2:Y:S04]  /*3ac70*/  LDL.LU R14, [R1+0x288] ;  /* 0x00028800010e7983 */ /* 0x000ea80000300800 */
[----:B------:R-:W2:Y:S01]  /*3ac80*/  LDL.LU R15, [R1+0x28c] ;  /* 0x00028c00010f7983 */ /* 0x000ea20000300800 */
[----:B------:R-:W-:Y:S01]  /*3ac90*/  HMMA.1688.F32.TF32 R8, R4, R26, R8 ;  /* 0x0000001a0408723c */ /* 0x000fe20000081008 */
[----:B------:R-:W-:-:S02]  /*3aca0*/  IMAD.MOV.U32 R28, RZ, RZ, R27 ;  /* 0x000000ffff1c7224 */ /* 0x000fc400078e001b */
[----:B--2---:R-:W-:Y:S04]  /*3acb0*/  STL.64 [R1+0x9318], R14 ;  /* 0x0093180e01007387 */ /* 0x004fe80000100a00 */
[----:B---3--:R1:W-:Y:S04]  /*3acc0*/  STL.64 [R1+0x9310], R12 ;  /* 0x0093100c01007387 */ /* 0x0083e80000100a00 */
[----:B-1----:R-:W2:Y:S04]  /*3acd0*/  LDL.LU R12, [R1+0x290] ;  /* 0x00029000010c7983 */ /* 0x002ea80000300800 */
[----:B------:R-:W2:Y:S04]  /*3ace0*/  LDL.LU R13, [R1+0x294] ;  /* 0x00029400010d7983 */ /* 0x000ea80000300800 */
[----:B------:R-:W2:Y:S04]  /*3acf0*/  LDL.LU R14, [R1+0x298] ;  /* 0x00029800010e7983 */ /* 0x000ea80000300800 */
[----:B------:R-:W2:Y:S04]  /*3ad00*/  LDL.LU R15, [R1+0x29c] ;  /* 0x00029c00010f7983 */ /* 0x000ea80000300800 */
[----:B------:R-:W-:Y:S04]  /*3ad10*/  STL [R1+0x92a4], R3 ;  /* 0x0092a40301007387 */ /* 0x000fe80000100800 */
[----:B------:R1:W-:Y:S04]  /*3ad20*/  STL.64 [R1+0x390], R8 ;  /* 0x0003900801007387 */ /* 0x0003e80000100a00 */
[----:B------:R3:W-:Y:S01]  /*3ad30*/  STL.64 [R1+0x398], R10 ;  /* 0x0003980a01007387 */ /* 0x0007e20000100a00 */
[----:B-1----:R-:W-:-:S03]  /*3ad40*/  IMAD.MOV.U32 R8, RZ, RZ, R26 ;  /* 0x000000ffff087224 */ /* 0x002fc600078e001a */
[----:B------:R-:W2:Y:S02]  /*3ad50*/  LDL.LU.64 R26, [R1+0x9370] ;  /* 0x00937000011a7983 */ /* 0x000ea40000300a00 */
[----:B--2---:R-:W-:Y:S01]  /*3ad60*/  HMMA.1688.F32.TF32 R20, R4, R26, R20 ;  /* 0x0000001a0414723c */ /* 0x004fe20000081014 */
[----:B---3--:R-:W-:Y:S02]  /*3ad70*/  IMAD.MOV.U32 R10, RZ, RZ, R26 ;  /* 0x000000ffff0a7224 */ /* 0x008fe400078e001a */
        /* <DEDUP_REMOVED lines=19> */
[----:B------:R-:W-:Y:S04]  /*3aeb0*/  STL.64 [R1+0x320], R24 ;  /* 0x0003201801007387 */ /* 0x000fe80000100a00 */
[----:B------:R1:W-:Y:S02]  /*3aec0*/  STL.64 [R1+0x328], R26 ;  /* 0x0003281a01007387 */ /* 0x0003e40000100a00 */
[----:B-1----:R-:W-:Y:S02]  /*3aed0*/  IMAD.MOV.U32 R27, RZ, RZ, R22 ;  /* 0x000000ffff1b7224 */ /* 0x002fe400078e0016 */
[----:B------:R-:W4:Y:S04]  /*3aee0*/  LDL.LU.64 R22, [R1+0x9338] ;  /* 0x0093380001167983 */ /* 0x000f280000300a00 */
[----:B------:R-:W4:Y:S04]  /*3aef0*/  LDL.LU.64 R20, [R1+0x9330] ;  /* 0x0093300001147983 */ /* 0x000f280000300a00 */
[----:B------:R-:W-:Y:S04]  /*3af00*/  STL.64 [R1+0x92b0], R10 ;  /* 0x0092b00a01007387 */ /* 0x000fe80000100a00 */
[----:B------:R1:W-:Y:S04]  /*3af10*/  STL.64 [R1+0x92a8], R8 ;  /* 0x0092a80801007387 */ /* 0x0003e80000100a00 */
[----:B-1----:R-:W2:Y:S04]  /*3af20*/  LDL.LU R8, [R1+0x130] ;  /* 0x0001300001087983 */ /* 0x002ea80000300800 */
[----:B------:R-:W2:Y:S04]  /*3af30*/  LDL.LU R9, [R1+0x134] ;  /* 0x0001340001097983 */ /* 0x000ea80000300800 */
[----:B------:R-:W2:Y:S04]  /*3af40*/  LDL.LU R10, [R1+0x138] ;  /* 0x00013800010a7983 */ /* 0x000ea80000300800 */
[----:B------:R-:W2:Y:S01]  /*3af50*/  LDL.LU R11, [R1+0x13c] ;  /* 0x00013c00010b7983 */ /* 0x000ea20000300800 */
[----:B----4-:R-:W-:-:S15]  /*3af60*/  HMMA.1688.F32.TF32 R20, R4, R18, R20 ;  /* 0x000000120414723c */ /* 0x010fde0000081014 */
[----:B------:R-:W-:-:S04]  /*3af70*/  NOP ;  /* 0x0000000000007918 */ /* 0x000fc80000000000 */
[----:B------:R1:W-:Y:S04]  /*3af80*/  STL.64 [R1+0x310], R20 ;  /* 0x0003101401007387 */ /* 0x0003e80000100a00 */
[----:B------:R3:W-:Y:S01]  /*3af90*/  STL.64 [R1+0x318], R22 ;  /* 0x0003181601007387 */ /* 0x0007e20000100a00 */
[----:B-1----:R-:W-:-:S03]  /*3afa0*/  IMAD.MOV.U32 R21, RZ, RZ, R18 ;  /* 0x000000ffff157224 */ /* 0x002fc600078e0012 */
[----:B---3--:R-:W3:Y:S01]  /*3afb0*/  LDL.LU.64 R22, [R1+0x9328] ;  /* 0x0093280001167983 */ /* 0x008ee20000300a00 */
[----:B------:R-:W-:-:S03]  /*3afc0*/  IMAD.MOV.U32 R20, RZ, RZ, R19 ;  /* 0x000000ffff147224 */ /* 0x000fc600078e0013 */
[----:B------:R-:W4:Y:S02]  /*3afd0*/  LDL.LU.64 R18, [R1+0x9320] ;  /* 0x0093200001127983 */ /* 0x000f240000300a00 */
[----:B----4-:R-:W-:Y:S01]  /*3afe0*/  HMMA.1688.F32.TF32 R12, R4, R18, R12 ;  /* 0x00000012040c723c */ /* 0x010fe2000008100c */
[----:B------:R-:W-:Y:S02]  /*3aff0*/  IMAD.MOV.U32 R25, RZ, RZ, R18 ;  /* 0x000000ffff197224 */ /* 0x000fe400078e0012 */
[----:B------:R-:W-:-:S15]  /*3b000*/  IMAD.MOV.U32 R26, RZ, RZ, R19 ;  /* 0x000000ffff1a7224 */ /* 0x000fde00078e0013 */
[----:B------:R-:W-:Y:S01]  /*3b010*/  NOP ;  /* 0x0000000000007918 */ /* 0x000fe20000000000 */
[----:B------:R-:W-:Y:S04]  /*3b020*/  STL.64 [R1+0x300], R12 ;  /* 0x0003000c01007387 */ /* 0x000fe80000100a00 */
[----:B------:R1:W-:Y:S04]  /*3b030*/  STL.64 [R1+0x308], R14 ;  /* 0x0003080e01007387 */ /* 0x0003e80000100a00 */
[----:B-1----:R-:W4:Y:S04]  /*3b040*/  LDL.LU.64 R14, [R1+0x9318] ;  /* 0x00931800010e7983 */ /* 0x002f280000300a00 */
[----:B------:R-:W4:Y:S04]  /*3b050*/  LDL.LU.64 R12, [R1+0x9310] ;  /* 0x00931000010c7983 */ /* 0x000f280000300a00 */
[----:B------:R-:W4:Y:S02]  /*3b060*/  LDL.LU.64 R18, [R1+0x9308] ;  /* 0x0093080001127983 */ /* 0x000f240000300a00 */
[----:B----4-:R-:W-:Y:S01]  /*3b070*/  HMMA.1688.F32.TF32 R12, R4, R18, R12 ;  /* 0x00000012040c723c */ /* 0x010fe2000008100c */
[----:B------:R-:W-:-:S02]  /*3b080*/  IMAD.MOV.U32 R3, RZ, RZ, R18 ;  /* 0x000000ffff037224 */ /* 0x000fc400078e0012 */
[----:B------:R-:W-:-:S15]  /*3b090*/  IMAD.MOV.U32 R24, RZ, RZ, R19 ;  /* 0x000000ffff187224 */ /* 0x000fde00078e0013 */
[----:B------:R-:W-:Y:S01]  /*3b0a0*/  NOP ;  /* 0x0000000000007918 */ /* 0x000fe20000000000 */
        /* <DEDUP_REMOVED lines=17> */
[----:B------:R-:W-:Y:S01]  /*3b1c0*/  STL.64 [R1+0x9178], R22 ;  /* 0x0091781601007387 */ /* 0x000fe20000100a00 */
[----:B----4-:R-:W-:-:S15]  /*3b1d0*/  HMMA.1688.F32.TF32 R12, R4, R18, R12 ;  /* 0x00000012040c723c */ /* 0x010fde000008100c */
[----:B------:R-:W-:-:S04]  /*3b1e0*/  NOP ;  /* 0x0000000000007918 */ /* 0x000fc80000000000 */
[----:B------:R-:W-:Y:S04]  /*3b1f0*/  STL.64 [R1+0x2c0], R12 ;  /* 0x0002c00c01007387 */ /* 0x000fe80000100a00 */
[----:B------:R1:W-:Y:S04]  /*3b200*/  STL.64 [R1+0x2c8], R14 ;  /* 0x0002c80e01007387 */ /* 0x0003e80000100a00 */
[----:B-1----:R-:W2:Y:S04]  /*3b210*/  LDL.LU.64 R14, [R1+0x92c0] ;  /* 0x0092c000010e7983 */ /* 0x002ea80000300a00 */
[----:B------:R-:W3:Y:S04]  /*3b220*/  LDL.LU.64 R12, [R1+0x92b8] ;  /* 0x0092b800010c7983 */ /* 0x000ee80000300a00 */
[----:B------:R3:W-:Y:S01]  /*3b230*/  STL.64 [R1+0x9170], R18 ;  /* 0x0091701201007387 */ /* 0x0007e20000100a00 */
[----:B--2---:R-:W-:Y:S01]  /*3b240*/  HMMA.1688.F32.TF32 R8, R4, R14, R8 ;  /* 0x0000000e0408723c */ /* 0x004fe20000081008 */
[----:B---3--:R-:W-:Y:S01]  /*3b250*/  MOV R19, R12 ;  /* 0x0000000c00137202 */ /* 0x008fe20000000f00 */
[----:B------:R-:W-:-:S15]  /*3b260*/  IMAD.MOV.U32 R18, RZ, RZ, R13 ;  /* 0x000000ffff127224 */ /* 0x000fde00078e000d */
[----:B------:R-:W-:Y:S02]  /*3b270*/  NOP ;  /* 0x0000000000007918 */ /* 0x000fe40000000000 */
[----:B------:R-:W-:Y:S04]  /*3b280*/  STL.64 [R1+0x2b0], R8 ;  /* 0x0002b00801007387 */ /* 0x000fe80000100a00 */
[----:B------:R1:W-:Y:S04]  /*3b290*/  STL.64 [R1+0x2b8], R10 ;  /* 0x0002b80a01007387 */ /* 0x0003e80000100a00 */
[----:B-1----:R-:W2:Y:S04]  /*3b2a0*/  LDL.LU.64 R10, [R1+0x92b0] ;  /* 0x0092b000010a7983 */ /* 0x002ea80000300a00 */
[----:B------:R-:W3:Y:S04]  /*3b2b0*/  LDL.LU.64 R8, [R1+0x92a8] ;  /* 0x0092a80001087983 */ /* 0x000ee80000300a00 */
[----:B------:R1:W-:Y:S04]  /*3b2c0*/  STL.64 [R1+0x9180], R14 ;  /* 0x0091800e01007387 */ /* 0x0003e80000100a00 */
[----:B------:R-:W4:Y:S04]  /*3b2d0*/  LDL.LU R12, [R1] ;  /* 0x00000000010c7983 */ /* 0x000f280000300800 */
[----:B------:R-:W4:Y:S04]  /*3b2e0*/  LDL.LU R13, [R1+0x4] ;  /* 0x00000400010d7983 */ /* 0x000f280000300800 */
[----:B-1----:R-:W4:Y:S04]  /*3b2f0*/  LDL.LU R14, [R1+0x8] ;  /* 0x00000800010e7983 */ /* 0x002f280000300800 */
[----:B------:R-:W4:Y:S04]  /*3b300*/  LDL.LU R15, [R1+0xc] ;  /* 0x00000c00010f7983 */ /* 0x000f280000300800 */
[----:B------:R-:W2:Y:S01]  /*3b310*/  LDL.LU R16, [R1+0x340] ;  /* 0x0003400001107983 */ /* 0x000ea20000300800 */
[----:B----4-:R-:W-:-:S15]  /*3b320*/  HMMA.1688.F32.TF32 R4, R4, R18, R12 ;  /* 0x000000120404723c */ /* 0x010fde000008100c */
[----:B------:R-:W-:-:S04]  /*3b330*/  NOP ;  /* 0x0000000000007918 */ /* 0x000fc80000000000 */
[----:B------:R-:W-:Y:S04]  /*3b340*/  STL.64 [R1+0x1f0], R4 ;  /* 0x0001f00401007387 */ /* 0x000fe80000100a00 */
[----:B------:R-:W-:Y:S04]  /*3b350*/  STL.64 [R1+0x1f8], R6 ;  /* 0x0001f80601007387 */ /* 0x000fe80000100a00 */
[----:B------:R-:W2:Y:S04]  /*3b360*/  LDL.LU R17, [R1+0x344] ;  /* 0x0003440001117983 */ /* 0x000ea80000300800 */
[----:B------:R-:W4:Y:S04]  /*3b370*/  LDL.LU R18, [R1+0x348] ;  /* 0x0003480001127983 */ /* 0x000f280000300800 */
[----:B------:R-:W4:Y:S04]  /*3b380*/  LDL.LU R19, [R1+0x34c] ;  /* 0x00034c0001137983 */ /* 0x000f280000300800 */
[----:B----4-:R1:W-:Y:S04]  /*3b390*/  STL.64 [R1+0x9190], R18 ;  /* 0x0091901201007387 */ /* 0x0103e80000100a00 */
[----:B--2---:R-:W-:Y:S04]  /*3b3a0*/  STL.64 [R1+0x9188], R16 ;  /* 0x0091881001007387 */ /* 0x004fe80000100a00 */
[----:B------:R-:W2:Y:S04]  /*3b3b0*/  LDL.LU R12, [R1+0x330] ;  /* 0x00033000010c7983 */ /* 0x000ea80000300800 */
[----:B------:R-:W2:Y:S04]  /*3b3c0*/  LDL.LU R13, [R1+0x334] ;  /* 0x00033400010d7983 */ /* 0x000ea80000300800 */
[----:B------:R-:W4:Y:S04]  /*3b3d0*/  LDL.LU R14, [R1+0x338] ;  /* 0x00033800010e7983 */ /* 0x000f280000300800 */
[----:B------:R-:W4:Y:S01]  /*3b3e0*/  LDL.LU R15, [R1+0x33c] ;  /* 0x00033c00010f7983 */ /* 0x000f220000300800 */
[----:B-1----:R-:W-:-:S02]  /*3b3f0*/  IMAD.MOV.U32 R18, RZ, RZ, R3 ;  /* 0x000000ffff127224 */ /* 0x002fc400078e0003 */
[----:B------:R-:W-:Y:S01]  /*3b400*/  IMAD.MOV.U32 R19, RZ, RZ, R24 ;  /* 0x000000ffff137224 */ /* 0x000fe200078e0018 */
        /* <DEDUP_REMOVED lines=12> */
[----:B------:R-:W-:Y:S04]  /*3b4d0*/  STL.64 [R1+0x91b0], R12 ;  /* 0x0091b00c01007387 */ /* 0x000fe80000100a00 */
[----:B------:R-:W2:Y:S04]  /*3b4e0*/  LDL.LU R25, [R1+0x929c] ;  /* 0x00929c0001197983 */ /* 0x000ea80000300800 */
[----:B------:R-:W3:Y:S04]  /*3b4f0*/  LDL.LU R26, [R1+0x9298] ;  /* 0x00929800011a7983 */ /* 0x000ee80000300800 */
[----:B------:R1:W-:Y:S04]  /*3b500*/  STL.64 [R1+0x91c0], R18 ;  /* 0x0091c01201007387 */ /* 0x0003e80000100a00 */
[----:B------:R-:W2:Y:S04]  /*3b510*/  LDL.LU R16, [R1+0x630] ;  /* 0x0006300001107983 */ /* 0x000ea80000300800 */
[----:B------:R-:W2:Y:S04]  /*3b520*/  LDL.LU R17, [R1+0x634] ;  /* 0x0006340001117983 */ /* 0x000ea80000300800 */
[----:B-1----:R-:W2:Y:S04]  /*3b530*/  LDL.LU R18, [R1+0x638] ;  /* 0x0006380001127983 */ /* 0x002ea80000300800 */
[----:B------:R-:W2:Y:S04]  /*3b540*/  LDL.LU R19, [R1+0x63c] ;  /* 0x00063c0001137983 */ /* 0x000ea80000300800 */
[----:B--2---:R1:W-:Y:S04]  /*3b550*/  STL.64 [R1+0x91d0], R18 ;  /* 0x0091d01201007387 */ /* 0x0043e80000100a00 */
[----:B------:R-:W-:Y:S01]  /*3b560*/  STL.64 [R1+0x91c8], R16 ;  /* 0x0091c81001007387 */ /* 0x000fe20000100a00 */
[----:B-1----:R-:W-:-:S02]  /*3b570*/  IMAD.MOV.U32 R18, RZ, RZ, R27 ;  /* 0x000000ffff127224 */ /* 0x002fc400078e001b */
[----:B------:R-:W-:Y:S01]  /*3b580*/  IMAD.MOV.U32 R19, RZ, RZ, R11 ;  /* 0x000000ffff137224 */ /* 0x000fe200078e000b */
[----:B------:R-:W3:Y:S04]  /*3b590*/  LDL.LU R27, [R1+0x9294] ;  /* 0x00929400011b7983 */ /* 0x000ee80000300800 */
[----:B------:R-:W3:Y:S04]  /*3b5a0*/  LDL.LU R11, [R1+0x9290] ;  /* 0x00929000010b7983 */ /* 0x000ee80000300800 */
[----:B------:R1:W-:Y:S02]  /*3b5b0*/  STL.64 [R1+0x91e8], R18 ;  /* 0x0091e81201007387 */ /* 0x0003e40000100a00 */
[----:B-1----:R-:W-:-:S02]  /*3b5c0*/  IMAD.MOV.U32 R18, RZ, RZ, R29 ;  /* 0x000000ffff127224 */ /* 0x002fc400078e001d */
[----:B------:R-:W-:Y:S01]  /*3b5d0*/  IMAD.MOV.U32 R19, RZ, RZ, R9 ;  /* 0x000000ffff137224 */ /* 0x000fe200078e0009 */
[----:B------:R-:W2:Y:S04]  /*3b5e0*/  LDL.LU R29, [R1+0x928c] ;  /* 0x00928c00011d7983 */ /* 0x000ea80000300800 */
[----:B------:R-:W3:Y:S04]  /*3b5f0*/  LDL.LU R9, [R1+0x9288] ;  /* 0x0092880001097983 */ /* 0x000ee80000300800 */
[----:B------:R1:W-:Y:S02]  /*3b600*/  STL.64 [R1+0x9200], R18 ;  /* 0x0092001201007387 */ /* 0x0003e40000100a00 */
[----:B-1----:R-:W-:-:S02]  /*3b610*/  IMAD.MOV.U32 R18, RZ, RZ, R10 ;  /* 0x000000ffff127224 */ /* 0x002fc400078e000a */
[----:B------:R-:W-:Y:S01]  /*3b620*/  IMAD.MOV.U32 R19, RZ, RZ, R0 ;  /* 0x000000ffff137224 */ /* 0x000fe200078e0000 */
[----:B------:R-:W3:Y:S04]  /*3b630*/  LDL.LU R10, [R1+0x9284] ;  /* 0x00928400010a7983 */ /* 0x000ee80000300800 */
[----:B------:R-:W3:Y:S04]  /*3b640*/  LDL.LU R0, [R1+0x9280] ;  /* 0x0092800001007983 */ /* 0x000ee80000300800 */
[----:B------:R1:W-:Y:S04]  /*3b650*/  STL.64 [R1+0x9218], R18 ;  /* 0x0092181201007387 */ /* 0x0003e80000100a00 */
[----:B------:R-:W4:Y:S04]  /*3b660*/  LDL.LU R12, [R1+0x520] ;  /* 0x00052000010c7983 */ /* 0x000f280000300800 */
[----:B------:R-:W4:Y:S04]  /*3b670*/  LDL.LU R13, [R1+0x524] ;  /* 0x00052400010d7983 */ /* 0x000f280000300800 */
[----:B------:R-:W4:Y:S04]  /*3b680*/  LDL.LU R14, [R1+0x528] ;  /* 0x00052800010e7983 */ /* 0x000f280000300800 */
[----:B------:R-:W4:Y:S01]  /*3b690*/  LDL.LU R15, [R1+0x52c] ;  /* 0x00052c00010f7983 */ /* 0x000f220000300800 */
[----:B-1----:R-:W-:Y:S01]  /*3b6a0*/  MOV R18, R8 ;  /* 0x0000000800127202 */ /* 0x002fe20000000f00 */
[----:B------:R-:W-:-:S02]  /*3b6b0*/  IMAD.MOV.U32 R19, RZ, RZ, R28 ;  /* 0x000000ffff137224 */ /* 0x000fc400078e001c */
[----:B------:R-:W4:Y:S04]  /*3b6c0*/  LDL.LU R8, [R1+0x927c] ;  /* 0x00927c0001087983 */ /* 0x000f280000300800 */
        /* <DEDUP_REMOVED lines=13> */
[----:B------:R-:W-:Y:S01]  /*3b7a0*/  IMAD.MOV.U32 R19, RZ, RZ, R2 ;  /* 0x000000ffff137224 */ /* 0x000fe200078e0002 */
[----:B------:R-:W2:Y:S04]  /*3b7b0*/  LDL.LU R3, [R1+0x9274] ;  /* 0x0092740001037983 */ /* 0x000ea80000300800 */
[----:B------:R-:W2:Y:S04]  /*3b7c0*/  LDL.LU R2, [R1+0x9270] ;  /* 0x0092700001027983 */ /* 0x000ea80000300800 */
[----:B------:R-:W-:Y:S04]  /*3b7d0*/  STL.64 [R1+0x9248], R18 ;  /* 0x0092481201007387 */ /* 0x000fe80000100a00 */
[----:B----4-:R-:W-:Y:S04]  /*3b7e0*/  STL.64 [R1+0x91f8], R14 ;  /* 0x0091f80e01007387 */ /* 0x010fe80000100a00 */
[----:B---3--:R3:W-:Y:S04]  /*3b7f0*/  STL.64 [R1+0x91f0], R12 ;  /* 0x0091f00c01007387 */ /* 0x0087e80000100a00 */
[----:B---3--:R-:W3:Y:S04]  /*3b800*/  LDL.LU R12, [R1+0x720] ;  /* 0x00072000010c7983 */ /* 0x008ee80000300800 */
[----:B------:R-:W3:Y:S04]  /*3b810*/  LDL.LU R13, [R1+0x724] ;  /* 0x00072400010d7983 */ /* 0x000ee80000300800 */
[----:B------:R-:W4:Y:S04]  /*3b820*/  LDL.LU R14, [R1+0x728] ;  /* 0x00072800010e7983 */ /* 0x000f280000300800 */
[----:B------:R-:W4:Y:S04]  /*3b830*/  LDL.LU R15, [R1+0x72c] ;  /* 0x00072c00010f7983 */ /* 0x000f280000300800 */
[----:B------:R-:W2:Y:S04]  /*3b840*/  LDL.64 R18, [R1+0xf8] ;  /* 0x0000f80001127983 */ /* 0x000ea80000100a00 */
[----:B--2---:R2:W-:Y:S02]  /*3b850*/  STL.64 [R1+0x9250], R18 ;  /* 0x0092501201007387 */ /* 0x0045e40000100a00 */
[----:B--2---:R-:W-:-:S02]  /*3b860*/  IMAD.MOV.U32 R18, RZ, RZ, R25 ;  /* 0x000000ffff127224 */ /* 0x004fc400078e0019 */
[----:B------:R-:W-:-:S05]  /*3b870*/  IMAD.MOV.U32 R19, RZ, RZ, R24 ;  /* 0x000000ffff137224 */ /* 0x000fca00078e0018 */
[----:B------:R2:W-:Y:S04]  /*3b880*/  STL.64 [R1+0x9268], R18 ;  /* 0x0092681201007387 */ /* 0x0005e80000100a00 */
[----:B------:R-:W3:Y:S04]  /*3b890*/  LDL.LU R16, [R1+0x960] ;  /* 0x0009600001107983 */ /* 0x000ee80000300800 */
[----:B------:R-:W3:Y:S04]  /*3b8a0*/  LDL.LU R17, [R1+0x964] ;  /* 0x0009640001117983 */ /* 0x000ee80000300800 */
[----:B--2---:R-:W2:Y:S04]  /*3b8b0*/  LDL.LU R18, [R1+0x968] ;  /* 0x0009680001127983 */ /* 0x004ea80000300800 */
[----:B------:R-:W2:Y:S04]  /*3b8c0*/  LDL.LU R19, [R1+0x96c] ;  /* 0x00096c0001137983 */ /* 0x000ea80000300800 */
[----:B----4-:R-:W-:Y:S04]  /*3b8d0*/  STL.64 [R1+0x9210], R14 ;  /* 0x0092100e01007387 */ /* 0x010fe80000100a00 */
[----:B---3--:R3:W-:Y:S04]  /*3b8e0*/  STL.64 [R1+0x9208], R12 ;  /* 0x0092080c01007387 */ /* 0x0087e80000100a00 */
[----:B---3--:R-:W3:Y:S04]  /*3b8f0*/  LDL.LU R12, [R1+0x750] ;  /* 0x00075000010c7983 */ /* 0x008ee80000300800 */
[----:B------:R-:W3:Y:S04]  /*3b900*/  LDL.LU R13, [R1+0x754] ;  /* 0x00075400010d7983 */ /* 0x000ee80000300800 */
[----:B------:R-:W4:Y:S04]  /*3b910*/  LDL.LU R14, [R1+0x758] ;  /* 0x00075800010e7983 */ /* 0x000f280000300800 */
[----:B------:R-:W4:Y:S04]  /*3b920*/  LDL.LU R15, [R1+0x75c] ;  /* 0x00075c00010f7983 */ /* 0x000f280000300800 */
[----:B----4-:R-:W-:Y:S04]  /*3b930*/  STL.64 [R1+0x9228], R14 ;  /* 0x0092280e01007387 */ /* 0x010fe80000100a00 */
[----:B---3--:R3:W-:Y:S04]  /*3b940*/  STL.64 [R1+0x9220], R12 ;  /* 0x0092200c01007387 */ /* 0x0087e80000100a00 */
[----:B---3--:R-:W3:Y:S04]  /*3b950*/  LDL.LU R12, [R1+0x7b0] ;  /* 0x0007b000010c7983 */ /* 0x008ee80000300800 */
[----:B------:R-:W3:Y:S04]  /*3b960*/  LDL.LU R13, [R1+0x7b4] ;  /* 0x0007b400010d7983 */ /* 0x000ee80000300800 */
[----:B------:R-:W4:Y:S04]  /*3b970*/  LDL.LU R14, [R1+0x7b8] ;  /* 0x0007b800010e7983 */ /* 0x000f280000300800 */
[----:B------:R-:W4:Y:S01]  /*3b980*/  LDL.LU R15, [R1+0x7bc] ;  /* 0x0007bc00010f7983 */ /* 0x000f220000300800 */
[C---:B--2---:R-:W-:Y:S03]  /*3b990*/  HMMA.1688.F32.TF32 R16, R8.reuse, R26, R16 ;  /* 0x0000001a0810723c */ /* 0x044fe60000081010 */
[----:B----4-:R-:W-:Y:S04]  /*3b9a0*/  STL.64 [R1+0x9240], R14 ;  /* 0x0092400e01007387 */ /* 0x010fe80000100a00 */
[----:B---3--:R2:W-:Y:S04]  /*3b9b0*/  STL.64 [R1+0x9238], R12 ;  /* 0x0092380c01007387 */ /* 0x0085e80000100a00 */
[----:B--2---:R-:W2:Y:S04]  /*3b9c0*/  LDL.LU R12, [R1+0x820] ;  /* 0x00082000010c7983 */ /* 0x004ea80000300800 */
[----:B------:R-:W2:Y:S04]  /*3b9d0*/  LDL.LU R13, [R1+0x824] ;  /* 0x00082400010d7983 */ /* 0x000ea80000300800 */
[----:B------:R-:W3:Y:S04]  /*3b9e0*/  LDL.LU R14, [R1+0x828] ;  /* 0x00082800010e7983 */ /* 0x000ee80000300800 */
[----:B------:R-:W3:Y:S04]  /*3b9f0*/  LDL.LU R15, [R1+0x82c] ;  /* 0x00082c00010f7983 */ /* 0x000ee80000300800 */
[----:B---3--:R-:W-:Y:S04]  /*3ba00*/  STL.64 [R1+0x9260], R14 ;  /* 0x0092600e01007387 */ /* 0x008fe80000100a00 */
[----:B--2---:R2:W-:Y:S04]  /*3ba10*/  STL.64 [R1+0x9258], R12 ;  /* 0x0092580c01007387 */ /* 0x0045e80000100a00 */
[----:B--2---:R-:W2:Y:S04]  /*3ba20*/  LDL.LU R12, [R1+0x8b0] ;  /* 0x0008b000010c7983 */ /* 0x004ea80000300800 */
[----:B------:R-:W2:Y:S04]  /*3ba30*/  LDL.LU R13, [R1+0x8b4] ;  /* 0x0008b400010d7983 */ /* 0x000ea80000300800 */
[----:B------:R-:W2:Y:S04]  /*3ba40*/  LDL.LU R14, [R1+0x8b8] ;  /* 0x0008b800010e7983 */ /* 0x000ea80000300800 */
[----:B------:R-:W2:Y:S04]  /*3ba50*/  LDL.LU R15, [R1+0x8bc] ;  /* 0x0008bc00010f7983 */ /* 0x000ea80000300800 */
[----:B------:R-:W3:Y:S04]  /*3ba60*/  LDL.64 R22, [R1+0x68] ;  /* 0x0000680001167983 */ /* 0x000ee80000100a00 */
[----:B-1----:R-:W-:Y:S04]  /*3ba70*/  STL.64 [R1+0x9148], R6 ;  /* 0x0091480601007387 */ /* 0x002fe80000100a00 */
[----:B------:R1:W-:Y:S04]  /*3ba80*/  STL.64 [R1+0x9140], R4 ;  /* 0x0091400401007387 */ /* 0x0003e80000100a00 */
[----:B-1----:R-:W4:Y:S04]  /*3ba90*/  LDL.LU R4, [R1+0x870] ;  /* 0x0008700001047983 */ /* 0x002f280000300800 */
[----:B------:R-:W4:Y:S04]  /*3baa0*/  LDL.LU R5, [R1+0x874] ;  /* 0x0008740001057983 */ /* 0x000f280000300800 */
[----:B------:R-:W4:Y:S04]  /*3bab0*/  LDL.LU R6, [R1+0x878] ;  /* 0x0008780001067983 */ /* 0x000f280000300800 */
[----:B------:R-:W4:Y:S04]  /*3bac0*/  LDL.LU R7, [R1+0x87c] ;  /* 0x00087c0001077983 */ /* 0x000f280000300800 */
[----:B------:R-:W-:Y:S04]  /*3bad0*/  STL.64 [R1+0x1e0], R16 ;  /* 0x0001e01001007387 */ /* 0x000fe80000100a00 */
[----:B------:R1:W-:Y:S04]  /*3bae0*/  STL.64 [R1+0x1e8], R18 ;  /* 0x0001e81201007387 */ /* 0x0003e80000100a00 */
[----:B-1----:R-:W2:Y:S04]  /*3baf0*/  LDL.LU.64 R18, [R1+0x9268] ;  /* 0x0092680001127983 */ /* 0x002ea80000300a00 */
[----:B------:R-:W-:Y:S01]  /*3bb00*/  STL.64 [R1+0x9150], R26 ;  /* 0x0091501a01007387 */ /* 0x000fe20000100a00 */
[----:B--2---:R-:W-:Y:S03]  /*3bb10*/  HMMA.1688.F32.TF32 R16, R8, R18, R12 ;  /* 0x000000120810723c */ /* 0x004fe6000008100c */
[----:B------:R-:W2:Y:S04]  /*3bb20*/  LDL.LU.64 R14, [R1+0x9260] ;  /* 0x00926000010e7983 */ /* 0x000ea80000300a00 */
[----:B------:R-:W2:-:S12]  /*3bb30*/  LDL.LU.64 R12, [R1+0x9258] ;  /* 0x00925800010c7983 */ /* 0x000e980000300a00 */
[----:B------:R-:W-:Y:S04]  /*3bb40*/  STL.64 [R1+0x1d0], R16 ;  /* 0x0001d01001007387 */ /* 0x000fe80000100a00 */
[----:B------:R1:W-:Y:S04]  /*3bb50*/  STL.64 [R1+0x1d8], R18 ;  /* 0x0001d81201007387 */ /* 0x0003e80000100a00 */
[----:B-1----:R-:W4:Y:S02]  /*3bb60*/  LDL.LU.64 R18, [R1+0x9250] ;  /* 0x0092500001127983 */ /* 0x002f240000300a00 */
[----:B----4-:R-:W-:-:S15]  /*3bb70*/  HMMA.1688.F32.TF32 R4, R8, R18, R4 ;  /* 0x000000120804723c */ /* 0x010fde0000081004 */
[----:B------:R-:W-:-:S04]  /*3bb80*/  NOP ;  /* 0x0000000000007918 */ /* 0x000fc80000000000 */
[----:B------:R1:W-:Y:S04]  /*3bb90*/  STL.64 [R1+0x1c0], R4 ;  /* 0x0001c00401007387 */ /* 0x0003e80000100a00 */
[----:B------:R-:W-:Y:S01]  /*3bba0*/  STL.64 [R1+0x1c8], R6 ;  /* 0x0001c80601007387 */ /* 0x000fe20000100a00 */
[----:B-1----:R-:W-:Y:S02]  /*3bbb0*/  IMAD.MOV.U32 R5, RZ, RZ, R18 ;  /* 0x000000ffff057224 */ /* 0x002fe400078e0012 */
[----:B------:R-:W-:Y:S02]  /*3bbc0*/  IMAD.MOV.U32 R4, RZ, RZ, R19 ;  /* 0x000000ffff047224 */ /* 0x000fe400078e0013 */
        /* <DEDUP_REMOVED lines=30> */
[----:B-1----:R-:W4:Y:S04]  /*3bdb0*/  LDL.LU.64 R18, [R1+0x91d0] ;  /* 0x0091d00001127983 */ /* 0x002f280000300a00 */
[----:B------:R-:W4:Y:S01]  /*3bdc0*/  LDL.LU.64 R16, [R1+0x91c8] ;  /* 0x0091c80001107983 */ /* 0x000f220000300a00 */
[----:B------:R-:W-:-:S02]  /*3bdd0*/  IMAD.MOV.U32 R26, RZ, RZ, R21 ;  /* 0x000000ffff1a7224 */ /* 0x000fc400078e0015 */
[----:B------:R-:W-:-:S07]  /*3bde0*/  IMAD.MOV.U32 R27, RZ, RZ, R20 ;  /* 0x000000ffff1b7224 */ /* 0x000fce00078e0014 */
[----:B----4-:R-:W-:Y:S01]  /*3bdf0*/  HMMA.1688.F32.TF32 R24, R8, R26, R16 ;  /* 0x0000001a0818723c */ /* 0x010fe20000081010 */
[----:B------:R-:W2:-:S15]  /*3be00*/  LDL.LU.64 R18, [R1+0x91c0] ;  /* 0x0091c00001127983 */ /* 0x000e9e0000300a00 */
[----:B------:R-:W-:-:S03]  /*3be10*/  NOP ;  /* 0x0000000000007918 */ /* 0x000fc60000000000 */
[----:B------:R1:W-:Y:S04]  /*3be20*/  STL.64 [R1+0x160], R24 ;  /* 0x0001601801007387 */ /* 0x0003e80000100a00 */
[----:B------:R4:W-:Y:S04]  /*3be30*/  STL.64 [R1+0x168], R26 ;  /* 0x0001681a01007387 */ /* 0x0009e80000100a00 */
[----:B-1----:R-:W3:Y:S04]  /*3be40*/  LDL.LU R24, [R1+0x3e0] ;  /* 0x0003e00001187983 */ /* 0x002ee80000300800 */
[----:B------:R-:W3:Y:S04]  /*3be50*/  LDL.LU R25, [R1+0x3e4] ;  /* 0x0003e40001197983 */ /* 0x000ee80000300800 */
[----:B----4-:R-:W4:Y:S04]  /*3be60*/  LDL.LU R26, [R1+0x3e8] ;  /* 0x0003e800011a7983 */ /* 0x010f280000300800 */
[----:B------:R-:W4:Y:S01]  /*3be70*/  LDL.LU R27, [R1+0x3ec] ;  /* 0x0003ec00011b7983 */ /* 0x000f220000300800 */
[C---:B--2---:R-:W-:Y:S03]  /*3be80*/  HMMA.1688.F32.TF32 R16, R8.reuse, R18, R12 ;  /* 0x000000120810723c */ /* 0x044fe6000008100c */
[----:B----4-:R-:W-:Y:S04]  /*3be90*/  STL.64 [R1+0x9160], R26 ;  /* 0x0091601a01007387 */ /* 0x010fe80000100a00 */
[----:B---3--:R1:W-:Y:S04]  /*3bea0*/  STL.64 [R1+0x9158], R24 ;  /* 0x0091581801007387 */ /* 0x0083e80000100a00 */
[----:B-1----:R-:W2:Y:S04]  /*3beb0*/  LDL.LU R24, [R1+0x350] ;  /* 0x0003500001187983 */ /* 0x002ea80000300800 */
[----:B------:R-:W2:Y:S04]  /*3bec0*/  LDL.LU R25, [R1+0x354] ;  /* 0x0003540001197983 */ /* 0x000ea80000300800 */
[----:B------:R-:W2:Y:S04]  /*3bed0*/  LDL.LU R26, [R1+0x358] ;  /* 0x00035800011a7983 */ /* 0x000ea80000300800 */
[----:B------:R-:W2:Y:S04]  /*3bee0*/  LDL.LU R27, [R1+0x35c] ;  /* 0x00035c00011b7983 */ /* 0x000ea80000300800 */
[----:B------:R-:W3:Y:S04]  /*3bef0*/  LDL.64 R6, [R1+0x28] ;  /* 0x0000280001067983 */ /* 0x000ee80000100a00 */
        /* <DEDUP_REMOVED lines=11> */
[----:B------:R-:W2:Y:S01]  /*3bfb0*/  LDL.LU.64 R16, [R1+0x9188] ;  /* 0x0091880001107983 */ /* 0x000ea20000300a00 */
[----:B----4-:R-:W-:-:S15]  /*3bfc0*/  HMMA.1688.F32.TF32 R12, R8, R22, R12 ;  /* 0x00000016080c723c */ /* 0x010fde000008100c */
[----:B------:R-:W-:-:S04]  /*3bfd0*/  NOP ;  /* 0x0000000000007918 */ /* 0x000fc80000000000 */
[----:B------:R1:W-:Y:S04]  /*3bfe0*/  STL.64 [R1+0x130], R12 ;  /* 0x0001300c01007387 */ /* 0x0003e80000100a00 */
[----:B------:R4:W-:Y:S01]  /*3bff0*/  STL.64 [R1+0x138], R14 ;  /* 0x0001380e01007387 */ /* 0x0009e20000100a00 */
[----:B-1----:R-:W-:-:S03]  /*3c000*/  IMAD.MOV.U32 R13, RZ, RZ, R22 ;  /* 0x000000ffff0d7224 */ /* 0x002fc600078e0016 */
[----:B----4-:R-:W4:Y:S01]  /*3c010*/  LDL.LU.64 R14, [R1+0x9180] ;  /* 0x00918000010e7983 */ /* 0x010f220000300a00 */
[----:B------:R-:W-:-:S03]  /*3c020*/  MOV R12, R23 ;  /* 0x00000017000c7202 */ /* 0x000fc60000000f00 */
[----:B------:R-:W2:Y:S02]  /*3c030*/  LDL.LU.64 R22, [R1+0x9178] ;  /* 0x0091780001167983 */ /* 0x000ea40000300a00 */
[----:B--2---:R-:W-:-:S15]  /*3c040*/  HMMA.1688.F32.TF32 R16, R8, R22, R16 ;  /* 0x000000160810723c */ /* 0x004fde0000081010 */
[----:B------:R-:W-:-:S04]  /*3c050*/  NOP ;  /* 0x0000000000007918 */ /* 0x000fc80000000000 */
[----:B------:R-:W-:Y:S04]  /*3c060*/  STL.64 [R1+0x2a0], R16 ;  /* 0x0002a01001007387 */ /* 0x000fe80000100a00 */
[----:B------:R1:W-:Y:S04]  /*3c070*/  STL.64 [R1+0x2a8], R18 ;  /* 0x0002a81201007387 */ /* 0x0003e80000100a00 */
[----:B-1----:R-:W2:Y:S04]  /*3c080*/  LDL.LU.64 R18, [R1+0x9170] ;  /* 0x0091700001127983 */ /* 0x002ea80000300a00 */
[----:B------:R1:W-:Y:S04]  /*3c090*/  STL.64 [R1+0x9100], R22 ;  /* 0x0091001601007387 */ /* 0x0003e80000100a00 */
[----:B------:R-:W4:Y:S01]  /*3c0a0*/  LDL.LU R20, [R1+0x3f0] ;  /* 0x0003f00001147983 */ /* 0x000f220000300800 */
[----:B------:R-:W-:-:S03]  /*3c0b0*/  IMAD.MOV.U32 R21, RZ, RZ, R2 ;  /* 0x000000ffff157224 */ /* 0x000fc600078e0002 */
[----:B------:R-:W3:Y:S01]  /*3c0c0*/  LDL.LU R2, [R1+0x916c] ;  /* 0x00916c0001027983 */ /* 0x000ee20000300800 */
[----:B-1----:R-:W-:Y:S02]  /*3c0d0*/  IMAD.MOV.U32 R22, RZ, RZ, R3 ;  /* 0x000000ffff167224 */ /* 0x002fe400078e0003 */
[----:B------:R-:W-:Y:S01]  /*3c0e0*/  IMAD.MOV.U32 R23, RZ, RZ, R28 ;  /* 0x000000ffff177224 */ /* 0x000fe200078e001c */
[----:B------:R-:W3:Y:S01]  /*3c0f0*/  LDL.LU R3, [R1+0x9168] ;  /* 0x0091680001037983 */ /* 0x000ee20000300800 */
[C---:B--2---:R-:W-:Y:S08]  /*3c100*/  HMMA.1688.F32.TF32 R24, R8.reuse, R18, R24 ;  /* 0x000000120818723c */ /* 0x044ff00000081018 */
[C---:B----4-:R-:W-:Y:S11]  /*3c110*/  HMMA.1688.F32.TF32 R20, R8.reuse, R14, R20 ;  /* 0x0000000e0814723c */ /* 0x050ff60000081014 */
[----:B------:R-:W-:Y:S04]  /*3c120*/  STL.64 [R1+0x290], R24 ;  /* 0x0002901801007387 */ /* 0x000fe80000100a00 */
[----:B------:R1:W-:Y:S04]  /*3c130*/  STL.64 [R1+0x298], R26 ;  /* 0x0002981a01007387 */ /* 0x0003e80000100a00 */
[----:B------:R-:W-:Y:S01]  /*3c140*/  IMAD.MOV.U32 R28, RZ, RZ, R23 ;  /* 0x000000ffff1c7224 */ /* 0x000fe200078e0017 */
[----:B-1----:R-:W3:Y:S04]  /*3c150*/  LDL.LU.64 R26, [R1+0x9160] ;  /* 0x00916000011a7983 */ /* 0x002ee80000300a00 */
[----:B------:R-:W3:Y:S04]  /*3c160*/  LDL.LU.64 R24, [R1+0x9158] ;  /* 0x0091580001187983 */ /* 0x000ee80000300a00 */
[----:B------:R-:W-:Y:S04]  /*3c170*/  STL.64 [R1+0x9138], R18 ;  /* 0x0091381201007387 */ /* 0x000fe80000100a00 */
[----:B------:R1:W-:Y:S04]  /*3c180*/  STL.64 [R1+0x280], R20 ;  /* 0x0002801401007387 */ /* 0x0003e80000100a00 */
[----:B------:R2:W-:Y:S04]  /*3c190*/  STL [R1+0x288], R22 ;  /* 0x0002881601007387 */ /* 0x0005e80000100800 */
[----:B-1----:R-:W4:Y:S04]  /*3c1a0*/  LDL.LU R20, [R1+0x900] ;  /* 0x0009000001147983 */ /* 0x002f280000300800 */
[----:B------:R-:W4:Y:S04]  /*3c1b0*/  LDL.LU R21, [R1+0x904] ;  /* 0x0009040001157983 */ /* 0x000f280000300800 */
[----:B--2---:R-:W2:Y:S04]  /*3c1c0*/  LDL.LU R22, [R1+0x908] ;  /* 0x0009080001167983 */ /* 0x004ea80000300800 */
[----:B------:R-:W2:Y:S01]  /*3c1d0*/  LDL.LU R23, [R1+0x90c] ;  /* 0x00090c0001177983 */ /* 0x000ea20000300800 */
[----:B---3--:R-:W-:Y:S03]  /*3c1e0*/  HMMA.1688.F32.TF32 R8, R8, R6, R24 ;  /* 0x000000060808723c */ /* 0x008fe60000081018 */
[----:B--2---:R1:W-:Y:S04]  /*3c1f0*/  STL.64 [R1+0x9110], R22 ;  /* 0x0091101601007387 */ /* 0x0043e80000100a00 */
[----:B----4-:R2:W-:Y:S04]  /*3c200*/  STL.64 [R1+0x9108], R20 ;  /* 0x0091081401007387 */ /* 0x0105e80000100a00 */
[----:B------:R-:W3:Y:S04]  /*3c210*/  LDL.LU R16, [R1+0xab0] ;  /* 0x000ab00001107983 */ /* 0x000ee80000300800 */
[----:B------:R-:W3:Y:S04]  /*3c220*/  LDL.LU R17, [R1+0xab4] ;  /* 0x000ab40001117983 */ /* 0x000ee80000300800 */
[----:B------:R-:W3:Y:S04]  /*3c230*/  LDL.LU R18, [R1+0xab8] ;  /* 0x000ab80001127983 */ /* 0x000ee80000300800 */
[----:B------:R-:W3:Y:S01]  /*3c240*/  LDL.LU R19, [R1+0xabc] ;  /* 0x000abc0001137983 */ /* 0x000ee20000300800 */
[----:B-1----:R-:W-:-:S02]  /*3c250*/  IMAD.MOV.U32 R22, RZ, RZ, R5 ;  /* 0x000000ffff167224 */ /* 0x002fc400078e0005 */
[----:B------:R-:W-:-:S05]  /*3c260*/  IMAD.MOV.U32 R23, RZ, RZ, R4 ;  /* 0x000000ffff177224 */ /* 0x000fca00078e0004 */
[----:B------:R1:W-:Y:S04]  /*3c270*/  STL.64 [R1+0x9120], R22 ;  /* 0x0091201601007387 */ /* 0x0003e80000100a00 */
[----:B--2---:R-:W2:Y:S04]  /*3c280*/  LDL.LU R20, [R1+0xa20] ;  /* 0x000a200001147983 */ /* 0x004ea80000300800 */
[----:B------:R-:W2:Y:S04]  /*3c290*/  LDL.LU R21, [R1+0xa24] ;  /* 0x000a240001157983 */ /* 0x000ea80000300800 */
[----:B-1----:R-:W2:Y:S04]  /*3c2a0*/  LDL.LU R22, [R1+0xa28] ;  /* 0x000a280001167983 */ /* 0x002ea80000300800 */
[----:B------:R-:W2:Y:S04]  /*3c2b0*/  LDL.LU R23, [R1+0xa2c] ;  /* 0x000a2c0001177983 */ /* 0x000ea80000300800 */
[----:B------:R1:W-:Y:S04]  /*3c2c0*/  STL.64 [R1+0x9038], R14 ;  /* 0x0090380e01007387 */ /* 0x0003e80000100a00 */
[----:B------:R-:W-:Y:S04]  /*3c2d0*/  STL [R1+0x88e4], R28 ;  /* 0x0088e41c01007387 */ /* 0x000fe80000100800 */
[----:B------:R-:W3:Y:S04]  /*3c2e0*/  LDL.LU.64 R26, [R1+0x9150] ;  /* 0x00915000011a7983 */ /* 0x000ee80000300a00 */
[----:B------:R-:W-:Y:S04]  /*3c2f0*/  STL.64 [R1+0x120], R8 ;  /* 0x0001200801007387 */ /* 0x000fe80000100a00 */
[----:B------:R-:W-:Y:S04]  /*3c300*/  STL.64 [R1+0x128], R10 ;  /* 0x0001280a01007387 */ /* 0x000fe80000100a00 */
[----:B------:R-:W-:Y:S04]  /*3c310*/  LDS R10, [R0+UR5+0xe500] ;  /* 0x00e50005000a7984 */ /* 0x000fe80008000800 */
[----:B------:R-:W4:Y:S04]  /*3c320*/  LDS R11, [R29+UR5+0xe500] ;  /* 0x00e500051d0b7984 */ /* 0x000f280008000800 */
[----:B------:R-:W-:Y:S04]  /*3c330*/  LDS R8, [R0+UR5+0xc500] ;  /* 0x00c5000500087984 */ /* 0x000fe80008000800 */
[----:B------:R-:W2:Y:S01]  /*3c340*/  LDS R9, [R29+UR5+0xc500] ;  /* 0x00c500051d097984 */ /* 0x000ea20008000800 */
[----:B-1----:R-:W-:-:S02]  /*3c350*/  IMAD.MOV.U32 R15, RZ, RZ, R6 ;  /* 0x000000ffff0f7224 */ /* 0x002fc400078e0006 */
[----:B------:R-:W-:Y:S02]  /*3c360*/  IMAD.MOV.U32 R14, RZ, RZ, R7 ;  /* 0x000000ffff0e7224 */ /* 0x000fe400078e0007 */
[----:B------:R-:W3:Y:S04]  /*3c370*/  LDL.LU.64 R6, [R1+0x9148] ;  /* 0x0091480001067983 */ /* 0x000ee80000300a00 */
[----:B------:R-:W3:Y:S04]  /*3c380*/  LDL.LU.64 R4, [R1+0x9140] ;  /* 0x0091400001047983 */ /* 0x000ee80000300a00 */
[----:B------:R1:W-:Y:S04]  /*3c390*/  STL.64 [R1+0x90f8], R14 ;  /* 0x0090f80e01007387 */ /* 0x0003e80000100a00 */
[----:B------:R2:W-:Y:S04]  /*3c3a0*/  STL.64 [R1+0x90f0], R12 ;  /* 0x0090f00c01007387 */ /* 0x0005e80000100a00 */
[----:B-1----:R-:W2:Y:S04]  /*3c3b0*/  LDL.64 R14, [R1+0xe8] ;  /* 0x0000e800010e7983 */ /* 0x002ea80000100a00 */
[----:B--2---:R1:W-:Y:S04]  /*3c3c0*/  STL.64 [R1+0x9118], R14 ;  /* 0x0091180e01007387 */ /* 0x0043e80000100a00 */
[----:B------:R-:W2:Y:S04]  /*3c3d0*/  LDL.LU R12, [R1+0x9a0] ;  /* 0x0009a000010c7983 */ /* 0x000ea80000300800 */
[----:B------:R-:W2:Y:S04]  /*3c3e0*/  LDL.LU R13, [R1+0x9a4] ;  /* 0x0009a400010d7983 */ /* 0x000ea80000300800 */
[----:B-1----:R-:W2:Y:S04]  /*3c3f0*/  LDL.LU R14, [R1+0x9a8] ;  /* 0x0009a800010e7983 */ /* 0x002ea80000300800 */
[----:B------:R-:W2:Y:S01]  /*3c400*/  LDL.LU R15, [R1+0x9ac] ;  /* 0x0009ac00010f7983 */ /* 0x000ea20000300800 */
[----:B---3--:R-:W-:Y:S03]  /*3c410*/  HMMA.1688.F32.TF32 R16, R4, R26, R16 ;  /* 0x0000001a0410723c */ /* 0x008fe60000081010 */
[----:B--2---:R1:W-:Y:S04]  /*3c420*/  STL.64 [R1+0x9130], R14 ;  /* 0x0091300e01007387 */ /* 0x0043e80000100a00 */
[----:B------:R-:W-:Y:S04]  /*3c430*/  STL.64 [R1+0x9128], R12 ;  /* 0x0091280c01007387 */ /* 0x000fe80000100a00 */
[----:B-1----:R-:W2:Y:S04]  /*3c440*/  LDL.64 R14, [R1+0x108] ;  /* 0x00010800010e7983 */ /* 0x002ea80000100a00 */
[----:B----4-:R-:W-:Y:S04]  /*3c450*/  STL.64 [R1+0x9018], R10 ;  /* 0x0090180a01007387 */ /* 0x010fe80000100a00 */
[----:B------:R1:W-:Y:S04]  /*3c460*/  STL.64 [R1+0x9010], R8 ;  /* 0x0090100801007387 */ /* 0x0003e80000100a00 */
[----:B-1----:R-:W3:Y:S04]  /*3c470*/  LDL.LU R8, [R1+0x890] ;  /* 0x0008900001087983 */ /* 0x002ee80000300800 */
[----:B------:R-:W3:Y:S04]  /*3c480*/  LDL.LU R9, [R1+0x894] ;  /* 0x0008940001097983 */ /* 0x000ee80000300800 */
[----:B------:R-:W-:Y:S04]  /*3c490*/  STL.64 [R1+0x270], R16 ;  /* 0x0002701001007387 */ /* 0x000fe80000100a00 */
[----:B------:R1:W-:Y:S01]  /*3c4a0*/  STL.64 [R1+0x278], R18 ;  /* 0x0002781201007387 */ /* 0x0003e20000100a00 */
[----:B------:R-:W-:-:S02]  /*3c4b0*/  IMAD.MOV.U32 R10, RZ, RZ, R3 ;  /* 0x000000ffff0a7224 */ /* 0x000fc400078e0003 */
[----:B------:R-:W-:Y:S01]  /*3c4c0*/  IMAD.MOV.U32 R11, RZ, RZ, R2 ;  /* 0x000000ffff0b7224 */ /* 0x000fe200078e0002 */
[----:B-1----:R-:W4:Y:S04]  /*3c4d0*/  LDL.LU.64 R18, [R1+0x9138] ;  /* 0x0091380001127983 */ /* 0x002f280000300a00 */
[----:B------:R1:W-:Y:S04]  /*3c4e0*/  STL.64 [R1+0x9030], R26 ;  /* 0x0090301a01007387 */ /* 0x0003e80000100a00 */
[----:B-1----:R-:W3:Y:S01]  /*3c4f0*/  LDL.64 R26, [R1+0xd8] ;  /* 0x0000d800011a7983 */ /* 0x002ee20000100a00 */
[----:B--2---:R-:W-:Y:S01]  /*3c500*/  HMMA.1688.F32.TF32 R20, R4, R14, R20 ;  /* 0x0000000e0414723c */ /* 0x004fe20000081014 */
[----:B------:R-:W-:Y:S01]  /*3c510*/  MOV R17, R14 ;  /* 0x0000000e00117202 */ /* 0x000fe20000000f00 */
[----:B------:R-:W-:-:S02]  /*3c520*/  IMAD.MOV.U32 R16, RZ, RZ, R15 ;  /* 0x000000ffff107224 */ /* 0x000fc400078e000f */
[----:B------:R-:W2:Y:S04]  /*3c530*/  LDL.LU.64 R14, [R1+0x9130] ;  /* 0x00913000010e7983 */ /* 0x000ea80000300a00 */
[----:B------:R-:W2:Y:S11]  /*3c540*/  LDL.LU.64 R12, [R1+0x9128] ;  /* 0x00912800010c7983 */ /* 0x000eb60000300a00 */
[----:B------:R-:W-:Y:S01]  /*3c550*/  IMAD.MOV.U32 R3, RZ, RZ, R22 ;  /* 0x000000ffff037224 */ /* 0x000fe200078e0016 */
[----:B------:R2:W-:Y:S01]  /*3c560*/  STL.64 [R1+0x260], R20 ;  /* 0x0002601401007387 */ /* 0x0005e20000100a00 */
[----:B------:R-:W-:-:S03]  /*3c570*/  IMAD.MOV.U32 R2, RZ, RZ, R23 ;  /* 0x000000ffff027224 */ /* 0x000fc600078e0017 */
[----:B------:R-:W2:Y:S04]  /*3c580*/  LDL.LU.64 R22, [R1+0x9120] ;  /* 0x0091200001167983 */ /* 0x000ea80000300a00 */
[----:B------:R-:W-:Y:S04]  /*3c590*/  STL [R1+0x8fe4], R16 ;  /* 0x008fe41001007387 */ /* 0x000fe80000100800 */
[----:B------:R-:W-:Y:S04]  /*3c5a0*/  STL [R1+0x8fe0], R17 ;  /* 0x008fe01101007387 */ /* 0x000fe80000100800 */
[----:B------:R-:W-:Y:S04]  /*3c5b0*/  STL [R1+0x8794], R2 ;  /* 0x0087940201007387 */ /* 0x000fe80000100800 */
[----:B------:R-:W-:Y:S01]  /*3c5c0*/  STL [R1+0x8790], R3 ;  /* 0x0087900301007387 */ /* 0x000fe20000100800 */
[----:B--2---:R-:W-:Y:S03]  /*3c5d0*/  HMMA.1688.F32.TF32 R20, R4, R22, R12 ;  /* 0x000000160414723c */ /* 0x004fe6000008100c */
[----:B------:R-:W2:-:S15]  /*3c5e0*/  LDL.LU.64 R14, [R1+0x9118] ;  /* 0x00911800010e7983 */ /* 0x000e9e0000300a00 */
[----:B------:R-:W-:Y:S01]  /*3c5f0*/  NOP ;  /* 0x0000000000007918 */ /* 0x000fe20000000000 */
        /* <DEDUP_REMOVED lines=11> */
[----:B------:R-:W2:Y:S01]  /*3c6b0*/  LDL.LU.64 R14, [R1+0x90f8] ;  /* 0x0090f800010e7983 */ /* 0x000ea20000300a00 */
[----:B---3--:R-:W-:Y:S03]  /*3c6c0*/  HMMA.1688.F32.TF32 R8, R4, R26, R8 ;  /* 0x0000001a0408723c */ /* 0x008fe60000081008 */
[----:B------:R-:W3:Y:S04]  /*3c6d0*/  LDL.LU.64 R12, [R1+0x90f0] ;  /* 0x0090f000010c7983 */ /* 0x000ee80000300a00 */
[----:B------:R-:W-:Y:S04]  /*3c6e0*/  STL [R1+0x8fec], R20 ;  /* 0x008fec1401007387 */ /* 0x000fe80000100800 */
[----:B------:R-:W-:Y:S01]  /*3c6f0*/  STL [R1+0x8fe8], R21 ;  /* 0x008fe81501007387 */ /* 0x000fe20000100800 */
[----:B------:R-:W-:-:S02]  /*3c700*/  IMAD.MOV.U32 R17, RZ, RZ, R26 ;  /* 0x000000ffff117224 */ /* 0x000fc400078e001a */
[----:B------:R-:W-:-:S05]  /*3c710*/  IMAD.MOV.U32 R28, RZ, RZ, R27 ;  /* 0x000000ffff1c7224 */ /* 0x000fca00078e001b */
[----:B------:R-:W-:Y:S02]  /*3c720*/  IMAD.MOV.U32 R2, RZ, RZ, R10 ;  /* 0x000000ffff027224 */ /* 0x000fe400078e000a */
[----:B------:R-:W-:Y:S02]  /*3c730*/  IMAD.MOV.U32 R3, RZ, RZ, R11 ;  /* 0x000000ffff037224 */ /* 0x000fe400078e000b */
[----:B--2---:R-:W-:Y:S01]  /*3c740*/  IMAD.MOV.U32 R10, RZ, RZ, R15 ;  /* 0x000000ffff0a7224 */ /* 0x004fe200078e000f */
[----:B------:R-:W-:Y:S01]  /*3c750*/  MOV R11, R14 ;  /* 0x0000000e000b7202 */ /* 0x000fe20000000f00 */
[----:B------:R-:W-:Y:S04]  /*3c760*/  STL.64 [R1+0x90d0], R22 ;  /* 0x0090d01601007387 */ /* 0x000fe80000100a00 */
[----:B------:R1:W-:Y:S04]  /*3c770*/  STL.64 [R1+0x230], R8 ;  /* 0x0002300801007387 */ /* 0x0003e80000100a00 */
[----:B------:R2:W-:Y:S04]  /*3c780*/  STL.64 [R1+0x9040], R10 ;  /* 0x0090400a01007387 */ /* 0x0005e80000100a00 */
[----:B------:R-:W2:Y:S04]  /*3c790*/  LDL.LU R24, [R1+0x660] ;  /* 0x0006600001187983 */ /* 0x000ea80000300800 */
[----:B------:R-:W2:Y:S04]  /*3c7a0*/  LDL.LU R25, [R1+0x664] ;  /* 0x0006640001197983 */ /* 0x000ea80000300800 */
[----:B------:R-:W2:Y:S04]  /*3c7b0*/  LDL.LU R26, [R1+0x668] ;  /* 0x00066800011a7983 */ /* 0x000ea80000300800 */
[----:B------:R-:W2:Y:S04]  /*3c7c0*/  LDL.LU R27, [R1+0x66c] ;  /* 0x00066c00011b7983 */ /* 0x000ea80000300800 */
[----:B--2---:R3:W-:Y:S04]  /*3c7d0*/  STL.64 [R1+0x9050], R26 ;  /* 0x0090501a01007387 */ /* 0x0047e80000100a00 */
[----:B------:R-:W-:Y:S04]  /*3c7e0*/  STL.64 [R1+0x9048], R24 ;  /* 0x0090481801007387 */ /* 0x000fe80000100a00 */
        /* <DEDUP_REMOVED lines=8> */
[----:B------:R1:W-:Y:S04]  /*3c870*/  STL.64 [R1+0x9068], R26 ;  /* 0x0090681a01007387 */ /* 0x0003e80000100a00 */
[----:B-1----:R-:W2:Y:S04]  /*3c880*/  LDL.64 R26, [R1+0x78] ;  /* 0x00007800011a7983 */ /* 0x002ea80000100a00 */
[----:B--2---:R1:W-:Y:S04]  /*3c890*/  STL.64 [R1+0x9080], R26 ;  /* 0x0090801a01007387 */ /* 0x0043e80000100a00 */
[----:B------:R-:W2:Y:S04]  /*3c8a0*/  LDL.LU R8, [R1+0x690] ;  /* 0x0006900001087983 */ /* 0x000ea80000300800 */
[----:B------:R-:W2:Y:S04]  /*3c8b0*/  LDL.LU R9, [R1+0x694] ;  /* 0x0006940001097983 */ /* 0x000ea80000300800 */
[----:B------:R-:W3:Y:S04]  /*3c8c0*/  LDL.LU R10, [R1+0x698] ;  /* 0x00069800010a7983 */ /* 0x000ee80000300800 */
[----:B------:R-:W3:Y:S04]  /*3c8d0*/  LDL.LU R11, [R1+0x69c] ;  /* 0x00069c00010b7983 */ /* 0x000ee80000300800 */
        /* <DEDUP_REMOVED lines=10> */
[----:B------:R-:W2:Y:S04]  /*3c980*/  LDL.LU R20, [R1+0x840] ;  /* 0x0008400001147983 */ /* 0x000ea80000300800 */
[----:B------:R-:W2:Y:S04]  /*3c990*/  LDL.LU R21, [R1+0x844] ;  /* 0x0008440001157983 */ /* 0x000ea80000300800 */
[----:B------:R-:W2:Y:S04]  /*3c9a0*/  LDL.LU R22, [R1+0x848] ;  /* 0x0008480001167983 */ /* 0x000ea80000300800 */
[----:B------:R-:W2:Y:S04]  /*3c9b0*/  LDL.LU R23, [R1+0x84c] ;  /* 0x00084c0001177983 */ /* 0x000ea80000300800 */
[----:B--2---:R1:W-:Y:S04]  /*3c9c0*/  STL.64 [R1+0x90e0], R22 ;  /* 0x0090e01601007387 */ /* 0x0043e80000100a00 */
[----:B------:R-:W-:Y:S04]  /*3c9d0*/  STL.64 [R1+0x90d8], R20 ;  /* 0x0090d81401007387 */ /* 0x000fe80000100a00 */
[----:B------:R-:W2:Y:S04]  /*3c9e0*/  LDL.64 R26, [R1+0xa8] ;  /* 0x0000a800011a7983 */ /* 0x000ea80000100a00 */
[----:B-1----:R-:W3:Y:S04]  /*3c9f0*/  LDL.64 R22, [R1+0xc8] ;  /* 0x0000c80001167983 */ /* 0x002ee80000100a00 */
[----:B--2---:R1:W-:Y:S04]  /*3ca00*/  STL.64 [R1+0x90c8], R26 ;  /* 0x0090c81a01007387 */ /* 0x0043e80000100a00 */
[----:B-1----:R-:W2:Y:S04]  /*3ca10*/  LDL.64 R26, [R1+0xb8] ;  /* 0x0000b800011a7983 */ /* 0x002ea80000100a00 */
[----:B--2---:R1:W-:Y:S04]  /*3ca20*/  STL.64 [R1+0x90e8], R26 ;  /* 0x0090e81a01007387 */ /* 0x0043e80000100a00 */
[----:B------:R-:W2:Y:S04]  /*3ca30*/  LDL.LU R24, [R1+0x880] ;  /* 0x0008800001187983 */ /* 0x000ea80000300800 */
[----:B------:R-:W2:Y:S04]  /*3ca40*/  LDL.LU R25, [R1+0x884] ;  /* 0x0008840001197983 */ /* 0x000ea80000300800 */
[----:B-1----:R-:W2:Y:S04]  /*3ca50*/  LDL.LU R26, [R1+0x888] ;  /* 0x00088800011a7983 */ /* 0x002ea80000300800 */
[----:B------:R-:W2:Y:S04]  /*3ca60*/  LDL.LU R27, [R1+0x88c] ;  /* 0x00088c00011b7983 */ /* 0x000ea80000300800 */
        /* <DEDUP_REMOVED lines=12> */
[----:B------:R-:W-:Y:S03]  /*3cb30*/  HMMA.1688.F32.TF32 R24, R4, R22, R24 ;  /* 0x000000160418723c */ /* 0x000fe60000081018 */
[----:B---3--:R-:W-:Y:S04]  /*3cb40*/  STL.64 [R1+0x90c0], R10 ;  /* 0x0090c00a01007387 */ /* 0x008fe80000100a00 */
        /* <DEDUP_REMOVED lines=9> */
[----:B------:R-:W-:Y:S04]  /*3cbe0*/  STL [R1+0x8ff4], R28 ;  /* 0x008ff41c01007387 */ /* 0x000fe80000100800 */
[----:B------:R-:W-:Y:S04]  /*3cbf0*/  STL [R1+0x8ff0], R17 ;  /* 0x008ff01101007387 */ /* 0x000fe80000100800 */
[----:B------:R1:W-:Y:S04]  /*3cc00*/  STL [R1+0x88f8], R3 ;  /* 0x0088f80301007387 */ /* 0x0003e80000100800 */
[----:B------:R3:W-:Y:S04]  /*3cc10*/  STL [R1+0x88e0], R2 ;  /* 0x0088e00201007387 */ /* 0x0007e80000100800 */
[----:B------:R-:W-:Y:S04]  /*3cc20*/  STL.64 [R1+0x220], R24 ;  /* 0x0002201801007387 */ /* 0x000fe80000100a00 */
[----:B------:R3:W-:Y:S01]  /*3cc30*/  STL.64 [R1+0x228], R26 ;  /* 0x0002281a01007387 */ /* 0x0007e20000100a00 */
[----:B-1----:R-:W-:-:S02]  /*3cc40*/  IMAD.MOV.U32 R3, RZ, RZ, R22 ;  /* 0x000000ffff037224 */ /* 0x002fc400078e0016 */
[----:B---3--:R-:W-:Y:S01]  /*3cc50*/  IMAD.MOV.U32 R2, RZ, RZ, R23 ;  /* 0x000000ffff027224 */ /* 0x008fe200078e0017 */
[----:B------:R-:W3:Y:S04]  /*3cc60*/  LDL.LU.64 R26, [R1+0x90e8] ;  /* 0x0090e800011a7983 */ /* 0x000ee80000300a00 */
[----:B------:R-:W3:Y:S04]  /*3cc70*/  LDL.LU.64 R22, [R1+0x90e0] ;  /* 0x0090e00001167983 */ /* 0x000ee80000300a00 */
[----:B------:R-:W3:Y:S04]  /*3cc80*/  LDL.LU.64 R20, [R1+0x90d8] ;  /* 0x0090d80001147983 */ /* 0x000ee80000300a00 */
[----:B------:R-:W-:Y:S04]  /*3cc90*/  STL [R1+0x8ffc], R2 ;  /* 0x008ffc0201007387 */ /* 0x000fe80000100800 */
[----:B------:R-:W-:Y:S01]  /*3cca0*/  STL [R1+0x8ff8], R3 ;  /* 0x008ff80301007387 */ /* 0x000fe20000100800 */
[----:B---3--:R-:W-:Y:S01]  /*3ccb0*/  HMMA.1688.F32.TF32 R20, R4, R26, R20 ;  /* 0x0000001a0414723c */ /* 0x008fe20000081014 */
[----:B------:R-:W-:-:S15]  /*3ccc0*/  IMAD.MOV.U32 R16, RZ, RZ, R27 ;  /* 0x000000ffff107224 */ /* 0x000fde00078e001b */
[----:B------:R-:W-:-:S03]  /*3ccd0*/  NOP ;  /* 0x0000000000007918 */ /* 0x000fc60000000000 */
[----:B------:R1:W-:Y:S04]  /*3cce0*/  STL.64 [R1+0x210], R20 ;  /* 0x0002101401007387 */ /* 0x0003e80000100a00 */
[----:B------:R3:W-:Y:S01]  /*3ccf0*/  STL.64 [R1+0x218], R22 ;  /* 0x0002181601007387 */ /* 0x0007e20000100a00 */
[----:B-1----:R-:W-:-:S03]  /*3cd00*/  IMAD.MOV.U32 R21, RZ, RZ, R26 ;  /* 0x000000ffff157224 */ /* 0x002fc600078e001a */
[----:B---3--:R-:W3:Y:S04]  /*3cd10*/  LDL.LU.64 R22, [R1+0x90d0] ;  /* 0x0090d00001167983 */ /* 0x008ee80000300a00 */
        /* <DEDUP_REMOVED lines=40> */
[C---:B--2---:R-:W-:Y:S02]  /*3cfa0*/  HMMA.1688.F32.TF32 R24, R4.reuse, R26, R8 ;  /* 0x0000001a0418723c */ /* 0x044fe40000081008 */
[----:B------:R-:W3:Y:S04]  /*3cfb0*/  LDL.LU.64 R10, [R1+0x9060] ;  /* 0x00906000010a7983 */ /* 0x000ee80000300a00 */
[----:B------:R-:W3:Y:S02]  /*3cfc0*/  LDL.LU.64 R8, [R1+0x9058] ;  /* 0x0090580001087983 */ /* 0x000ee40000300a00 */
[C---:B----4-:R-:W-:Y:S11]  /*3cfd0*/  HMMA.1688.F32.TF32 R12, R4.reuse, R18, R12 ;  /* 0x00000012040c723c */ /* 0x050ff6000008100c */
[----:B------:R-:W-:Y:S04]  /*3cfe0*/  STL.64 [R1+0x7a0], R24 ;  /* 0x0007a01801007387 */ /* 0x000fe80000100a00 */
        /* <DEDUP_REMOVED lines=8> */
[----:B------:R-:W-:Y:S04]  /*3d070*/  STL.64 [R1+0x8ee0], R22 ;  /* 0x008ee01601007387 */ /* 0x000fe80000100a00 */
[----:B------:R-:W-:Y:S04]  /*3d080*/  STL.64 [R1+0x780], R12 ;  /* 0x0007800c01007387 */ /* 0x000fe80000100a00 */
[----:B------:R1:W-:Y:S04]  /*3d090*/  STL.64 [R1+0x788], R14 ;  /* 0x0007880e01007387 */ /* 0x0003e80000100a00 */
[----:B-1----:R-:W2:Y:S04]  /*3d0a0*/  LDL.LU.64 R14, [R1+0x9038] ;  /* 0x00903800010e7983 */ /* 0x002ea80000300a00 */
[----:B------:R1:W-:Y:S01]  /*3d0b0*/  STL.64 [R1+0x8ed8], R18 ;  /* 0x008ed81201007387 */ /* 0x0003e20000100a00 */
[----:B--2---:R-:W-:Y:S01]  /*3d0c0*/  HMMA.1688.F32.TF32 R24, R4, R14, R24 ;  /* 0x0000000e0418723c */ /* 0x004fe20000081018 */
[----:B-1----:R-:W-:-:S02]  /*3d0d0*/  IMAD.MOV.U32 R19, RZ, RZ, R14 ;  /* 0x000000ffff137224 */ /* 0x002fc400078e000e */
[----:B------:R-:W-:-:S15]  /*3d0e0*/  IMAD.MOV.U32 R18, RZ, RZ, R15 ;  /* 0x000000ffff127224 */ /* 0x000fde00078e000f */
[----:B------:R-:W-:Y:S01]  /*3d0f0*/  NOP ;  /* 0x0000000000007918 */ /* 0x000fe20000000000 */
[----:B------:R-:W-:Y:S04]  /*3d100*/  STL.64 [R1+0x400], R24 ;  /* 0x0004001801007387 */ /* 0x000fe80000100a00 */
[----:B------:R1:W-:Y:S04]  /*3d110*/  STL.64 [R1+0x408], R26 ;  /* 0x0004081a01007387 */ /* 0x0003e80000100a00 */
[----:B-1----:R-:W2:Y:S04]  /*3d120*/  LDL.LU.64 R26, [R1+0x9030] ;  /* 0x00903000011a7983 */ /* 0x002ea80000300a00 */
[----:B------:R-:W3:Y:S04]  /*3d130*/  LDL.LU.64 R14, [R1+0x9028] ;  /* 0x00902800010e7983 */ /* 0x000ee80000300a00 */
[----:B------:R-:W3:Y:S02]  /*3d140*/  LDL.LU.64 R12, [R1+0x9020] ;  /* 0x00902000010c7983 */ /* 0x000ee40000300a00 */
[----:B---3--:R-:W-:Y:S02]  /*3d150*/  HMMA.1688.F32.TF32 R4, R4, R10, R12 ;  /* 0x0000000a0404723c */ /* 0x008fe4000008100c */
[----:B------:R-:W3:Y:S04]  /*3d160*/  LDL.LU.64 R10, [R1+0x9018] ;  /* 0x00901800010a7983 */ /* 0x000ee80000300a00 */
[----:B------:R-:W3:Y:S04]  /*3d170*/  LDL.LU.64 R8, [R1+0x9010] ;  /* 0x0090100001087983 */ /* 0x000ee80000300a00 */
[----:B------:R-:W3:Y:S09]  /*3d180*/  LDL.LU R12, [R1+0xb90] ;  /* 0x000b9000010c7983 */ /* 0x000ef20000300800 */
[----:B------:R-:W-:Y:S04]  /*3d190*/  STL.64 [R1+0x3e0], R4 ;  /* 0x0003e00401007387 */ /* 0x000fe80000100a00 */
[----:B------:R-:W-:Y:S04]  /*3d1a0*/  STL.64 [R1+0x3e8], R6 ;  /* 0x0003e80601007387 */ /* 0x000fe80000100a00 */
[----:B------:R-:W3:Y:S04]  /*3d1b0*/  LDL.LU R13, [R1+0xb94] ;  /* 0x000b9400010d7983 */ /* 0x000ee80000300800 */
[----:B------:R-:W3:Y:S04]  /*3d1c0*/  LDL.LU R14, [R1+0xb98] ;  /* 0x000b9800010e7983 */ /* 0x000ee80000300800 */
[----:B------:R-:W3:Y:S04]  /*3d1d0*/  LDL.LU R15, [R1+0xb9c] ;  /* 0x000b9c00010f7983 */ /* 0x000ee80000300800 */
[----:B------:R-:W-:Y:S04]  /*3d1e0*/  LDS R6, [R0+UR5+0xe600] ;  /* 0x00e6000500067984 */ /* 0x000fe80008000800 */
[----:B------:R-:W1:Y:S04]  /*3d1f0*/  LDS R7, [R29+UR5+0xe600] ;  /* 0x00e600051d077984 */ /* 0x000e680008000800 */
[----:B------:R-:W-:Y:S04]  /*3d200*/  LDS R4, [R0+UR5+0xc600] ;  /* 0x00c6000500047984 */ /* 0x000fe80008000800 */
[----:B------:R-:W4:Y:S04]  /*3d210*/  LDS R5, [R29+UR5+0xc600] ;  /* 0x00c600051d057984 */ /* 0x000f280008000800 */
[----:B-1----:R-:W-:Y:S04]  /*3d220*/  STL.64 [R1+0x8ea8], R6 ;  /* 0x008ea80601007387 */ /* 0x002fe80000100a00 */
[----:B----4-:R3:W-:Y:S04]  /*3d230*/  STL.64 [R1+0x8ea0], R4 ;  /* 0x008ea00401007387 */ /* 0x0107e80000100a00 */
[----:B--2---:R1:W-:Y:S04]  /*3d240*/  STL.64 [R1+0x8eb0], R26 ;  /* 0x008eb01a01007387 */ /* 0x0043e80000100a00 */
[----:B------:R-:W2:Y:S01]  /*3d250*/  LDL.LU R24, [R1+0x650] ;  /* 0x0006500001187983 */ /* 0x000ea20000300800 */
[----:B---3--:R-:W-:Y:S03]  /*3d260*/  HMMA.1688.F32.TF32 R4, R8, R26, R12 ;  /* 0x0000001a0804723c */ /* 0x008fe6000008100c */
[----:B------:R-:W-:Y:S04]  /*3d270*/  LDS R14, [R0+UR5+0xe700] ;  /* 0x00e70005000e7984 */ /* 0x000fe80008000800 */
[----:B------:R-:W3:Y:S04]  /*3d280*/  LDS R15, [R29+UR5+0xe700] ;  /* 0x00e700051d0f7984 */ /* 0x000ee80008000800 */
[----:B------:R-:W-:Y:S04]  /*3d290*/  LDS R12, [R0+UR5+0xc700] ;  /* 0x00c70005000c7984 */ /* 0x000fe80008000800 */
[----:B------:R-:W4:Y:S04]  /*3d2a0*/  LDS R13, [R29+UR5+0xc700] ;  /* 0x00c700051d0d7984 */ /* 0x000f280008000800 */
[----:B------:R-:W-:Y:S04]  /*3d2b0*/  STL.64 [R1+0x3f0], R4 ;  /* 0x0003f00401007387 */ /* 0x000fe80000100a00 */
[----:B------:R-:W-:Y:S04]  /*3d2c0*/  STL.64 [R1+0x3f8], R6 ;  /* 0x0003f80601007387 */ /* 0x000fe80000100a00 */
[----:B------:R-:W2:Y:S04]  /*3d2d0*/  LDL.LU R25, [R1+0x654] ;  /* 0x0006540001197983 */ /* 0x000ea80000300800 */
[----:B-1----:R-:W2:Y:S04]  /*3d2e0*/  LDL.LU R26, [R1+0x658] ;  /* 0x00065800011a7983 */ /* 0x002ea80000300800 */
[----:B------:R-:W2:Y:S04]  /*3d2f0*/  LDL.LU R27, [R1+0x65c] ;  /* 0x00065c00011b7983 */ /* 0x000ea80000300800 */
[----:B--2---:R1:W-:Y:S04]  /*3d300*/  STL.64 [R1+0x8ec0], R26 ;  /* 0x008ec01a01007387 */ /* 0x0043e80000100a00 */
[----:B------:R-:W-:Y:S04]  /*3d310*/  STL.64 [R1+0x8eb8], R24 ;  /* 0x008eb81801007387 */ /* 0x000fe80000100a00 */
[----:B------:R-:W2:Y:S01]  /*3d320*/  LDL.LU.64 R22, [R1+0x68] ;  /* 0x0000680001167983 */ /* 0x000ea20000300a00 */
[----:B-1----:R-:W-:-:S02]  /*3d330*/  IMAD.MOV.U32 R26, RZ, RZ, R19 ;  /* 0x000000ffff1a7224 */ /* 0x002fc400078e0013 */
[----:B------:R-:W-:Y:S01]  /*3d340*/  IMAD.MOV.U32 R27, RZ, RZ, R18 ;  /* 0x000000ffff1b7224 */ /* 0x000fe200078e0012 */
[----:B--2---:R-:W-:Y:S04]  /*3d350*/  STL.64 [R1+0x8ef8], R22 ;  /* 0x008ef81601007387 */ /* 0x004fe80000100a00 */
[----:B------:R-:W-:Y:S04]  /*3d360*/  STL.64 [R1+0x8ed0], R26 ;  /* 0x008ed01a01007387 */ /* 0x000fe80000100a00 */
[----:B------:R-:W2:Y:S04]  /*3d370*/  LDL.LU.64 R6, [R1+0x28] ;  /* 0x0000280001067983 */ /* 0x000ea80000300a00 */
[----:B--2---:R1:W-:Y:S04]  /*3d380*/  STL.64 [R1+0x8ec8], R6 ;  /* 0x008ec80601007387 */ /* 0x0043e80000100a00 */
[----:B------:R-:W2:Y:S04]  /*3d390*/  LDL.LU R4, [R1+0x6b0] ;  /* 0x0006b00001047983 */ /* 0x000ea80000300800 */
[----:B------:R-:W2:Y:S04]  /*3d3a0*/  LDL.LU R5, [R1+0x6b4] ;  /* 0x0006b40001057983 */ /* 0x000ea80000300800 */
[----:B-1----:R-:W2:Y:S04]  /*3d3b0*/  LDL.LU R6, [R1+0x6b8] ;  /* 0x0006b80001067983 */ /* 0x002ea80000300800 */
[----:B------:R-:W2:Y:S01]  /*3d3c0*/  LDL.LU R7, [R1+0x6bc] ;  /* 0x0006bc0001077983 */ /* 0x000ea20000300800 */
[----:B------:R-:W-:-:S02]  /*3d3d0*/  IMAD.MOV.U32 R22, RZ, RZ, R17 ;  /* 0x000000ffff167224 */ /* 0x000fc400078e0011 */
[----:B------:R-:W-:Y:S01]  /*3d3e0*/  IMAD.MOV.U32 R23, RZ, RZ, R16 ;  /* 0x000000ffff177224 */ /* 0x000fe200078e0010 */
        /* <DEDUP_REMOVED lines=21> */
[----:B------:R-:W-:Y:S01]  /*3d540*/  IMAD.MOV.U32 R23, RZ, RZ, R28 ;  /* 0x000000ffff177224 */ /* 0x000fe200078e001c */
[----:B------:R-:W4:Y:S04]  /*3d550*/  LDL.LU R3, [R1+0x8ff8] ;  /* 0x008ff80001037983 */ /* 0x000f280000300800 */
[----:B------:R-:W4:Y:S04]  /*3d560*/  LDL.LU R28, [R1+0x8ff4] ;  /* 0x008ff400011c7983 */ /* 0x000f280000300800 */
[----:B------:R3:W-:Y:S02]  /*3d570*/  STL.64 [R1+0x8f40], R22 ;  /* 0x008f401601007387 */ /* 0x0007e40000100a00 */
[----:B---3--:R-:W-:-:S02]  /*3d580*/  IMAD.MOV.U32 R22, RZ, RZ, R17 ;  /* 0x000000ffff167224 */ /* 0x008fc400078e0011 */
        /* <DEDUP_REMOVED lines=21> */
[----:B----4-:R-:W-:-:S02]  /*3d6e0*/  IMAD.MOV.U32 R22, RZ, RZ, R3 ;  /* 0x000000ffff167224 */ /* 0x010fc400078e0003 */
[----:B------:R-:W-:-:S05]  /*3d6f0*/  IMAD.MOV.U32 R23, RZ, RZ, R2 ;  /* 0x000000ffff177224 */ /* 0x000fca00078e0002 */
[----:B------:R-:W-:Y:S04]  /*3d700*/  STL.64 [R1+0x8f88], R22 ;  /* 0x008f881601007387 */ /* 0x000fe80000100a00 */
[----:B--2---:R-:W-:Y:S04]  /*3d710*/  STL.64 [R1+0x8f50], R6 ;  /* 0x008f500601007387 */ /* 0x004fe80000100a00 */
[----:B------:R1:W-:Y:S04]  /*3d720*/  STL.64 [R1+0x8f48], R4 ;  /* 0x008f480401007387 */ /* 0x0003e80000100a00 */
[----:B-1----:R-:W2:Y:S04]  /*3d730*/  LDL.LU R4, [R1+0x8f0] ;  /* 0x0008f00001047983 */ /* 0x002ea80000300800 */
[----:B------:R-:W2:Y:S04]  /*3d740*/  LDL.LU R5, [R1+0x8f4] ;  /* 0x0008f40001057983 */ /* 0x000ea80000300800 */
[----:B------:R-:W4:Y:S04]  /*3d750*/  LDL.LU R6, [R1+0x8f8] ;  /* 0x0008f80001067983 */ /* 0x000f280000300800 */
[----:B------:R-:W4:Y:S01]  /*3d760*/  LDL.LU R7, [R1+0x8fc] ;  /* 0x0008fc0001077983 */ /* 0x000f220000300800 */
[----:B---3--:R-:W-:-:S02]  /*3d770*/  IMAD.MOV.U32 R22, RZ, RZ, R17 ;  /* 0x000000ffff167224 */ /* 0x008fc400078e0011 */
[----:B------:R-:W-:Y:S01]  /*3d780*/  IMAD.MOV.U32 R23, RZ, RZ, R28 ;  /* 0x000000ffff177224 */ /* 0x000fe200078e001c */
[----:B------:R-:W3:Y:S04]  /*3d790*/  LDL.LU R17, [R1+0x8fe0] ;  /* 0x008fe00001117983 */ /* 0x000ee80000300800 */
        /* <DEDUP_REMOVED lines=16> */
[----:B------:R-:W2:Y:S04]  /*3d8a0*/  LDL.LU R20, [R1+0xae0] ;  /* 0x000ae00001147983 */ /* 0x000ea80000300800 */
[----:B------:R-:W2:Y:S04]  /*3d8b0*/  LDL.LU R21, [R1+0xae4] ;  /* 0x000ae40001157983 */ /* 0x000ea80000300800 */
[----:B------:R-:W2:Y:S04]  /*3d8c0*/  LDL.LU R22, [R1+0xae8] ;  /* 0x000ae80001167983 */ /* 0x000ea80000300800 */
[----:B------:R-:W2:Y:S04]  /*3d8d0*/  LDL.LU R23, [R1+0xaec] ;  /* 0x000aec0001177983 */ /* 0x000ea80000300800 */
[----:B--2---:R-:W-:Y:S04]  /*3d8e0*/  STL.64 [R1+0x8fc8], R22 ;  /* 0x008fc81601007387 */ /* 0x004fe80000100a00 */
[----:B------:R-:W-:Y:S04]  /*3d8f0*/  STL.64 [R1+0x8fc0], R20 ;  /* 0x008fc01401007387 */ /* 0x000fe80000100a00 */
[----:B----4-:R-:W-:Y:S04]  /*3d900*/  STL.64 [R1+0x8f98], R6 ;  /* 0x008f980601007387 */ /* 0x010fe80000100a00 */
[----:B------:R1:W-:Y:S04]  /*3d910*/  STL.64 [R1+0x8f90], R4 ;  /* 0x008f900401007387 */ /* 0x0003e80000100a00 */
        /* <DEDUP_REMOVED lines=9> */
[----:B------:R-:W4:Y:S01]  /*3d9b0*/  LDL.LU R7, [R1+0x9cc] ;  /* 0x0009cc0001077983 */ /* 0x000f220000300800 */
[----:B---3--:R-:W-:-:S02]  /*3d9c0*/  IMAD.MOV.U32 R22, RZ, RZ, R17 ;  /* 0x000000ffff167224 */ /* 0x008fc400078e0011 */
[----:B------:R-:W-:Y:S01]  /*3d9d0*/  IMAD.MOV.U32 R23, RZ, RZ, R16 ;  /* 0x000000ffff177224 */ /* 0x000fe200078e0010 */
[----:B----4-:R-:W-:Y:S04]  /*3d9e0*/  STL.64 [R1+0x8fd8], R6 ;  /* 0x008fd80601007387 */ /* 0x010fe80000100a00 */
[----:B--2---:R1:W-:Y:S04]  /*3d9f0*/  STL.64 [R1+0x8fd0], R4 ;  /* 0x008fd00401007387 */ /* 0x0043e80000100a00 */
[----:B-1----:R-:W2:Y:S04]  /*3da00*/  LDL.LU R4, [R1+0xb20] ;  /* 0x000b200001047983 */ /* 0x002ea80000300800 */
[----:B------:R-:W2:Y:S04]  /*3da10*/  LDL.LU R5, [R1+0xb24] ;  /* 0x000b240001057983 */ /* 0x000ea80000300800 */
[----:B------:R-:W2:Y:S04]  /*3da20*/  LDL.LU R6, [R1+0xb28] ;  /* 0x000b280001067983 */ /* 0x000ea80000300800 */
[----:B------:R-:W2:Y:S04]  /*3da30*/  LDL.LU R7, [R1+0xb2c] ;  /* 0x000b2c0001077983 */ /* 0x000ea80000300800 */
[----:B------:R-:W3:Y:S04]  /*3da40*/  LDL.LU R16, [R1+0x6d0] ;  /* 0x0006d00001107983 */ /* 0x000ee80000300800 */
[----:B------:R-:W3:Y:S04]  /*3da50*/  LDL.LU R17, [R1+0x6d4] ;  /* 0x0006d40001117983 */ /* 0x000ee80000300800 */
[----:B------:R-:W3:Y:S04]  /*3da60*/  LDL.LU R18, [R1+0x6d8] ;  /* 0x0006d80001127983 */ /* 0x000ee80000300800 */
[----:B------:R-:W3:Y:S04]  /*3da70*/  LDL.LU R19, [R1+0x6dc] ;  /* 0x0006dc0001137983 */ /* 0x000ee80000300800 */
[----:B------:R-:W4:Y:S04]  /*3da80*/  LDL.LU R24, [R1+0x6c0] ;  /* 0x0006c00001187983 */ /* 0x000f280000300800 */
[----:B------:R-:W4:Y:S04]  /*3da90*/  LDL.LU R25, [R1+0x6c4] ;  /* 0x0006c40001197983 */ /* 0x000f280000300800 */
[----:B------:R-:W4:Y:S04]  /*3daa0*/  LDL.LU R26, [R1+0x6c8] ;  /* 0x0006c800011a7983 */ /* 0x000f280000300800 */
[----:B------:R-:W4:Y:S04]  /*3dab0*/  LDL.LU R27, [R1+0x6cc] ;  /* 0x0006cc00011b7983 */ /* 0x000f280000300800 */
[----:B------:R-:W-:Y:S04]  /*3dac0*/  STL [R1+0x8db8], R0 ;  /* 0x008db80001007387 */ /* 0x000fe80000100800 */
[----:B------:R-:W-:Y:S04]  /*3dad0*/  STL [R1+0x8dd0], R29 ;  /* 0x008dd01d01007387 */ /* 0x000fe80000100800 */
[----:B------:R1:W-:Y:S04]  /*3dae0*/  STL.64 [R1+0x8d90], R14 ;  /* 0x008d900e01007387 */ /* 0x0003e80000100a00 */
[----:B------:R-:W-:Y:S04]  /*3daf0*/  STL.64 [R1+0x8d88], R12 ;  /* 0x008d880c01007387 */ /* 0x000fe80000100a00 */
[----:B-1----:R-:W3:Y:S01]  /*3db00*/  LDL.LU.64 R14, [R1+0xf8] ;  /* 0x0000f800010e7983 */ /* 0x002ee20000300a00 */
        /* <DEDUP_REMOVED lines=69> */
[----:B------:R-:W-:Y:S04]  /*3df60*/  STL.64 [R1+0x8e98], R14 ;  /* 0x008e980e01007387 */ /* 0x000fe80000100a00 */
[----:B------:R1:W-:Y:S04]  /*3df70*/  STL [R1+0x8e90], R12 ;  /* 0x008e900c01007387 */ /* 0x0003e80000100800 */
        /* <DEDUP_REMOVED lines=8> */
[----:B-1----:R-:W4:Y:S04]  /*3e000*/  LDL.LU.64 R18, [R1+0x8ed8] ;  /* 0x008ed80001127983 */ /* 0x002f280000300a00 */
[----:B------:R1:W-:Y:S04]  /*3e010*/  STL.64 [R1+0x8e30], R22 ;  /* 0x008e301601007387 */ /* 0x0003e80000100a00 */
[----:B------:R-:W3:Y:S04]  /*3e020*/  LDL.LU R20, [R1+0xbc0] ;  /* 0x000bc00001147983 */ /* 0x000ee80000300800 */
[----:B------:R-:W3:Y:S04]  /*3e030*/  LDL.LU R21, [R1+0xbc4] ;  /* 0x000bc40001157983 */ /* 0x000ee80000300800 */
[----:B-1----:R-:W3:Y:S04]  /*3e040*/  LDL.LU R22, [R1+0xbc8] ;  /* 0x000bc80001167983 */ /* 0x002ee80000300800 */
[----:B------:R-:W3:Y:S01]  /*3e050*/  LDL.LU R23, [R1+0xbcc] ;  /* 0x000bcc0001177983 */ /* 0x000ee20000300800 */
[----:B----4-:R-:W-:-:S15]  /*3e060*/  HMMA.1688.F32.TF32 R24, R8, R18, R24 ;  /* 0x000000120818723c */ /* 0x010fde0000081018 */
[----:B------:R-:W-:-:S04]  /*3e070*/  NOP ;  /* 0x0000000000007918 */ /* 0x000fc80000000000 */
[----:B------:R-:W-:Y:S04]  /*3e080*/  STL.64 [R1+0x9b0], R24 ;  /* 0x0009b01801007387 */ /* 0x000fe80000100a00 */
[----:B------:R1:W-:Y:S04]  /*3e090*/  STL.64 [R1+0x9b8], R26 ;  /* 0x0009b81a01007387 */ /* 0x0003e80000100a00 */
[----:B-1----:R-:W2:Y:S04]  /*3e0a0*/  LDL.LU.64 R26, [R1+0x8ed0] ;  /* 0x008ed000011a7983 */ /* 0x002ea80000300a00 */
[----:B------:R-:W-:Y:S04]  /*3e0b0*/  STL [R1+0x8dd8], R18 ;  /* 0x008dd81201007387 */ /* 0x000fe80000100800 */
[----:B------:R1:W-:Y:S04]  /*3e0c0*/  STL [R1+0x8dd4], R19 ;  /* 0x008dd41301007387 */ /* 0x0003e80000100800 */
[----:B-1----:R-:W4:Y:S01]  /*3e0d0*/  LDL.LU.64 R18, [R1+0x108] ;  /* 0x0001080001127983 */ /* 0x002f220000300a00 */
[----:B--2---:R-:W-:Y:S03]  /*3e0e0*/  HMMA.1688.F32.TF32 R24, R8, R26, R4 ;  /* 0x0000001a0818723c */ /* 0x004fe60000081004 */
[----:B------:R-:W2:-:S15]  /*3e0f0*/  LDL.LU.64 R6, [R1+0x8ec8] ;  /* 0x008ec80001067983 */ /* 0x000e9e0000300a00 */
[----:B------:R-:W-:Y:S01]  /*3e100*/  NOP ;  /* 0x0000000000007918 */ /* 0x000fe20000000000 */
[----:B------:R-:W-:Y:S04]  /*3e110*/  STL.64 [R1+0x9a0], R24 ;  /* 0x0009a01801007387 */ /* 0x000fe80000100a00 */
[----:B------:R1:W-:Y:S04]  /*3e120*/  STL.64 [R1+0x9a8], R26 ;  /* 0x0009a81a01007387 */ /* 0x0003e80000100a00 */
[----:B-1----:R-:W3:Y:S04]  /*3e130*/  LDL.LU.64 R26, [R1+0x8ec0] ;  /* 0x008ec000011a7983 */ /* 0x002ee80000300a00 */
[----:B------:R-:W3:Y:S01]  /*3e140*/  LDL.LU.64 R24, [R1+0x8eb8] ;  /* 0x008eb80001187983 */ /* 0x000ee20000300a00 */
[----:B--2---:R-:W-:-:S02]  /*3e150*/  IMAD.MOV.U32 R3, RZ, RZ, R6 ;  /* 0x000000ffff037224 */ /* 0x004fc400078e0006 */
[----:B------:R-:W-:Y:S01]  /*3e160*/  IMAD.MOV.U32 R2, RZ, RZ, R7 ;  /* 0x000000ffff027224 */ /* 0x000fe200078e0007 */
[----:B---3--:R-:W-:Y:S01]  /*3e170*/  HMMA.1688.F32.TF32 R8, R8, R6, R24 ;  /* 0x000000060808723c */ /* 0x008fe20000081018 */
[----:B------:R-:W2:-:S15]  /*3e180*/  LDL.LU.64 R26, [R1+0x8eb0] ;  /* 0x008eb000011a7983 */ /* 0x000e9e0000300a00 */
[----:B------:R-:W-:-:S03]  /*3e190*/  NOP ;  /* 0x0000000000007918 */ /* 0x000fc60000000000 */
[----:B------:R-:W-:Y:S04]  /*3e1a0*/  STL.64 [R1+0x920], R8 ;  /* 0x0009200801007387 */ /* 0x000fe80000100a00 */
[----:B------:R1:W-:Y:S04]  /*3e1b0*/  STL.64 [R1+0x928], R10 ;  /* 0x0009280a01007387 */ /* 0x0003e80000100a00 */
[----:B------:R-:W3:Y:S04]  /*3e1c0*/  LDL.LU.64 R6, [R1+0x8ea8] ;  /* 0x008ea80001067983 */ /* 0x000ee80000300a00 */
[----:B------:R-:W3:Y:S01]  /*3e1d0*/  LDL.LU.64 R4, [R1+0x8ea0] ;  /* 0x008ea00001047983 */ /* 0x000ee20000300a00 */
[----:B-1----:R-:W-:-:S02]  /*3e1e0*/  IMAD.MOV.U32 R10, RZ, RZ, R3 ;  /* 0x000000ffff0a7224 */ /* 0x002fc400078e0003 */
[----:B------:R-:W-:-:S05]  /*3e1f0*/  IMAD.MOV.U32 R11, RZ, RZ, R2 ;  /* 0x000000ffff0b7224 */ /* 0x000fca00078e0002 */
[----:B------:R1:W-:Y:S04]  /*3e200*/  STL.64 [R1+0x8d98], R10 ;  /* 0x008d980a01007387 */ /* 0x0003e80000100a00 */
[----:B------:R-:W4:Y:S04]  /*3e210*/  LDL.LU R8, [R1+0xc40] ;  /* 0x000c400001087983 */ /* 0x000f280000300800 */
[----:B------:R-:W4:Y:S04]  /*3e220*/  LDL.LU R9, [R1+0xc44] ;  /* 0x000c440001097983 */ /* 0x000f280000300800 */
[----:B-1----:R-:W4:Y:S04]  /*3e230*/  LDL.LU R10, [R1+0xc48] ;  /* 0x000c4800010a7983 */ /* 0x002f280000300800 */
[----:B------:R-:W4:Y:S01]  /*3e240*/  LDL.LU R11, [R1+0xc4c] ;  /* 0x000c4c00010b7983 */ /* 0x000f220000300800 */
[----:B--2---:R-:W-:Y:S01]  /*3e250*/  IMAD.MOV.U32 R3, RZ, RZ, R26 ;  /* 0x000000ffff037224 */ /* 0x004fe200078e001a */
[----:B---3--:R-:W-:Y:S01]  /*3e260*/  HMMA.1688.F32.TF32 R12, R4, R26, R12 ;  /* 0x0000001a040c723c */ /* 0x008fe2000008100c */
[----:B------:R-:W-:-:S15]  /*3e270*/  MOV R2, R27 ;  /* 0x0000001b00027202 */ /* 0x000fde0000000f00 */
[----:B------:R-:W-:-:S03]  /*3e280*/  NOP ;  /* 0x0000000000007918 */ /* 0x000fc60000000000 */
[----:B------:R-:W-:Y:S04]  /*3e290*/  STL.64 [R1+0x9e0], R12 ;  /* 0x0009e00c01007387 */ /* 0x000fe80000100a00 */
[----:B------:R1:W-:Y:S04]  /*3e2a0*/  STL.64 [R1+0x9e8], R14 ;  /* 0x0009e80e01007387 */ /* 0x0003e80000100a00 */
[----:B-1----:R-:W2:Y:S04]  /*3e2b0*/  LDL.LU.64 R14, [R1+0x8e98] ;  /* 0x008e9800010e7983 */ /* 0x002ea80000300a00 */
[----:B------:R-:W3:Y:S04]  /*3e2c0*/  LDL.LU R12, [R1+0x8e90] ;  /* 0x008e9000010c7983 */ /* 0x000ee80000300800 */
[----:B------:R-:W-:Y:S04]  /*3e2d0*/  STL [R1+0x8ddc], R3 ;  /* 0x008ddc0301007387 */ /* 0x000fe80000100800 */
[----:B------:R-:W2:Y:S04]  /*3e2e0*/  LDL.LU R24, [R1+0x540] ;  /* 0x0005400001187983 */ /* 0x000ea80000300800 */
[----:B------:R-:W2:Y:S04]  /*3e2f0*/  LDL.LU R25, [R1+0x544] ;  /* 0x0005440001197983 */ /* 0x000ea80000300800 */
[----:B------:R-:W2:Y:S04]  /*3e300*/  LDL.LU R26, [R1+0x548] ;  /* 0x00054800011a7983 */ /* 0x000ea80000300800 */
[----:B------:R-:W2:Y:S04]  /*3e310*/  LDL.LU R27, [R1+0x54c] ;  /* 0x00054c00011b7983 */ /* 0x000ea80000300800 */
[----:B--2---:R3:W-:Y:S04]  /*3e320*/  STL.64 [R1+0x8c70], R26 ;  /* 0x008c701a01007387 */ /* 0x0047e80000100a00 */
[----:B------:R-:W-:Y:S01]  /*3e330*/  STL.64 [R1+0x8c68], R24 ;  /* 0x008c681801007387 */ /* 0x000fe20000100a00 */
[----:B---3--:R-:W-:-:S02]  /*3e340*/  IMAD.MOV.U32 R26, RZ, RZ, R12 ;  /* 0x000000ffff1a7224 */ /* 0x008fc400078e000c */
[----:B------:R-:W-:-:S05]  /*3e350*/  IMAD.MOV.U32 R27, RZ, RZ, R0 ;  /* 0x000000ffff1b7224 */ /* 0x000fca00078e0000 */
[----:B------:R4:W-:Y:S02]  /*3e360*/  STL.64 [R1+0x8e58], R26 ;  /* 0x008e581a01007387 */ /* 0x0009e40000100a00 */
[----:B----4-:R-:W-:Y:S01]  /*3e370*/  HMMA.1688.F32.TF32 R24, R4, R18, R8 ;  /* 0x000000120418723c */ /* 0x010fe20000081008 */
[----:B------:R-:W-:Y:S02]  /*3e380*/  IMAD.MOV.U32 R9, RZ, RZ, R18 ;  /* 0x000000ffff097224 */ /* 0x000fe400078e0012 */
[----:B------:R-:W-:-:S05]  /*3e390*/  IMAD.MOV.U32 R8, RZ, RZ, R19 ;  /* 0x000000ffff087224 */ /* 0x000fca00078e0013 */
[----:B------:R-:W-:Y:S01]  /*3e3a0*/  HMMA.1688.F32.TF32 R16, R4, R14, R20 ;  /* 0x0000000e0410723c */ /* 0x000fe20000081014 */
[----:B------:R-:W-:Y:S02]  /*3e3b0*/  IMAD.MOV.U32 R11, RZ, RZ, R14 ;  /* 0x000000ffff0b7224 */ /* 0x000fe400078e000e */
[----:B------:R-:W-:-:S08]  /*3e3c0*/  IMAD.MOV.U32 R10, RZ, RZ, R15 ;  /* 0x000000ffff0a7224 */ /* 0x000fd000078e000f */
[----:B------:R-:W-:Y:S04]  /*3e3d0*/  STL.64 [R1+0xa00], R24 ;  /* 0x000a001801007387 */ /* 0x000fe80000100a00 */
[----:B------:R-:W-:Y:S04]  /*3e3e0*/  STL.64 [R1+0xa08], R26 ;  /* 0x000a081a01007387 */ /* 0x000fe80000100a00 */
[----:B------:R-:W-:Y:S04]  /*3e3f0*/  STL.64 [R1+0xa10], R16 ;  /* 0x000a101001007387 */ /* 0x000fe80000100a00 */
[----:B------:R-:W-:Y:S04]  /*3e400*/  STL.64 [R1+0xa18], R18 ;  /* 0x000a181201007387 */ /* 0x000fe80000100a00 */
[----:B------:R-:W-:Y:S04]  /*3e410*/  STL.64 [R1+0x8dc8], R10 ;  /* 0x008dc80a01007387 */ /* 0x000fe80000100a00 */
[----:B------:R1:W-:Y:S04]  /*3e420*/  STL.64 [R1+0x8dc0], R8 ;  /* 0x008dc00801007387 */ /* 0x0003e80000100a00 */
        /* <DEDUP_REMOVED lines=28> */
[----:B-1----:R-:W2:Y:S04]  /*3e5f0*/  LDL.LU.64 R18, [R1+0xd8] ;  /* 0x0000d80001127983 */ /* 0x002ea80000300a00 */
[----:B--2---:R1:W-:Y:S04]  /*3e600*/  STL.64 [R1+0x8e88], R18 ;  /* 0x008e881201007387 */ /* 0x0043e80000100a00 */
[----:B-1----:R-:W2:Y:S04]  /*3e610*/  LDL.LU.64 R18, [R1+0xe8] ;  /* 0x0000e80001127983 */ /* 0x002ea80000300a00 */
[----:B------:R1:W-:Y:S04]  /*3e620*/  STL.64 [R1+0x8e68], R26 ;  /* 0x008e681a01007387 */ /* 0x0003e80000100a00 */
[----:B------:R2:W-:Y:S04]  /*3e630*/  STL.64 [R1+0x8e60], R24 ;  /* 0x008e601801007387 */ /* 0x0005e80000100a00 */
[----:B-1----:R-:W2:Y:S04]  /*3e640*/  LDL.LU.64 R26, [R1+0xc8] ;  /* 0x0000c800011a7983 */ /* 0x002ea80000300a00 */
[----:B--2---:R1:W-:Y:S04]  /*3e650*/  STL.64 [R1+0x8e80], R26 ;  /* 0x008e801a01007387 */ /* 0x0043e80000100a00 */
[----:B------:R-:W2:Y:S04]  /*3e660*/  LDL.LU R24, [R1+0xaf0] ;  /* 0x000af00001187983 */ /* 0x000ea80000300800 */
[----:B------:R-:W2:Y:S04]  /*3e670*/  LDL.LU R25, [R1+0xaf4] ;  /* 0x000af40001197983 */ /* 0x000ea80000300800 */
[----:B-1----:R-:W2:Y:S04]  /*3e680*/  LDL.LU R26, [R1+0xaf8] ;  /* 0x000af800011a7983 */ /* 0x002ea80000300800 */
[----:B------:R-:W2:Y:S04]  /*3e690*/  LDL.LU R27, [R1+0xafc] ;  /* 0x000afc00011b7983 */ /* 0x000ea80000300800 */
[----:B------:R1:W-:Y:S04]  /*3e6a0*/  STL.64 [R1+0x8e40], R22 ;  /* 0x008e401601007387 */ /* 0x0003e80000100a00 */
[----:B----4-:R-:W-:Y:S04]  /*3e6b0*/  STL.64 [R1+0x8e38], R20 ;  /* 0x008e381401007387 */ /* 0x010fe80000100a00 */
[----:B-1----:R-:W4:Y:S04]  /*3e6c0*/  LDL.LU.64 R22, [R1+0xa8] ;  /* 0x0000a80001167983 */ /* 0x002f280000300a00 */
[----:B----4-:R1:W-:Y:S04]  /*3e6d0*/  STL.64 [R1+0x8e50], R22 ;  /* 0x008e501601007387 */ /* 0x0103e80000100a00 */
[----:B-1----:R-:W4:Y:S04]  /*3e6e0*/  LDL.LU.64 R22, [R1+0xb8] ;  /* 0x0000b80001167983 */ /* 0x002f280000300a00 */
[----:B---3--:R1:W-:Y:S04]  /*3e6f0*/  STL.64 [R1+0x8df8], R10 ;  /* 0x008df80a01007387 */ /* 0x0083e80000100a00 */
[----:B------:R-:W-:Y:S04]  /*3e700*/  STL.64 [R1+0x8df0], R8 ;  /* 0x008df00801007387 */ /* 0x000fe80000100a00 */
[----:B-1----:R-:W3:Y:S04]  /*3e710*/  LDL.LU.64 R10, [R1+0x78] ;  /* 0x00007800010a7983 */ /* 0x002ee80000300a00 */
[----:B---3--:R1:W-:Y:S04]  /*3e720*/  STL.64 [R1+0x8e10], R10 ;  /* 0x008e100a01007387 */ /* 0x0083e80000100a00 */
[----:B-1----:R-:W3:Y:S01]  /*3e730*/  LDL.LU.64 R10, [R1+0x88] ;  /* 0x00008800010a7983 */ /* 0x002ee20000300a00 */
[----:B------:R-:W-:Y:S03]  /*3e740*/  HMMA.1688.F32.TF32 R12, R4, R18, R12 ;  /* 0x00000012040c723c */ /* 0x000fe6000008100c */
[----:B---3--:R1:W-:Y:S04]  /*3e750*/  STL.64 [R1+0x8e28], R10 ;  /* 0x008e280a01007387 */ /* 0x0083e80000100a00 */
[----:B-1----:R-:W3:Y:S04]  /*3e760*/  LDL.LU.64 R10, [R1+0x98] ;  /* 0x00009800010a7983 */ /* 0x002ee80000300a00 */
[----:B---3--:R1:W-:Y:S04]  /*3e770*/  STL.64 [R1+0x8e48], R10 ;  /* 0x008e480a01007387 */ /* 0x0083e80000100a00 */
[----:B------:R-:W3:Y:S04]  /*3e780*/  LDL.LU R8, [R1+0x970] ;  /* 0x0009700001087983 */ /* 0x000ee80000300800 */
[----:B------:R-:W3:Y:S04]  /*3e790*/  LDL.LU R9, [R1+0x974] ;  /* 0x0009740001097983 */ /* 0x000ee80000300800 */
[----:B-1----:R-:W3:Y:S04]  /*3e7a0*/  LDL.LU R10, [R1+0x978] ;  /* 0x00097800010a7983 */ /* 0x002ee80000300800 */
[----:B------:R-:W3:Y:S04]  /*3e7b0*/  LDL.LU R11, [R1+0x97c] ;  /* 0x00097c00010b7983 */ /* 0x000ee80000300800 */
[----:B------:R1:W-:Y:S04]  /*3e7c0*/  STL.64 [R1+0xa20], R12 ;  /* 0x000a200c01007387 */ /* 0x0003e80000100a00 */
[----:B------:R2:W-:Y:S01]  /*3e7d0*/  STL.64 [R1+0xa28], R14 ;  /* 0x000a280e01007387 */ /* 0x0005e20000100a00 */
[----:B-1----:R-:W-:-:S02]  /*3e7e0*/  IMAD.MOV.U32 R13, RZ, RZ, R18 ;  /* 0x000000ffff0d7224 */ /* 0x002fc400078e0012 */
[----:B------:R-:W-:Y:S02]  /*3e7f0*/  IMAD.MOV.U32 R12, RZ, RZ, R19 ;  /* 0x000000ffff0c7224 */ /* 0x000fe400078e0013 */
        /* <DEDUP_REMOVED lines=17> */
[----:B---3--:R-:W-:Y:S04]  /*3e910*/  STL.64 [R1+0x8e20], R14 ;  /* 0x008e200e01007387 */ /* 0x008fe80000100a00 */
[----:B------:R1:W-:Y:S04]  /*3e920*/  STL.64 [R1+0x8e18], R12 ;  /* 0x008e180c01007387 */ /* 0x0003e80000100a00 */
[----:B-1----:R-:W2:Y:S04]  /*3e930*/  LDL.LU R12, [R1+0x8c0] ;  /* 0x0008c000010c7983 */ /* 0x002ea80000300800 */
[----:B------:R-:W2:Y:S04]  /*3e940*/  LDL.LU R13, [R1+0x8c4] ;  /* 0x0008c400010d7983 */ /* 0x000ea80000300800 */
[----:B------:R-:W2:Y:S04]  /*3e950*/  LDL.LU R14, [R1+0x8c8] ;  /* 0x0008c800010e7983 */ /* 0x000ea80000300800 */
[----:B------:R-:W2:Y:S04]  /*3e960*/  LDL.LU R15, [R1+0x8cc] ;  /* 0x0008cc00010f7983 */ /* 0x000ea80000300800 */
[----:B------:R1:W-:Y:S04]  /*3e970*/  STL.64 [R1+0xb90], R16 ;  /* 0x000b901001007387 */ /* 0x0003e80000100a00 */
[----:B------:R-:W-:Y:S01]  /*3e980*/  STL.64 [R1+0xb98], R18 ;  /* 0x000b981201007387 */ /* 0x000fe20000100a00 */
[----:B-1----:R-:W-:Y:S01]  /*3e990*/  MOV R17, R26 ;  /* 0x0000001a00117202 */ /* 0x002fe20000000f00 */
[----:B------:R-:W-:-:S02]  /*3e9a0*/  IMAD.MOV.U32 R16, RZ, RZ, R27 ;  /* 0x000000ffff107224 */ /* 0x000fc400078e001b */
[----:B------:R-:W4:Y:S04]  /*3e9b0*/  LDL.LU.64 R26, [R1+0x8e68] ;  /* 0x008e6800011a7983 */ /* 0x000f280000300a00 */
[----:B------:R-:W4:Y:S02]  /*3e9c0*/  LDL.LU.64 R24, [R1+0x8e60] ;  /* 0x008e600001187983 */ /* 0x000f240000300a00 */
        /* <DEDUP_REMOVED lines=17> */
[----:B----4-:R-:W-:-:S15]  /*3eae0*/  HMMA.1688.F32.TF32 R20, R4, R10, R20 ;  /* 0x0000000a0414723c */ /* 0x010fde0000081014 */
[----:B------:R-:W-:-:S04]  /*3eaf0*/  NOP ;  /* 0x0000000000007918 */ /* 0x000fc80000000000 */
[----:B------:R1:W-:Y:S04]  /*3eb00*/  STL.64 [R1+0xb60], R20 ;  /* 0x000b601401007387 */ /* 0x0003e80000100a00 */
[----:B------:R4:W-:Y:S01]  /*3eb10*/  STL.64 [R1+0xb68], R22 ;  /* 0x000b681601007387 */ /* 0x0009e20000100a00 */
[----:B-1----:R-:W-:-:S03]  /*3eb20*/  IMAD.MOV.U32 R21, RZ, RZ, R10 ;  /* 0x000000ffff157224 */ /* 0x002fc600078e000a */
[----:B----4-:R-:W4:Y:S01]  /*3eb30*/  LDL.LU.64 R22, [R1+0x8e30] ;  /* 0x008e300001167983 */ /* 0x010f220000300a00 */
[----:B------:R-:W-:-:S03]  /*3eb40*/  IMAD.MOV.U32 R20, RZ, RZ, R11 ;  /* 0x000000ffff147224 */ /* 0x000fc600078e000b */
        /* <DEDUP_REMOVED lines=24> */
[----:B-1----:R-:W4:Y:S04]  /*3ecd0*/  LDL.LU.64 R10, [R1+0x8de8] ;  /* 0x008de800010a7983 */ /* 0x002f280000300a00 */
[----:B------:R-:W4:Y:S04]  /*3ece0*/  LDL.LU.64 R8, [R1+0x8de0] ;  /* 0x008de00001087983 */ /* 0x000f280000300a00 */
        /* <DEDUP_REMOVED lines=8> */
[----:B------:R-:W2:Y:S04]  /*3ed70*/  LDL.LU R19, [R1+0x8dd4] ;  /* 0x008dd40001137983 */ /* 0x000ea80000300800 */
[----:B------:R-:W2:Y:S04]  /*3ed80*/  LDL.LU R29, [R1+0x8dd0] ;  /* 0x008dd000011d7983 */ /* 0x000ea80000300800 */
[----:B------:R1:W-:Y:S02]  /*3ed90*/  STL.64 [R1+0x8cb0], R26 ;  /* 0x008cb01a01007387 */ /* 0x0003e40000100a00 */
[----:B-1----:R-:W-:-:S02]  /*3eda0*/  IMAD.MOV.U32 R26, RZ, RZ, R21 ;  /* 0x000000ffff1a7224 */ /* 0x002fc400078e0015 */
[----:B------:R-:W-:Y:S01]  /*3edb0*/  IMAD.MOV.U32 R27, RZ, RZ, R20 ;  /* 0x000000ffff1b7224 */ /* 0x000fe200078e0014 */
[----:B----4-:R-:W-:-:S15]  /*3edc0*/  HMMA.1688.F32.TF32 R8, R4, R22, R8 ;  /* 0x000000160408723c */ /* 0x010fde0000081008 */
[----:B------:R-:W-:-:S04]  /*3edd0*/  NOP ;  /* 0x0000000000007918 */ /* 0x000fc80000000000 */
[----:B------:R-:W-:Y:S04]  /*3ede0*/  STL.64 [R1+0xb20], R8 ;  /* 0x000b200801007387 */ /* 0x000fe80000100a00 */
[----:B------:R1:W-:Y:S04]  /*3edf0*/  STL.64 [R1+0xb28], R10 ;  /* 0x000b280a01007387 */ /* 0x0003e80000100a00 */
[----:B-1----:R-:W4:Y:S04]  /*3ee00*/  LDL.LU.64 R10, [R1+0x8dc8] ;  /* 0x008dc800010a7983 */ /* 0x002f280000300a00 */
[----:B------:R-:W2:Y:S04]  /*3ee10*/  LDL.LU.64 R8, [R1+0x8dc0] ;  /* 0x008dc00001087983 */ /* 0x000ea80000300a00 */
        /* <DEDUP_REMOVED lines=17> */
[----:B------:R-:W-:-:S05]  /*3ef30*/  IMAD.MOV.U32 R27, RZ, RZ, R24 ;  /* 0x000000ffff1b7224 */ /* 0x000fca00078e0018 */
[----:B------:R1:W-:Y:S02]  /*3ef40*/  STL.64 [R1+0x8cf8], R26 ;  /* 0x008cf81a01007387 */ /* 0x0003e40000100a00 */
[----:B-1----:R-:W-:Y:S01]  /*3ef50*/  MOV R26, R17 ;  /* 0x00000011001a7202 */ /* 0x002fe20000000f00 */
[----:B------:R-:W-:-:S05]  /*3ef60*/  IMAD.MOV.U32 R27, RZ, RZ, R16 ;  /* 0x000000ffff1b7224 */ /* 0x000fca00078e0010 */
        /* <DEDUP_REMOVED lines=34> */
[----:B------:R-:W-:-:S02]  /*3f190*/  IMAD.MOV.U32 R26, RZ, RZ, R9 ;  /* 0x000000ffff1a7224 */ /* 0x000fc400078e0009 */
[----:B------:R-:W-:Y:S01]  /*3f1a0*/  IMAD.MOV.U32 R27, RZ, RZ, R8 ;  /* 0x000000ffff1b7224 */ /* 0x000fe200078e0008 */
[----:B------:R-:W-:Y:S04]  /*3f1b0*/  LDS R9, [R29+UR5+0x10000] ;  /* 0x010000051d097984 */ /* 0x000fe80008000800 */
[----:B---3--:R-:W-:Y:S04]  /*3f1c0*/  LDS R8, [R0+UR5+0x10000] ;  /* 0x0100000500087984 */ /* 0x008fe80008000800 */
[----:B------:R1:W-:Y:S02]  /*3f1d0*/  STL.64 [R1+0x8d70], R26 ;  /* 0x008d701a01007387 */ /* 0x0003e40000100a00 */
[----:B-1----:R-:W-:Y:S01]  /*3f1e0*/  IMAD.MOV.U32 R26, RZ, RZ, R3 ;  /* 0x000000ffff1a7224 */ /* 0x002fe200078e0003 */
[----:B------:R-:W-:Y:S01]  /*3f1f0*/  MOV R27, R2 ;  /* 0x00000002001b7202 */ /* 0x000fe20000000f00 */
[----:B----4-:R-:W-:Y:S04]  /*3f200*/  STL.64 [R1+0x8d08], R22 ;  /* 0x008d081601007387 */ /* 0x010fe80000100a00 */
[----:B--2---:R1:W-:Y:S04]  /*3f210*/  STL.64 [R1+0x8d00], R20 ;  /* 0x008d001401007387 */ /* 0x0043e80000100a00 */
[----:B-1----:R-:W2:Y:S04]  /*3f220*/  LDL.LU R20, [R1+0xba0] ;  /* 0x000ba00001147983 */ /* 0x002ea80000300800 */
[----:B------:R-:W2:Y:S04]  /*3f230*/  LDL.LU R21, [R1+0xba4] ;  /* 0x000ba40001157983 */ /* 0x000ea80000300800 */
[----:B------:R-:W3:Y:S04]  /*3f240*/  LDL.LU R22, [R1+0xba8] ;  /* 0x000ba80001167983 */ /* 0x000ee80000300800 */
[----:B------:R-:W3:Y:S04]  /*3f250*/  LDL.LU R23, [R1+0xbac] ;  /* 0x000bac0001177983 */ /* 0x000ee80000300800 */
[----:B------:R1:W-:Y:S04]  /*3f260*/  STL.64 [R1+0x8da0], R26 ;  /* 0x008da01a01007387 */ /* 0x0003e80000100a00 */
[----:B------:R-:W4:Y:S04]  /*3f270*/  LDL.LU R12, [R1+0x590] ;  /* 0x00059000010c7983 */ /* 0x000f280000300800 */
[----:B------:R-:W4:Y:S04]  /*3f280*/  LDL.LU R13, [R1+0x594] ;  /* 0x00059400010d7983 */ /* 0x000f280000300800 */
[----:B------:R-:W2:Y:S04]  /*3f290*/  LDL.LU R14, [R1+0x598] ;  /* 0x00059800010e7983 */ /* 0x000ea80000300800 */
[----:B------:R-:W2:Y:S04]  /*3f2a0*/  LDL.LU R15, [R1+0x59c] ;  /* 0x00059c00010f7983 */ /* 0x000ea80000300800 */
[----:B--2---:R-:W-:Y:S04]  /*3f2b0*/  STL.64 [R1+0x8db0], R14 ;  /* 0x008db00e01007387 */ /* 0x004fe80000100a00 */
[----:B----4-:R2:W-:Y:S04]  /*3f2c0*/  STL.64 [R1+0x8da8], R12 ;  /* 0x008da80c01007387 */ /* 0x0105e80000100a00 */
        /* <DEDUP_REMOVED lines=8> */
[----:B------:R-:W4:Y:S04]  /*3f350*/  LDL.LU.64 R10, [R1+0x38] ;  /* 0x00003800010a7983 */ /* 0x000f280000300a00 */
        /* <DEDUP_REMOVED lines=18> */
[C---:B------:R-:W-:Y:S08]  /*3f480*/  HMMA.1688.F32.TF32 R12, R4.reuse, R18, R12 ;  /* 0x00000012040c723c */ /* 0x040ff0000008100c */
[----:B----4-:R-:W-:Y:S01]  /*3f490*/  HMMA.1688.F32.TF32 R24, R4, R10, R24 ;  /* 0x0000000a0418723c */ /* 0x010fe20000081018 */
        /* <DEDUP_REMOVED lines=20> */
[----:B-1----:R-:W2:Y:S04]  /*3f5e0*/  LDL.LU.64 R26, [R1+0x8da0] ;  /* 0x008da000011a7983 */ /* 0x002ea80000300a00 */
[----:B------:R-:W3:Y:S02]  /*3f5f0*/  LDL.LU.64 R10, [R1+0x8d98] ;  /* 0x008d9800010a7983 */ /* 0x000ee40000300a00 */
[----:B---3--:R-:W-:Y:S02]  /*3f600*/  HMMA.1688.F32.TF32 R4, R4, R10, R12 ;  /* 0x0000000a0404723c */ /* 0x008fe4000008100c */
[----:B------:R-:W2:Y:S04]  /*3f610*/  LDL.LU.64 R14, [R1+0x8d90] ;  /* 0x008d9000010e7983 */ /* 0x000ea80000300a00 */
[----:B------:R-:W2:-:S13]  /*3f620*/  LDL.LU.64 R12, [R1+0x8d88] ;  /* 0x008d8800010c7983 */ /* 0x000e9a0000300a00 */
[----:B------:R-:W-:Y:S04]  /*3f630*/  STL.64 [R1+0xa80], R4 ;  /* 0x000a800401007387 */ /* 0x000fe80000100a00 */
[----:B------:R-:W-:Y:S04]  /*3f640*/  STL.64 [R1+0xa88], R6 ;  /* 0x000a880601007387 */ /* 0x000fe80000100a00 */
[----:B------:R-:W3:Y:S01]  /*3f650*/  LDL R28, [R1+0xeb0] ;  /* 0x000eb000011c7983 */ /* 0x000ee20000100800 */
        /* <DEDUP_REMOVED lines=81> */
[----:B------:R-:W-:Y:S01]  /*3fb70*/  IMAD.MOV.U32 R7, RZ, RZ, R2 ;  /* 0x000000ffff077224 */ /* 0x000fe200078e0002 */
[----:B----4-:R-:W-:Y:S01]  /*3fb80*/  HMMA.1688.F32.TF32 R20, R12, R18, R20 ;  /* 0x000000120c14723c */ /* 0x010fe20000081014 */
[----:B------:R-:W4:Y:S04]  /*3fb90*/  LDL.LU.64 R18, [R1+0x8c40] ;  /* 0x008c400001127983 */ /* 0x000f280000300a00 */
[----:B------:R-:W4:-:S14]  /*3fba0*/  LDL.LU.64 R16, [R1+0x8c38] ;  /* 0x008c380001107983 */ /* 0x000f1c0000300a00 */
[----:B------:R-:W-:Y:S04]  /*3fbb0*/  STL.64 [R1+0xf0], R20 ;  /* 0x0000f01401007387 */ /* 0x000fe80000100a00 */
[----:B------:R-:W-:Y:S04]  /*3fbc0*/  STL.64 [R1+0xf8], R22 ;  /* 0x0000f81601007387 */ /* 0x000fe80000100a00 */
[----:B---3--:R-:W-:Y:S01]  /*3fbd0*/  LDSM.16.M88.4 R20, [R28+UR5+0x8c080] ;  /* 0x08c080051c14783b */ /* 0x008fe20008000200 */
[C---:B----4-:R-:W-:Y:S08]  /*3fbe0*/  HMMA.1688.F32.TF32 R16, R12.reuse, R6, R16 ;  /* 0x000000060c10723c */ /* 0x050ff00000081010 */
[----:B--2---:R-:W-:Y:S01]  /*3fbf0*/  HMMA.1688.F32.TF32 R4, R12, R10, R24 ;  /* 0x0000000a0c04723c */ /* 0x004fe20000081018 */
[----:B------:R-:W-:Y:S04]  /*3fc00*/  LDSM.16.M88.4 R12, [R28+UR5+0x88080] ;  /* 0x088080051c0c783b */ /* 0x000fe80008000200 */
[----:B------:R-:W-:Y:S04]  /*3fc10*/  LDSM.16.M88.4 R24, [R28+UR5+0x98080] ;  /* 0x098080051c18783b */ /* 0x000fe80008000200 */
[----:B------:R-:W-:Y:S04]  /*3fc20*/  LDS R10, [R0+UR5+0x12000] ;  /* 0x01200005000a7984 */ /* 0x000fe80008000800 */
[----:B------:R-:W-:Y:S04]  /*3fc30*/  LDS R11, [R29+UR5+0x12000] ;  /* 0x012000051d0b7984 */ /* 0x000fe80008000800 */
[----:B------:R-:W-:Y:S04]  /*3fc40*/  STL.64 [R1+0xe0], R16 ;  /* 0x0000e01001007387 */ /* 0x000fe80000100a00 */
[----:B------:R-:W-:Y:S04]  /*3fc50*/  STL.64 [R1+0xe8], R18 ;  /* 0x0000e81201007387 */ /* 0x000fe80000100a00 */
[----:B------:R-:W-:Y:S04]  /*3fc60*/  STL.64 [R1+0xd0], R4 ;  /* 0x0000d00401007387 */ /* 0x000fe80000100a00 */
[----:B------:R-:W-:Y:S04]  /*3fc70*/  STL.64 [R1+0xd8], R6 ;  /* 0x0000d80601007387 */ /* 0x000fe80000100a00 */
[----:B------:R-:W1:Y:S04]  /*3fc80*/  LDS R4, [R0+UR5+0x10100] ;  /* 0x0101000500047984 */ /* 0x000e680008000800 */
[----:B------:R-:W2:Y:S04]  /*3fc90*/  LDS R6, [R0+UR5+0x12100] ;  /* 0x0121000500067984 */ /* 0x000ea80008000800 */
[----:B------:R-:W3:Y:S04]  /*3fca0*/  LDS R5, [R29+UR5+0x10100] ;  /* 0x010100051d057984 */ /* 0x000ee80008000800 */
[----:B------:R-:W4:Y:S04]  /*3fcb0*/  LDS R7, [R29+UR5+0x12100] ;  /* 0x012100051d077984 */ /* 0x000f280008000800 */
[----:B------:R-:W4:Y:S04]  /*3fcc0*/  LDSM.16.M88.4 R16, [R28+UR5+0x80080] ;  /* 0x080080051c10783b */ /* 0x000f280008000200 */
[----:B-1----:R-:W-:Y:S04]  /*3fcd0*/  STL [R1+0x8b28], R4 ;  /* 0x008b280401007387 */ /* 0x002fe80000100800 */
[----:B--2---:R-:W-:Y:S04]  /*3fce0*/  STL [R1+0x8b2c], R6 ;  /* 0x008b2c0601007387 */ /* 0x004fe80000100800 */
[----:B------:R-:W-:Y:S04]  /*3fcf0*/  STL [R1+0x8ae0], R0 ;  /* 0x008ae00001007387 */ /* 0x000fe80000100800 */
[----:B---3--:R-:W-:Y:S04]  /*3fd00*/  STL [R1+0x8b30], R5 ;  /* 0x008b300501007387 */ /* 0x008fe80000100800 */
[----:B----4-:R-:W-:Y:S04]  /*3fd10*/  STL [R1+0x8b34], R7 ;  /* 0x008b340701007387 */ /* 0x010fe80000100800 */
[----:B------:R-:W1:Y:S04]  /*3fd20*/  LDSM.16.M88.4 R4, [R28+UR5+0x84080] ;  /* 0x084080051c04783b */ /* 0x000e680008000200 */
[----:B------:R-:W-:Y:S04]  /*3fd30*/  STL [R1+0x8ae4], R29 ;  /* 0x008ae41d01007387 */ /* 0x000fe80000100800 */
[----:B------:R2:W-:Y:S04]  /*3fd40*/  STL.64 [R1+0xc0], R16 ;  /* 0x0000c01001007387 */ /* 0x0005e80000100a00 */
[----:B------:R-:W-:Y:S01]  /*3fd50*/  STL.64 [R1+0xc8], R18 ;  /* 0x0000c81201007387 */ /* 0x000fe20000100a00 */
[----:B------:R-:W-:-:S03]  /*3fd60*/  IMAD.MOV.U32 R2, RZ, RZ, R16 ;  /* 0x000000ffff027224 */ /* 0x000fc600078e0010 */
[----:B-1----:R-:W-:Y:S01]  /*3fd70*/  STL.64 [R1+0xb0], R4 ;  /* 0x0000b00401007387 */ /* 0x002fe20000100a00 */
[----:B--2---:R-:W-:-:S03]  /*3fd80*/  IMAD.MOV.U32 R16, RZ, RZ, R4 ;  /* 0x000000ffff107224 */ /* 0x004fc600078e0004 */
[----:B------:R-:W-:Y:S01]  /*3fd90*/  STL.64 [R1+0xb8], R6 ;  /* 0x0000b80601007387 */ /* 0x000fe20000100a00 */
[----:B------:R-:W-:-:S03]  /*3fda0*/  IMAD.MOV.U32 R3, RZ, RZ, R5 ;  /* 0x000000ffff037224 */ /* 0x000fc600078e0005 */
[----:B------:R-:W1:Y:S04]  /*3fdb0*/  LDSM.16.M88.4 R4, [R28+UR5+0x90080] ;  /* 0x090080051c04783b */ /* 0x000e680008000200 */
[----:B------:R-:W-:Y:S04]  /*3fdc0*/  STL.64 [R1+0xa0], R12 ;  /* 0x0000a00c01007387 */ /* 0x000fe80000100a00 */
[----:B------:R-:W-:Y:S04]  /*3fdd0*/  STL.64 [R1+0xa8], R14 ;  /* 0x0000a80e01007387 */ /* 0x000fe80000100a00 */
[----:B------:R-:W-:Y:S04]  /*3fde0*/  STL.64 [R1+0x90], R20 ;  /* 0x0000901401007387 */ /* 0x000fe80000100a00 */
[----:B------:R-:W2:Y:S04]  /*3fdf0*/  LDSM.16.M88.4 R12, [R28+UR5+0x94080] ;  /* 0x094080051c0c783b */ /* 0x000ea80008000200 */
[----:B------:R-:W-:Y:S04]  /*3fe00*/  STL.64 [R1+0x98], R22 ;  /* 0x0000981601007387 */ /* 0x000fe80000100a00 */
[----:B------:R-:W3:Y:S04]  /*3fe10*/  LDSM.16.M88.4 R20, [R28+UR5+0x9c080] ;  /* 0x09c080051c14783b */ /* 0x000ee80008000200 */
[----:B-1----:R-:W-:Y:S04]  /*3fe20*/  STL.64 [R1+0x80], R4 ;  /* 0x0000800401007387 */ /* 0x002fe80000100a00 */
[----:B------:R-:W-:Y:S04]  /*3fe30*/  STL.64 [R1+0x88], R6 ;  /* 0x0000880601007387 */ /* 0x000fe80000100a00 */
[----:B------:R-:W1:Y:S04]  /*3fe40*/  LDSM.16.M88.4 R4, [R28+UR5+0xa0080] ;  /* 0x0a0080051c04783b */ /* 0x000e680008000200 */
[----:B------:R-:W-:Y:S04]  /*3fe50*/  STL.64 [R1+0x60], R24 ;  /* 0x0000601801007387 */ /* 0x000fe80000100a00 */
[----:B------:R-:W-:Y:S04]  /*3fe60*/  STL.64 [R1+0x68], R26 ;  /* 0x0000681a01007387 */ /* 0x000fe80000100a00 */
[----:B--2---:R-:W-:Y:S04]  /*3fe70*/  STL.64 [R1+0x70], R12 ;  /* 0x0000700c01007387 */ /* 0x004fe80000100a00 */
[----:B---3--:R-:W-:Y:S04]  /*3fe80*/  STL.64 [R1+0x50], R20 ;  /* 0x0000501401007387 */ /* 0x008fe80000100a00 */
[----:B------:R-:W-:Y:S04]  /*3fe90*/  STL.64 [R1+0x58], R22 ;  /* 0x0000581601007387 */ /* 0x000fe80000100a00 */
[----:B------:R-:W-:Y:S04]  /*3fea0*/  STL.64 [R1+0x78], R14 ;  /* 0x0000780e01007387 */ /* 0x000fe80000100a00 */
[----:B------:R-:W-:Y:S01]  /*3feb0*/  LDSM.16.M88.4 R20, [R28+UR5+0xac080] ;  /* 0x0ac080051c14783b */ /* 0x000fe20008000200 */
[----:B------:R-:W-:-:S03]  /*3fec0*/  IMAD.MOV.U32 R0, RZ, RZ, R17 ;  /* 0x000000ffff007224 */ /* 0x000fc600078e0011 */
[----:B------:R-:W-:Y:S04]  /*3fed0*/  LDSM.16.M88.4 R24, [R28+UR5+0xbc080] ;  /* 0x0bc080051c18783b */ /* 0x000fe80008000200 */
[----:B-1----:R-:W-:Y:S04]  /*3fee0*/  STL.64 [R1+0x40], R4 ;  /* 0x0000400401007387 */ /* 0x002fe80000100a00 */
[----:B------:R-:W-:Y:S04]  /*3fef0*/  STL.64 [R1+0x48], R6 ;  /* 0x0000480601007387 */ /* 0x000fe80000100a00 */
[----:B------:R-:W1:Y:S04]  /*3ff00*/  LDSM.16.M88.4 R4, [R28+UR5+0xa4080] ;  /* 0x0a4080051c04783b */ /* 0x000e680008000200 */
[----:B------:R-:W-:Y:S04]  /*3ff10*/  STL.64 [R1+0x8bd0], R12 ;  /* 0x008bd00c01007387 */ /* 0x000fe80000100a00 */
[----:B------:R-:W2:Y:S04]  /*3ff20*/  LDSM.16.M88.4 R12, [R28+UR5+0xa8080] ;  /* 0x0a8080051c0c783b */ /* 0x000ea80008000200 */
[----:B-1----:R-:W-:Y:S04]  /*3ff30*/  STL.64 [R1+0x30], R4 ;  /* 0x0000300401007387 */ /* 0x002fe80000100a00 */
[----:B------:R-:W-:Y:S04]  /*3ff40*/  STL.64 [R1+0x38], R6 ;  /* 0x0000380601007387 */ /* 0x000fe80000100a00 */
[----:B------:R-:W1:Y:S04]  /*3ff50*/  LDSM.16.M88.4 R4, [R28+UR5+0xb0080] ;  /* 0x0b0080051c04783b */ /* 0x000e680008000200 */
[----:B--2---:R2:W-:Y:S04]  /*3ff60*/  STL.64 [R1+0x20], R12 ;  /* 0x0000200c01007387 */ /* 0x0045e80000100a00 */
[----:B------:R3:W-:Y:S04]  /*3ff70*/  STL.64 [R1+0x28], R14 ;  /* 0x0000280e01007387 */ /* 0x0007e80000100a00 */
[----:B--2---:R-:W2:Y:S04]  /*3ff80*/  LDL.LU R12, [R1+0x6a0] ;  /* 0x0006a000010c7983 */ /* 0x004ea80000300800 */
[----:B------:R-:W-:Y:S04]  /*3ff90*/  STL.64 [R1+0x10], R20 ;  /* 0x0000101401007387 */ /* 0x000fe80000100a00 */
[----:B------:R-:W-:Y:S04]  /*3ffa0*/  STL.64 [R1+0x18], R22 ;  /* 0x0000181601007387 */ /* 0x000fe80000100a00 */
[----:B------:R-:W-:Y:S04]  /*3ffb0*/  LDSM.16.M88.4 R20, [R28+UR5+0xb8080] ;  /* 0x0b8080051c14783b */ /* 0x000fe80008000200 */
[----:B-1----:R1:W-:Y:S04]  /*3ffc0*/  STL.64 [R1], R4 ;  /* 0x0000000401007387 */ /* 0x0023e80000100a00 */
[----:B------:R4:W-:Y:S04]  /*3ffd0*/  STL.64 [R1+0x8], R6 ;  /* 0x0000080601007387 */ /* 0x0009e80000100a00 */
[----:B------:R-:W2:Y:S04]  /*3ffe0*/  LDL.LU R13, [R1+0x6a4] ;  /* 0x0006a400010d7983 */ /* 0x000ea80000300800 */
[----:B---3--:R-:W3:Y:S04]  /*3fff0*/  LDL.LU R14, [R1+0x6a8] ;  /* 0x0006a800010e7983 */ /* 0x008ee80000300800 */
[----:B------:R-:W3:Y:S04]  /*40000*/  LDL.LU R15, [R1+0x6ac] ;  /* 0x0006ac00010f7983 */ /* 0x000ee80000300800 */
[----:B-1----:R-:W2:Y:S04]  /*40010*/  LDL.LU R4, [R1+0x760] ;  /* 0x0007600001047983 */ /* 0x002ea80000300800 */
[----:B------:R-:W2:Y:S04]  /*40020*/  LDL.LU R5, [R1+0x764] ;  /* 0x0007640001057983 */ /* 0x000ea80000300800 */
[----:B----4-:R-:W4:Y:S04]  /*40030*/  LDL.LU R6, [R1+0x768] ;  /* 0x0007680001067983 */ /* 0x010f280000300800 */
[----:B------:R-:W4:Y:S04]  /*40040*/  LDL.LU R7, [R1+0x76c] ;  /* 0x00076c0001077983 */ /* 0x000f280000300800 */
[----:B----4-:R-:W-:Y:S04]  /*40050*/  STL.64 [R1+0x8c10], R6 ;  /* 0x008c100601007387 */ /* 0x010fe80000100a00 */
[----:B--2---:R1:W-:Y:S02]  /*40060*/  STL.64 [R1+0x8c08], R4 ;  /* 0x008c080401007387 */ /* 0x0043e40000100a00 */
[----:B-1----:R-:W-:-:S02]  /*40070*/  IMAD.MOV.U32 R4, RZ, RZ, R16 ;  /* 0x000000ffff047224 */ /* 0x002fc400078e0010 */
[----:B------:R-:W-:Y:S01]  /*40080*/  IMAD.MOV.U32 R5, RZ, RZ, R3 ;  /* 0x000000ffff057224 */ /* 0x000fe200078e0003 */
[----:B------:R-:W1:Y:S04]  /*40090*/  LDSM.16.M88.4 R16, [R28+UR5+0xb4080] ;  /* 0x0b4080051c10783b */ /* 0x000e680008000200 */
[----:B------:R-:W-:Y:S04]  /*400a0*/  STL.64 [R1+0x8c20], R4 ;  /* 0x008c200401007387 */ /* 0x000fe80000100a00 */
[----:B---3--:R-:W-:Y:S04]  /*400b0*/  STL.64 [R1+0x8bf0], R14 ;  /* 0x008bf00e01007387 */ /* 0x008fe80000100a00 */
[----:B------:R2:W-:Y:S04]  /*400c0*/  STL.64 [R1+0x8be8], R12 ;  /* 0x008be80c01007387 */ /* 0x0005e80000100a00 */
[----:B--2---:R-:W2:Y:S04]  /*400d0*/  LDL.64 R12, [R1+0x90] ;  /* 0x00009000010c7983 */ /* 0x004ea80000100a00 */
[----:B--2---:R2:W-:Y:S04]  /*400e0*/  STL.64 [R1+0x8c00], R12 ;  /* 0x008c000c01007387 */ /* 0x0045e80000100a00 */
[----:B--2---:R-:W2:Y:S04]  /*400f0*/  LDL.64 R12, [R1+0xa0] ;  /* 0x0000a000010c7983 */ /* 0x004ea80000100a00 */
[----:B--2---:R2:W-:Y:S04]  /*40100*/  STL.64 [R1+0x8c18], R12 ;  /* 0x008c180c01007387 */ /* 0x0045e80000100a00 */
        /* <DEDUP_REMOVED lines=10> */
[----:B-1----:R-:W-:Y:S04]  /*401b0*/  STL [R1+0x824c], R18 ;  /* 0x00824c1201007387 */ /* 0x002fe80000100800 */
[----:B------:R-:W-:Y:S04]  /*401c0*/  STL [R1+0x8248], R19 ;  /* 0x0082481301007387 */ /* 0x000fe80000100800 */
[----:B------:R1:W-:Y:S04]  /*401d0*/  STL.64 [R1+0x8b58], R16 ;  /* 0x008b581001007387 */ /* 0x0003e80000100a00 */
[----:B-1----:R-:W3:Y:S04]  /*401e0*/  LDL.LU R16, [R1+0x640] ;  /* 0x0006400001107983 */ /* 0x002ee80000300800 */
[----:B------:R-:W3:Y:S04]  /*401f0*/  LDL.LU R17, [R1+0x644] ;  /* 0x0006440001117983 */ /* 0x000ee80000300800 */
[----:B------:R-:W4:Y:S04]  /*40200*/  LDL.LU R18, [R1+0x648] ;  /* 0x0006480001127983 */ /* 0x000f280000300800 */
[----:B------:R-:W4:Y:S01]  /*40210*/  LDL.LU R19, [R1+0x64c] ;  /* 0x00064c0001137983 */ /* 0x000f220000300800 */
[----:B------:R-:W-:Y:S01]  /*40220*/  MOV R4, R2 ;  /* 0x0000000200047202 */ /* 0x000fe20000000f00 */
[----:B------:R-:W-:-:S02]  /*40230*/  IMAD.MOV.U32 R5, RZ, RZ, R0 ;  /* 0x000000ffff057224 */ /* 0x000fc400078e0000 */
[----:B----4-:R-:W-:Y:S04]  /*40240*/  STL.64 [R1+0x8be0], R18 ;  /* 0x008be01201007387 */ /* 0x010fe80000100a00 */
[----:B---3--:R1:W-:Y:S04]  /*40250*/  STL.64 [R1+0x8bd8], R16 ;  /* 0x008bd81001007387 */ /* 0x0083e80000100a00 */
[----:B-1----:R-:W3:Y:S01]  /*40260*/  LDL.64 R16, [R1+0x80] ;  /* 0x0000800001107983 */ /* 0x002ee20000100a00 */
[C---:B--2---:R-:W-:Y:S03]  /*40270*/  HMMA.1688.F32.TF32 R4, R8.reuse, R4, R12 ;  /* 0x000000040804723c */ /* 0x044fe6000008100c */
[----:B---3--:R1:W-:Y:S04]  /*40280*/  STL.64 [R1+0x8bf8], R16 ;  /* 0x008bf81001007387 */ /* 0x0083e80000100a00 */
[----:B-1----:R-:W2:Y:S04]  /*40290*/  LDL.LU R16, [R1+0x6f0] ;  /* 0x0006f00001107983 */ /* 0x002ea80000300800 */
[----:B------:R-:W2:Y:S04]  /*402a0*/  LDL.LU R17, [R1+0x6f4] ;  /* 0x0006f40001117983 */ /* 0x000ea80000300800 */
[----:B------:R-:W2:Y:S04]  /*402b0*/  LDL.LU R18, [R1+0x6f8] ;  /* 0x0006f80001127983 */ /* 0x000ea80000300800 */
[----:B------:R-:W2:Y:S04]  /*402c0*/  LDL.LU R19, [R1+0x6fc] ;  /* 0x0006fc0001137983 */ /* 0x000ea80000300800 */
[----:B------:R-:W-:Y:S04]  /*402d0*/  STL [R1+0x823c], R22 ;  /* 0x00823c1601007387 */ /* 0x000fe80000100800 */
[----:B------:R-:W-:Y:S04]  /*402e0*/  STL [R1+0x8238], R23 ;  /* 0x0082381701007387 */ /* 0x000fe80000100800 */
[----:B------:R-:W-:Y:S04]  /*402f0*/  STL [R1+0x8224], R26 ;  /* 0x0082241a01007387 */ /* 0x000fe80000100800 */
[----:B------:R-:W-:Y:S04]  /*40300*/  STL [R1+0x8220], R27 ;  /* 0x0082201b01007387 */ /* 0x000fe80000100800 */
[----:B------:R1:W-:Y:S04]  /*40310*/  STL.64 [R1+0x8bc0], R24 ;  /* 0x008bc01801007387 */ /* 0x0003e80000100a00 */
[----:B-1----:R-:W3:Y:S04]  /*40320*/  LDL.64 R24, [R1+0x60] ;  /* 0x0000600001187983 */ /* 0x002ee80000100a00 */
[----:B------:R-:W4:Y:S04]  /*40330*/  LDL.LU.64 R14, [R1+0x8c30] ;  /* 0x008c3000010e7983 */ /* 0x000f280000300a00 */
[----:B------:R-:W4:Y:S04]  /*40340*/  LDL.LU.64 R12, [R1+0x8c28] ;  /* 0x008c2800010c7983 */ /* 0x000f280000300a00 */
[----:B------:R1:W-:Y:S04]  /*40350*/  STL.64 [R1+0x9f0], R4 ;  /* 0x0009f00401007387 */ /* 0x0003e80000100a00 */
[----:B------:R4:W-:Y:S04]  /*40360*/  STL.64 [R1+0x9f8], R6 ;  /* 0x0009f80601007387 */ /* 0x0009e80000100a00 */
[----:B-1----:R-:W4:Y:S02]  /*40370*/  LDL.LU.64 R4, [R1+0x8c20] ;  /* 0x008c200001047983 */ /* 0x002f240000300a00 */
[----:B----4-:R-:W-:Y:S02]  /*40380*/  HMMA.1688.F32.TF32 R4, R8, R4, R12 ;  /* 0x000000040804723c */ /* 0x010fe4000008100c */
[----:B------:R-:W4:-:S15]  /*40390*/  LDL.LU.64 R12, [R1+0x8c18] ;  /* 0x008c1800010c7983 */ /* 0x000f1e0000300a00 */
[----:B------:R-:W-:Y:S02]  /*403a0*/  NOP ;  /* 0x0000000000007918 */ /* 0x000fe40000000000 */
[----:B------:R-:W-:Y:S04]  /*403b0*/  STL.64 [R1+0x9d0], R4 ;  /* 0x0009d00401007387 */ /* 0x000fe80000100a00 */
[----:B------:R1:W-:Y:S04]  /*403c0*/  STL.64 [R1+0x9d8], R6 ;  /* 0x0009d80601007387 */ /* 0x0003e80000100a00 */
[----:B-1----:R-:W4:Y:S04]  /*403d0*/  LDL.LU.64 R6, [R1+0x8c10] ;  /* 0x008c100001067983 */ /* 0x002f280000300a00 */
[----:B------:R-:W4:Y:S02]  /*403e0*/  LDL.LU.64 R4, [R1+0x8c08] ;  /* 0x008c080001047983 */ /* 0x000f240000300a00 */
[----:B----4-:R-:W-:-:S15]  /*403f0*/  HMMA.1688.F32.TF32 R4, R8, R12, R4 ;  /* 0x0000000c0804723c */ /* 0x010fde0000081004 */
[----:B------:R-:W-:-:S04]  /*40400*/  NOP ;  /* 0x0000000000007918 */ /* 0x000fc80000000000 */
[----:B------:R1:W-:Y:S04]  /*40410*/  STL.64 [R1+0x990], R4 ;  /* 0x0009900401007387 */ /* 0x0003e80000100a00 */
[----:B------:R4:W-:Y:S01]  /*40420*/  STL.64 [R1+0x998], R6 ;  /* 0x0009980601007387 */ /* 0x0009e20000100a00 */
[----:B-1----:R-:W-:Y:S02]  /*40430*/  IMAD.MOV.U32 R4, RZ, RZ, R13 ;  /* 0x000000ffff047224 */ /* 0x002fe400078e000d */
[----:B----4-:R-:W-:Y:S02]  /*40440*/  IMAD.MOV.U32 R6, RZ, RZ, R12 ;  /* 0x000000ffff067224 */ /* 0x010fe400078e000c */
[----:B------:R-:W2:Y:S04]  /*40450*/  LDL.LU.64 R12, [R1+0x8c00] ;  /* 0x008c0000010c7983 */ /* 0x000ea80000300a00 */
[----:B------:R-:W-:Y:S04]  /*40460*/  STL [R1+0x8b7c], R6 ;  /* 0x008b7c0601007387 */ /* 0x000fe80000100800 */
[----:B------:R1:W-:Y:S04]  /*40470*/  STL [R1+0x8b78], R4 ;  /* 0x008b780401007387 */ /* 0x0003e80000100800 */
[----:B-1----:R-:W3:Y:S04]  /*40480*/  LDL.LU R4, [R1+0x610] ;  /* 0x0006100001047983 */ /* 0x002ee80000300800 */
[----:B------:R-:W3:Y:S04]  /*40490*/  LDL.LU R5, [R1+0x614] ;  /* 0x0006140001057983 */ /* 0x000ee80000300800 */
[----:B------:R-:W3:Y:S04]  /*404a0*/  LDL.LU R6, [R1+0x618] ;  /* 0x0006180001067983 */ /* 0x000ee80000300800 */
[----:B------:R-:W3:Y:S01]  /*404b0*/  LDL.LU R7, [R1+0x61c] ;  /* 0x00061c0001077983 */ /* 0x000ee20000300800 */
[----:B--2---:R-:W-:Y:S01]  /*404c0*/  HMMA.1688.F32.TF32 R16, R8, R12, R16 ;  /* 0x0000000c0810723c */ /* 0x004fe20000081010 */
[----:B------:R-:W-:-:S02]  /*404d0*/  IMAD.MOV.U32 R3, RZ, RZ, R12 ;  /* 0x000000ffff037224 */ /* 0x000fc400078e000c */
[----:B------:R-:W-:-:S15]  /*404e0*/  IMAD.MOV.U32 R2, RZ, RZ, R13 ;  /* 0x000000ffff027224 */ /* 0x000fde00078e000d */
[----:B------:R-:W-:Y:S01]  /*404f0*/  NOP ;  /* 0x0000000000007918 */ /* 0x000fe20000000000 */
[----:B------:R1:W-:Y:S04]  /*40500*/  STL.64 [R1+0x980], R16 ;  /* 0x0009801001007387 */ /* 0x0003e80000100a00 */
[----:B------:R2:W-:Y:S04]  /*40510*/  STL.64 [R1+0x988], R18 ;  /* 0x0009881201007387 */ /* 0x0005e80000100a00 */
[----:B-1----:R-:W4:Y:S04]  /*40520*/  LDL.LU.64 R16, [R1+0x8bf8] ;  /* 0x008bf80001107983 */ /* 0x002f280000300a00 */
[----:B------:R-:W4:Y:S04]  /*40530*/  LDL.LU.64 R14, [R1+0x8bf0] ;  /* 0x008bf000010e7983 */ /* 0x000f280000300a00 */
[----:B------:R-:W4:Y:S04]  /*40540*/  LDL.LU.64 R12, [R1+0x8be8] ;  /* 0x008be800010c7983 */ /* 0x000f280000300a00 */
[----:B--2---:R-:W2:Y:S01]  /*40550*/  LDL.LU.64 R18, [R1+0x8be0] ;  /* 0x008be00001127983 */ /* 0x004ea20000300a00 */
[----:B----4-:R-:W-:Y:S01]  /*40560*/  HMMA.1688.F32.TF32 R12, R8, R16, R12 ;  /* 0x00000010080c723c */ /* 0x010fe2000008100c */
[----:B------:R-:W-:-:S02]  /*40570*/  IMAD.MOV.U32 R29, RZ, RZ, R17 ;  /* 0x000000ffff1d7224 */ /* 0x000fc400078e0011 */
[----:B------:R-:W2:-:S15]  /*40580*/  LDL.LU.64 R16, [R1+0x8bd8] ;  /* 0x008bd80001107983 */ /* 0x000e9e0000300a00 */
[----:B------:R-:W-:Y:S01]  /*40590*/  NOP ;  /* 0x0000000000007918 */ /* 0x000fe20000000000 */
[----:B------:R1:W-:Y:S04]  /*405a0*/  STL [R1+0x974], R13 ;  /* 0x0009740d01007387 */ /* 0x0003e80000100800 */
[----:B------:R-:W-:Y:S01]  /*405b0*/  STL.64 [R1+0x978], R14 ;  /* 0x0009780e01007387 */ /* 0x000fe20000100a00 */
[----:B------:R-:W-:-:S03]  /*405c0*/  IMAD.MOV.U32 R23, RZ, RZ, R12 ;  /* 0x000000ffff177224 */ /* 0x000fc600078e000c */
[----:B-1----:R-:W2:Y:S01]  /*405d0*/  LDL.LU.64 R12, [R1+0x8bd0] ;  /* 0x008bd000010c7983 */ /* 0x002ea20000300a00 */
[----:B---3--:R-:W-:Y:S03]  /*405e0*/  HMMA.1688.F32.TF32 R4, R8, R24, R4 ;  /* 0x000000180804723c */ /* 0x008fe60000081004 */
[----:B------:R-:W-:Y:S04]  /*405f0*/  STL [R1+0x8ae8], R29 ;  /* 0x008ae81d01007387 */ /* 0x000fe80000100800 */
[----:B------:R1:W-:Y:S01]  /*40600*/  STL [R1+0x8240], R23 ;  /* 0x0082401701007387 */ /* 0x0003e20000100800 */
[----:B------:R-:W-:Y:S02]  /*40610*/  IMAD.MOV.U32 R0, RZ, RZ, R24 ;  /* 0x000000ffff007224 */ /* 0x000fe400078e0018 */
[----:B------:R-:W-:-:S09]  /*40620*/  IMAD.MOV.U32 R28, RZ, RZ, R25 ;  /* 0x000000ffff1c7224 */ /* 0x000fd200078e0019 */
[----:B-1----:R-:W-:Y:S01]  /*40630*/  MOV R23, R7 ;  /* 0x0000000700177202 */ /* 0x002fe20000000f00 */
[----:B--2---:R-:W-:-:S15]  /*40640*/  HMMA.1688.F32.TF32 R16, R8, R12, R16 ;  /* 0x0000000c0810723c */ /* 0x004fde0000081010 */
[----:B------:R-:W-:-:S04]  /*40650*/  NOP ;  /* 0x0000000000007918 */ /* 0x000fc80000000000 */
[----:B------:R1:W-:Y:S04]  /*40660*/  STL.64 [R1+0x910], R16 ;  /* 0x0009101001007387 */ /* 0x0003e80000100a00 */
[----:B------:R2:W-:Y:S01]  /*40670*/  STL [R1+0x918], R18 ;  /* 0x0009181201007387 */ /* 0x0005e20000100800 */
[----:B------:R-:W-:-:S03]  /*40680*/  IMAD.MOV.U32 R22, RZ, RZ, R19 ;  /* 0x000000ffff167224 */ /* 0x000fc600078e0013 */
[----:B-1----:R-:W3:Y:S04]  /*40690*/  LDL.LU R16, [R1+0x5f0] ;  /* 0x0005f00001107983 */ /* 0x002ee80000300800 */
[----:B------:R-:W3:Y:S04]  /*406a0*/  LDL.LU R17, [R1+0x5f4] ;  /* 0x0005f40001117983 */ /* 0x000ee80000300800 */
[----:B--2---:R-:W3:Y:S04]  /*406b0*/  LDL.LU R18, [R1+0x5f8] ;  /* 0x0005f80001127983 */ /* 0x004ee80000300800 */
[----:B------:R-:W3:Y:S04]  /*406c0*/  LDL.LU R19, [R1+0x5fc] ;  /* 0x0005fc0001137983 */ /* 0x000ee80000300800 */
[----:B------:R-:W-:Y:S04]  /*406d0*/  STL.64 [R1+0x8ba8], R12 ;  /* 0x008ba80c01007387 */ /* 0x000fe80000100a00 */
[----:B------:R-:W-:Y:S04]  /*406e0*/  STL [R1+0x8244], R22 ;  /* 0x0082441601007387 */ /* 0x000fe80000100800 */
[----:B------:R1:W-:Y:S04]  /*406f0*/  STL.64 [R1+0x8f0], R4 ;  /* 0x0008f00401007387 */ /* 0x0003e80000100a00 */
[----:B------:R2:W-:Y:S04]  /*40700*/  STL [R1+0x8f8], R6 ;  /* 0x0008f80601007387 */ /* 0x0005e80000100800 */
[----:B-1----:R-:W4:Y:S04]  /*40710*/  LDL.LU R4, [R1+0x580] ;  /* 0x0005800001047983 */ /* 0x002f280000300800 */
[----:B------:R-:W4:Y:S04]  /*40720*/  LDL.LU R5, [R1+0x584] ;  /* 0x0005840001057983 */ /* 0x000f280000300800 */
[----:B--2---:R-:W2:Y:S04]  /*40730*/  LDL.LU R6, [R1+0x588] ;  /* 0x0005880001067983 */ /* 0x004ea80000300800 */
[----:B------:R-:W2:Y:S04]  /*40740*/  LDL.LU R7, [R1+0x58c] ;  /* 0x00058c0001077983 */ /* 0x000ea80000300800 */
[----:B------:R-:W2:Y:S04]  /*40750*/  LDL.64 R24, [R1+0x40] ;  /* 0x0000400001187983 */ /* 0x000ea80000100a00 */
[----:B--2---:R1:W-:Y:S04]  /*40760*/  STL.64 [R1+0x8bc8], R24 ;  /* 0x008bc81801007387 */ /* 0x0043e80000100a00 */
[----:B-1----:R-:W3:Y:S04]  /*40770*/  LDL.64 R24, [R1+0x50] ;  /* 0x0000500001187983 */ /* 0x002ee80000100a00 */
        /* <DEDUP_REMOVED lines=11> */
[----:B----4-:R1:W-:Y:S04]  /*40830*/  STL.64 [R1+0x8b80], R4 ;  /* 0x008b800401007387 */ /* 0x0103e80000100a00 */
[----:B-1----:R-:W4:Y:S04]  /*40840*/  LDL.LU R4, [R1+0x5a0] ;  /* 0x0005a00001047983 */ /* 0x002f280000300800 */
[----:B------:R-:W4:Y:S04]  /*40850*/  LDL.LU R5, [R1+0x5a4] ;  /* 0x0005a40001057983 */ /* 0x000f280000300800 */
[----:B------:R-:W2:Y:S04]  /*40860*/  LDL.LU R6, [R1+0x5a8] ;  /* 0x0005a80001067983 */ /* 0x000ea80000300800 */
[----:B------:R-:W2:Y:S01]  /*40870*/  LDL.LU R7, [R1+0x5ac] ;  /* 0x0005ac0001077983 */ /* 0x000ea20000300800 */
[----:B---3--:R-:W-:Y:S01]  /*40880*/  HMMA.1688.F32.TF32 R16, R8, R24, R16 ;  /* 0x000000180810723c */ /* 0x008fe20000081010 */
[----:B------:R-:W-:-:S15]  /*40890*/  IMAD.MOV.U32 R29, RZ, RZ, R25 ;  /* 0x000000ffff1d7224 */ /* 0x000fde00078e0019 */
[----:B------:R-:W-:-:S03]  /*408a0*/  NOP ;  /* 0x0000000000007918 */ /* 0x000fc60000000000 */
[----:B------:R-:W-:Y:S01]  /*408b0*/  IMAD.MOV.U32 R22, RZ, RZ, R19 ;  /* 0x000000ffff167224 */ /* 0x000fe200078e0013 */
[----:B--2---:R-:W-:Y:S04]  /*408c0*/  STL.64 [R1+0x8ba0], R6 ;  /* 0x008ba00601007387 */ /* 0x004fe80000100a00 */
[----:B----4-:R1:W-:Y:S04]  /*408d0*/  STL.64 [R1+0x8b98], R4 ;  /* 0x008b980401007387 */ /* 0x0103e80000100a00 */
[----:B-1----:R-:W2:Y:S04]  /*408e0*/  LDL.64 R4, [R1+0x30] ;  /* 0x0000300001047983 */ /* 0x002ea80000100a00 */
[----:B------:R-:W-:Y:S04]  /*408f0*/  STL [R1+0x8af0], R28 ;  /* 0x008af01c01007387 */ /* 0x000fe80000100800 */
[----:B------:R-:W-:Y:S04]  /*40900*/  STL [R1+0x8aec], R0 ;  /* 0x008aec0001007387 */ /* 0x000fe80000100800 */
[----:B------:R-:W-:Y:S04]  /*40910*/  STL [R1+0x8250], R23 ;  /* 0x0082501701007387 */ /* 0x000fe80000100800 */
[----:B------:R-:W3:Y:S04]  /*40920*/  LDL.LU.64 R24, [R1+0x8bc8] ;  /* 0x008bc80001187983 */ /* 0x000ee80000300a00 */
[----:B------:R1:W-:Y:S04]  /*40930*/  STL.64 [R1+0x8d0], R16 ;  /* 0x0008d01001007387 */ /* 0x0003e80000100a00 */
[----:B------:R4:W-:Y:S04]  /*40940*/  STL [R1+0x8d8], R18 ;  /* 0x0008d81201007387 */ /* 0x0009e80000100800 */
[----:B-1----:R-:W2:Y:S04]  /*40950*/  LDL.LU R16, [R1+0x560] ;  /* 0x0005600001107983 */ /* 0x002ea80000300800 */
[----:B------:R-:W2:Y:S04]  /*40960*/  LDL.LU R17, [R1+0x564] ;  /* 0x0005640001117983 */ /* 0x000ea80000300800 */
[----:B----4-:R-:W4:Y:S04]  /*40970*/  LDL.LU R18, [R1+0x568] ;  /* 0x0005680001127983 */ /* 0x010f280000300800 */
[----:B------:R-:W4:Y:S04]  /*40980*/  LDL.LU R19, [R1+0x56c] ;  /* 0x00056c0001137983 */ /* 0x000f280000300800 */
[----:B----4-:R-:W-:Y:S04]  /*40990*/  STL.64 [R1+0x8b70], R18 ;  /* 0x008b701201007387 */ /* 0x010fe80000100a00 */
[----:B--2---:R1:W-:Y:S04]  /*409a0*/  STL.64 [R1+0x8b68], R16 ;  /* 0x008b681001007387 */ /* 0x0043e80000100a00 */
[----:B-1----:R-:W2:Y:S01]  /*409b0*/  LDL.64 R16, [R1+0x10] ;  /* 0x0000100001107983 */ /* 0x002ea20000100a00 */
[----:B---3--:R-:W-:Y:S01]  /*409c0*/  HMMA.1688.F32.TF32 R12, R8, R24, R12 ;  /* 0x00000018080c723c */ /* 0x008fe2000008100c */
[----:B------:R-:W-:-:S02]  /*409d0*/  IMAD.MOV.U32 R28, RZ, RZ, R24 ;  /* 0x000000ffff1c7224 */ /* 0x000fc400078e0018 */
[----:B------:R-:W-:-:S15]  /*409e0*/  IMAD.MOV.U32 R0, RZ, RZ, R25 ;  /* 0x000000ffff007224 */ /* 0x000fde00078e0019 */
[----:B------:R-:W-:Y:S01]  /*409f0*/  NOP ;  /* 0x0000000000007918 */ /* 0x000fe20000000000 */
[----:B------:R-:W-:Y:S02]  /*40a00*/  IMAD.MOV.U32 R26, RZ, RZ, R14 ;  /* 0x000000ffff1a7224 */ /* 0x000fe400078e000e */
[----:B------:R-:W-:Y:S01]  /*40a10*/  IMAD.MOV.U32 R27, RZ, RZ, R15 ;  /* 0x000000ffff1b7224 */ /* 0x000fe200078e000f */
[----:B--2---:R1:W-:Y:S04]  /*40a20*/  STL.64 [R1+0x8b90], R16 ;  /* 0x008b901001007387 */ /* 0x0043e80000100a00 */
[----:B-1----:R-:W2:Y:S04]  /*40a30*/  LDL.64 R16, [R1+0x20] ;  /* 0x0000200001107983 */ /* 0x002ea80000100a00 */
[----:B------:R-:W-:Y:S04]  /*40a40*/  STL [R1+0x8254], R22 ;  /* 0x0082541601007387 */ /* 0x000fe80000100800 */
[----:B------:R1:W-:Y:S04]  /*40a50*/  STL.64 [R1+0x8b60], R20 ;  /* 0x008b601401007387 */ /* 0x0003e80000100a00 */
[----:B-1----:R-:W3:Y:S04]  /*40a60*/  LDL.64 R20, [R1] ;  /* 0x0000000001147983 */ /* 0x002ee80000100a00 */
[----:B------:R-:W4:Y:S04]  /*40a70*/  LDL.LU.64 R24, [R1+0x8bc0] ;  /* 0x008bc00001187983 */ /* 0x000f280000300a00 */
[----:B------:R1:W-:Y:S04]  /*40a80*/  STL.64 [R1+0x8c0], R12 ;  /* 0x0008c00c01007387 */ /* 0x0003e80000100a00 */
[----:B------:R-:W2:Y:S04]  /*40a90*/  LDL.LU.64 R14, [R1+0x8bb8] ;  /* 0x008bb800010e7983 */ /* 0x000ea80000300a00 */
[----:B-1----:R-:W2:Y:S04]  /*40aa0*/  LDL.LU.64 R12, [R1+0x8bb0] ;  /* 0x008bb000010c7983 */ /* 0x002ea80000300a00 */
[----:B------:R-:W-:Y:S04]  /*40ab0*/  STL [R1+0x822c], R27 ;  /* 0x00822c1b01007387 */ /* 0x000fe80000100800 */
[----:B------:R-:W-:Y:S01]  /*40ac0*/  STL [R1+0x8228], R26 ;  /* 0x0082281a01007387 */ /* 0x000fe20000100800 */
[----:B--2---:R-:W-:-:S15]  /*40ad0*/  HMMA.1688.F32.TF32 R12, R8, R4, R12 ;  /* 0x00000004080c723c */ /* 0x004fde000008100c */
[----:B------:R-:W-:-:S04]  /*40ae0*/  NOP ;  /* 0x0000000000007918 */ /* 0x000fc80000000000 */
[----:B------:R1:W-:Y:S04]  /*40af0*/  STL.64 [R1+0x8a0], R12 ;  /* 0x0008a00c01007387 */ /* 0x0003e80000100a00 */
[----:B------:R2:W-:Y:S04]  /*40b00*/  STL.64 [R1+0x8a8], R14 ;  /* 0x0008a80e01007387 */ /* 0x0005e80000100a00 */
[----:B-1----:R-:W3:Y:S01]  /*40b10*/  LDL.LU.64 R12, [R1+0x8ba8] ;  /* 0x008ba800010c7983 */ /* 0x002ee20000300a00 */
[----:B--2---:R-:W-:Y:S02]  /*40b20*/  IMAD.MOV.U32 R15, RZ, RZ, R4 ;  /* 0x000000ffff0f7224 */ /* 0x004fe400078e0004 */
[----:B------:R-:W-:Y:S01]  /*40b30*/  IMAD.MOV.U32 R14, RZ, RZ, R5 ;  /* 0x000000ffff0e7224 */ /* 0x000fe200078e0005 */
[----:B------:R-:W2:Y:S04]  /*40b40*/  LDL.LU.64 R6, [R1+0x8ba0] ;  /* 0x008ba00001067983 */ /* 0x000ea80000300a00 */
[----:B------:R-:W2:Y:S04]  /*40b50*/  LDL.LU.64 R4, [R1+0x8b98] ;  /* 0x008b980001047983 */ /* 0x000ea80000300a00 */
[----:B------:R1:W-:Y:S02]  /*40b60*/  STL.64 [R1+0x8ac8], R14 ;  /* 0x008ac80e01007387 */ /* 0x0003e40000100a00 */
[----:B-1----:R-:W-:-:S02]  /*40b70*/  IMAD.MOV.U32 R15, RZ, RZ, R16 ;  /* 0x000000ffff0f7224 */ /* 0x002fc400078e0010 */
[----:B------:R-:W-:Y:S01]  /*40b80*/  IMAD.MOV.U32 R14, RZ, RZ, R17 ;  /* 0x000000ffff0e7224 */ /* 0x000fe200078e0011 */
[----:B--2---:R-:W-:Y:S01]  /*40b90*/  HMMA.1688.F32.TF32 R4, R8, R16, R4 ;  /* 0x000000100804723c */ /* 0x004fe20000081004 */
[----:B---3--:R-:W-:Y:S04]  /*40ba0*/  STL.64 [R1+0x8ac0], R12 ;  /* 0x008ac00c01007387 */ /* 0x008fe80000100a00 */
[----:B------:R-:W2:-:S14]  /*40bb0*/  LDL.LU.64 R16, [R1+0x8b90] ;  /* 0x008b900001107983 */ /* 0x000e9c0000300a00 */
[----:B------:R-:W-:Y:S01]  /*40bc0*/  MOV R27, R6 ;  /* 0x00000006001b7202 */ /* 0x000fe20000000f00 */
[----:B------:R1:W-:Y:S01]  /*40bd0*/  STL.64 [R1+0x880], R4 ;  /* 0x0008800401007387 */ /* 0x0003e20000100a00 */
[----:B------:R-:W-:-:S03]  /*40be0*/  IMAD.MOV.U32 R26, RZ, RZ, R7 ;  /* 0x000000ffff1a7224 */ /* 0x000fc600078e0007 */
[----:B------:R-:W2:Y:S04]  /*40bf0*/  LDL.LU.64 R6, [R1+0x8b88] ;  /* 0x008b880001067983 */ /* 0x000ea80000300a00 */
[----:B-1----:R-:W2:Y:S04]  /*40c00*/  LDL.LU.64 R4, [R1+0x8b80] ;  /* 0x008b800001047983 */ /* 0x002ea80000300a00 */
[----:B------:R-:W-:Y:S04]  /*40c10*/  STL [R1+0x8234], R26 ;  /* 0x0082341a01007387 */ /* 0x000fe80000100800 */
[----:B------:R-:W-:Y:S01]  /*40c20*/  STL [R1+0x8230], R27 ;  /* 0x0082301b01007387 */ /* 0x000fe20000100800 */
[----:B--2---:R-:W-:-:S15]  /*40c30*/  HMMA.1688.F32.TF32 R4, R8, R16, R4 ;  /* 0x000000100804723c */ /* 0x004fde0000081004 */
[----:B------:R-:W-:-:S04]  /*40c40*/  NOP ;  /* 0x0000000000007918 */ /* 0x000fc80000000000 */
[----:B------:R-:W-:Y:S04]  /*40c50*/  STL.64 [R1+0x860], R4 ;  /* 0x0008600401007387 */ /* 0x000fe80000100a00 */
[----:B------:R1:W-:Y:S04]  /*40c60*/  STL.64 [R1+0x868], R6 ;  /* 0x0008680601007387 */ /* 0x0003e80000100a00 */
[----:B-1----:R-:W2:Y:S04]  /*40c70*/  LDL.LU R6, [R1+0x8b7c] ;  /* 0x008b7c0001067983 */ /* 0x002ea80000300800 */
[----:B------:R-:W3:Y:S01]  /*40c80*/  LDL.LU R4, [R1+0x8b78] ;  /* 0x008b780001047983 */ /* 0x000ee20000300800 */
[----:B------:R-:W-:-:S02]  /*40c90*/  IMAD.MOV.U32 R7, RZ, RZ, R16 ;  /* 0x000000ffff077224 */ /* 0x000fc400078e0010 */
[----:B------:R-:W-:Y:S01]  /*40ca0*/  IMAD.MOV.U32 R5, RZ, RZ, R17 ;  /* 0x000000ffff057224 */ /* 0x000fe200078e0011 */
[----:B------:R-:W4:Y:S04]  /*40cb0*/  LDL.LU.64 R18, [R1+0x8b70] ;  /* 0x008b700001127983 */ /* 0x000f280000300a00 */
[----:B------:R-:W4:Y:S04]  /*40cc0*/  LDL.LU.64 R16, [R1+0x8b68] ;  /* 0x008b680001107983 */ /* 0x000f280000300a00 */
[----:B--2---:R-:W-:Y:S04]  /*40cd0*/  STL.64 [R1+0x8b40], R6 ;  /* 0x008b400601007387 */ /* 0x004fe80000100a00 */
[----:B---3--:R1:W-:Y:S04]  /*40ce0*/  STL.64 [R1+0x8b38], R4 ;  /* 0x008b380401007387 */ /* 0x0083e80000100a00 */
[----:B-1----:R-:W2:Y:S04]  /*40cf0*/  LDL.LU R4, [R1+0x500] ;  /* 0x0005000001047983 */ /* 0x002ea80000300800 */
[----:B------:R-:W2:Y:S04]  /*40d00*/  LDL.LU R5, [R1+0x504] ;  /* 0x0005040001057983 */ /* 0x000ea80000300800 */
[----:B------:R-:W3:Y:S04]  /*40d10*/  LDL.LU R6, [R1+0x508] ;  /* 0x0005080001067983 */ /* 0x000ee80000300800 */
[----:B------:R-:W3:Y:S01]  /*40d20*/  LDL.LU R7, [R1+0x50c] ;  /* 0x00050c0001077983 */ /* 0x000ee20000300800 */
[----:B----4-:R-:W-:Y:S01]  /*40d30*/  HMMA.1688.F32.TF32 R16, R8, R20, R16 ;  /* 0x000000140810723c */ /* 0x010fe20000081010 */
        /* <DEDUP_REMOVED lines=8> */
[----:B------:R-:W3:Y:S04]  /*40dc0*/  LDL.LU.64 R20, [R1+0x8b60] ;  /* 0x008b600001147983 */ /* 0x000ee80000300a00 */
[----:B------:R1:W-:Y:S04]  /*40dd0*/  STL.64 [R1+0x850], R16 ;  /* 0x0008501001007387 */ /* 0x0003e80000100a00 */
[----:B-1----:R-:W2:Y:S04]  /*40de0*/  LDL.LU.64 R16, [R1+0x8b58] ;  /* 0x008b580001107983 */ /* 0x002ea80000300a00 */
[----:B------:R-:W-:Y:S04]  /*40df0*/  STL.64 [R1+0x8b00], R14 ;  /* 0x008b000e01007387 */ /* 0x000fe80000100a00 */
[----:B------:R1:W-:Y:S04]  /*40e00*/  STL.64 [R1+0x8af8], R12 ;  /* 0x008af80c01007387 */ /* 0x0003e80000100a00 */
[----:B-1----:R-:W3:Y:S04]  /*40e10*/  LDL.LU R12, [R1+0x510] ;  /* 0x00051000010c7983 */ /* 0x002ee80000300800 */
[----:B------:R-:W3:Y:S04]  /*40e20*/  LDL.LU R13, [R1+0x514] ;  /* 0x00051400010d7983 */ /* 0x000ee80000300800 */
[----:B------:R-:W3:Y:S04]  /*40e30*/  LDL.LU R14, [R1+0x518] ;  /* 0x00051800010e7983 */ /* 0x000ee80000300800 */
[----:B------:R-:W3:Y:S01]  /*40e40*/  LDL.LU R15, [R1+0x51c] ;  /* 0x00051c00010f7983 */ /* 0x000ee20000300800 */
[----:B------:R-:W-:-:S02]  /*40e50*/  IMAD.MOV.U32 R27, RZ, RZ, R19 ;  /* 0x000000ffff1b7224 */ /* 0x000fc400078e0013 */
[----:B------:R-:W-:-:S03]  /*40e60*/  IMAD.MOV.U32 R26, RZ, RZ, R18 ;  /* 0x000000ffff1a7224 */ /* 0x000fc600078e0012 */
[----:B------:R-:W-:Y:S04]  /*40e70*/  STL [R1+0x825c], R27 ;  /* 0x00825c1b01007387 */ /* 0x000fe80000100800 */
[----:B------:R-:W-:Y:S01]  /*40e80*/  STL [R1+0x8258], R26 ;  /* 0x0082581a01007387 */ /* 0x000fe20000100800 */
[C---:B--2---:R-:W-:Y:S08]  /*40e90*/  HMMA.1688.F32.TF32 R4, R8.reuse, R16, R4 ;  /* 0x000000100804723c */ /* 0x044ff00000081004 */
[----:B---3--:R-:W-:Y:S11]  /*40ea0*/  HMMA.1688.F32.TF32 R12, R8, R20, R12 ;  /* 0x00000014080c723c */ /* 0x008ff6000008100c */
[----:B------:R-:W-:Y:S01]  /*40eb0*/  MOV R19, R7 ;  /* 0x0000000700137202 */ /* 0x000fe20000000f00 */
[----:B------:R-:W-:-:S02]  /*40ec0*/  IMAD.MOV.U32 R18, RZ, RZ, R6 ;  /* 0x000000ffff127224 */ /* 0x000fc400078e0006 */
[----:B------:R-:W-:Y:S02]  /*40ed0*/  IMAD.MOV.U32 R23, RZ, RZ, R5 ;  /* 0x000000ffff177224 */ /* 0x000fe400078e0005 */
[----:B------:R-:W-:Y:S01]  /*40ee0*/  IMAD.MOV.U32 R22, RZ, RZ, R4 ;  /* 0x000000ffff167224 */ /* 0x000fe200078e0004 */
[----:B------:R-:W2:Y:S04]  /*40ef0*/  LDL.LU.64 R6, [R1+0x8b50] ;  /* 0x008b500001067983 */ /* 0x000ea80000300a00 */
[----:B------:R-:W2:Y:S04]  /*40f00*/  LDL.LU.64 R4, [R1+0x8b48] ;  /* 0x008b480001047983 */ /* 0x000ea80000300a00 */
[----:B------:R-:W-:Y:S04]  /*40f10*/  STL [R1+0x826c], R19 ;  /* 0x00826c1301007387 */ /* 0x000fe80000100800 */
[----:B------:R-:W-:Y:S04]  /*40f20*/  STL [R1+0x8268], R18 ;  /* 0x0082681201007387 */ /* 0x000fe80000100800 */
[----:B------:R-:W-:Y:S04]  /*40f30*/  STL [R1+0x8264], R23 ;  /* 0x0082641701007387 */ /* 0x000fe80000100800 */
[----:B------:R-:W-:Y:S04]  /*40f40*/  STL [R1+0x8260], R22 ;  /* 0x0082601601007387 */ /* 0x000fe80000100800 */
[----:B------:R1:W-:Y:S04]  /*40f50*/  STL.64 [R1+0x820], R12 ;  /* 0x0008200c01007387 */ /* 0x0003e80000100a00 */
[----:B-1----:R-:W3:Y:S04]  /*40f60*/  LDL R12, [R1+0xb0] ;  /* 0x0000b000010c7983 */ /* 0x002ee80000100800 */
[----:B------:R-:W3:Y:S01]  /*40f70*/  LDL R13, [R1+0xb4] ;  /* 0x0000b400010d7983 */ /* 0x000ee20000100800 */
[----:B------:R-:W-:-:S02]  /*40f80*/  IMAD.MOV.U32 R26, RZ, RZ, R15 ;  /* 0x000000ffff1a7224 */ /* 0x000fc400078e000f */
[----:B------:R-:W-:Y:S01]  /*40f90*/  IMAD.MOV.U32 R27, RZ, RZ, R14 ;  /* 0x000000ffff1b7224 */ /* 0x000fe200078e000e */
[----:B--2---:R-:W-:Y:S01]  /*40fa0*/  HMMA.1688.F32.TF32 R8, R8, R24, R4 ;  /* 0x000000180808723c */ /* 0x004fe20000081004 */
[----:B---3--:R1:W-:Y:S04]  /*40fb0*/  STL.64 [R1+0x8b10], R12 ;  /* 0x008b100c01007387 */ /* 0x0083e80000100a00 */
[----:B-1----:R-:W2:Y:S04]  /*40fc0*/  LDL.64 R12, [R1+0xc0] ;  /* 0x0000c000010c7983 */ /* 0x002ea80000100a00 */
[----:B------:R-:W-:Y:S04]  /*40fd0*/  STL [R1+0x8900], R26 ;  /* 0x0089001a01007387 */ /* 0x000fe80000100800 */
[----:B------:R-:W-:Y:S04]  /*40fe0*/  STL [R1+0x88fc], R27 ;  /* 0x0088fc1b01007387 */ /* 0x000fe80000100800 */
[----:B------:R-:W3:Y:S04]  /*40ff0*/  LDL.LU.64 R6, [R1+0x8b40] ;  /* 0x008b400001067983 */ /* 0x000ee80000300a00 */
[----:B------:R-:W4:Y:S01]  /*41000*/  LDL.LU.64 R4, [R1+0x8b38] ;  /* 0x008b380001047983 */ /* 0x000f220000300a00 */
[----:B------:R-:W-:-:S02]  /*41010*/  IMAD.MOV.U32 R19, RZ, RZ, R8 ;  /* 0x000000ffff137224 */ /* 0x000fc400078e0008 */
[----:B------:R-:W-:Y:S02]  /*41020*/  IMAD.MOV.U32 R18, RZ, RZ, R9 ;  /* 0x000000ffff127224 */ /* 0x000fe400078e0009 */
[----:B------:R-:W-:Y:S02]  /*41030*/  IMAD.MOV.U32 R23, RZ, RZ, R10 ;  /* 0x000000ffff177224 */ /* 0x000fe400078e000a */
[----:B------:R-:W-:Y:S02]  /*41040*/  IMAD.MOV.U32 R22, RZ, RZ, R11 ;  /* 0x000000ffff167224 */ /* 0x000fe400078e000b */
[----:B---3--:R-:W-:Y:S02]  /*41050*/  IMAD.MOV.U32 R8, RZ, RZ, R7 ;  /* 0x000000ffff087224 */ /* 0x008fe400078e0007 */
[----:B----4-:R-:W-:Y:S01]  /*41060*/  IMAD.MOV.U32 R9, RZ, RZ, R5 ;  /* 0x000000ffff097224 */ /* 0x010fe200078e0005 */
[----:B------:R-:W3:Y:S04]  /*41070*/  LDL.LU R7, [R1+0x8b34] ;  /* 0x008b340001077983 */ /* 0x000ee80000300800 */
[----:B------:R-:W3:Y:S04]  /*41080*/  LDL.LU R5, [R1+0x8b30] ;  /* 0x008b300001057983 */ /* 0x000ee80000300800 */
[----:B------:R1:W-:Y:S02]  /*41090*/  STL.64 [R1+0x8a58], R8 ;  /* 0x008a580801007387 */ /* 0x0003e40000100a00 */
[----:B-1----:R-:W-:-:S02]  /*410a0*/  IMAD.MOV.U32 R8, RZ, RZ, R6 ;  /* 0x000000ffff087224 */ /* 0x002fc400078e0006 */
[----:B------:R-:W-:Y:S01]  /*410b0*/  IMAD.MOV.U32 R9, RZ, RZ, R4 ;  /* 0x000000ffff097224 */ /* 0x000fe200078e0004 */
[----:B------:R-:W3:Y:S04]  /*410c0*/  LDL.LU R6, [R1+0x8b2c] ;  /* 0x008b2c0001067983 */ /* 0x000ee80000300800 */
[----:B------:R-:W3:Y:S04]  /*410d0*/  LDL.LU R4, [R1+0x8b28] ;  /* 0x008b280001047983 */ /* 0x000ee80000300800 */
[----:B------:R1:W-:Y:S04]  /*410e0*/  STL.64 [R1+0x8b08], R8 ;  /* 0x008b080801007387 */ /* 0x0003e80000100a00 */
[----:B-1----:R-:W4:Y:S04]  /*410f0*/  LDL.LU R8, [R1+0x4e0] ;  /* 0x0004e00001087983 */ /* 0x002f280000300800 */
[----:B------:R-:W4:Y:S04]  /*41100*/  LDL.LU R9, [R1+0x4e4] ;  /* 0x0004e40001097983 */ /* 0x000f280000300800 */
[----:B------:R-:W2:Y:S04]  /*41110*/  LDL.LU R10, [R1+0x4e8] ;  /* 0x0004e800010a7983 */ /* 0x000ea80000300800 */
[----:B------:R-:W2:Y:S04]  /*41120*/  LDL.LU R11, [R1+0x4ec] ;  /* 0x0004ec00010b7983 */ /* 0x000ea80000300800 */
[----:B--2---:R-:W-:Y:S04]  /*41130*/  STL.64 [R1+0x8b20], R10 ;  /* 0x008b200a01007387 */ /* 0x004fe80000100a00 */
[----:B----4-:R1:W-:Y:S04]  /*41140*/  STL.64 [R1+0x8b18], R8 ;  /* 0x008b180801007387 */ /* 0x0103e80000100a00 */
[----:B-1----:R-:W3:Y:S04]  /*41150*/  LDL.LU R8, [R1+0x4f0] ;  /* 0x0004f00001087983 */ /* 0x002ee80000300800 */
[----:B------:R-:W3:Y:S04]  /*41160*/  LDL.LU R9, [R1+0x4f4] ;  /* 0x0004f40001097983 */ /* 0x000ee80000300800 */
[----:B------:R-:W3:Y:S04]  /*41170*/  LDL.LU R10, [R1+0x4f8] ;  /* 0x0004f800010a7983 */ /* 0x000ee80000300800 */
[----:B------:R-:W3:Y:S04]  /*41180*/  LDL.LU R11, [R1+0x4fc] ;  /* 0x0004fc00010b7983 */ /* 0x000ee80000300800 */
[----:B------:R-:W-:Y:S04]  /*41190*/  STL.64 [R1+0x8a40], R18 ;  /* 0x008a401201007387 */ /* 0x000fe80000100a00 */
[----:B------:R-:W-:Y:S04]  /*411a0*/  STL.64 [R1+0x8a38], R16 ;  /* 0x008a381001007387 */ /* 0x000fe80000100a00 */
[----:B------:R-:W-:Y:S04]  /*411b0*/  STL.64 [R1+0x8a30], R22 ;  /* 0x008a301601007387 */ /* 0x000fe80000100a00 */
[----:B------:R1:W-:Y:S04]  /*411c0*/  STL.64 [R1+0x8a28], R20 ;  /* 0x008a281401007387 */ /* 0x0003e80000100a00 */
[----:B-1----:R-:W2:Y:S04]  /*411d0*/  LDL.LU R20, [R1+0x4c0] ;  /* 0x0004c00001147983 */ /* 0x002ea80000300800 */
[----:B------:R-:W2:Y:S04]  /*411e0*/  LDL.LU R21, [R1+0x4c4] ;  /* 0x0004c40001157983 */ /* 0x000ea80000300800 */
[----:B------:R-:W2:Y:S04]  /*411f0*/  LDL.LU R22, [R1+0x4c8] ;  /* 0x0004c80001167983 */ /* 0x000ea80000300800 */
[----:B------:R-:W2:Y:S04]  /*41200*/  LDL.LU R23, [R1+0x4cc] ;  /* 0x0004cc0001177983 */ /* 0x000ea80000300800 */
[----:B------:R1:W-:Y:S01]  /*41210*/  STL.64 [R1+0x8a20], R24 ;  /* 0x008a201801007387 */ /* 0x0003e20000100a00 */
[----:B------:R-:W-:Y:S01]  /*41220*/  MOV R16, R3 ;  /* 0x0000000300107202 */ /* 0x000fe20000000f00 */
[----:B------:R-:W-:-:S02]  /*41230*/  IMAD.MOV.U32 R17, RZ, RZ, R2 ;  /* 0x000000ffff117224 */ /* 0x000fc400078e0002 */
[----:B------:R-:W-:Y:S02]  /*41240*/  IMAD.MOV.U32 R3, RZ, RZ, R12 ;  /* 0x000000ffff037224 */ /* 0x000fe400078e000c */
[----:B------:R-:W-:Y:S01]  /*41250*/  IMAD.MOV.U32 R2, RZ, RZ, R13 ;  /* 0x000000ffff027224 */ /* 0x000fe200078e000d */
        /* <DEDUP_REMOVED lines=8> */
[----:B-1----:R-:W3:Y:S04]  /*412e0*/  LDL.LU.64 R10, [R1+0x8b20] ;  /* 0x008b2000010a7983 */ /* 0x002ee80000300a00 */
[----:B------:R-:W3:Y:S04]  /*412f0*/  LDL.LU.64 R8, [R1+0x8b18] ;  /* 0x008b180001087983 */ /* 0x000ee80000300a00 */
[----:B------:R-:W3:Y:S02]  /*41300*/  LDL.LU.64 R12, [R1+0x8b10] ;  /* 0x008b1000010c7983 */ /* 0x000ee40000300a00 */
[----:B---3--:R-:W-:Y:S02]  /*41310*/  HMMA.1688.F32.TF32 R12, R4, R12, R8 ;  /* 0x0000000c040c723c */ /* 0x008fe40000081008 */
[----:B------:R-:W4:-:S15]  /*41320*/  LDL.LU.64 R8, [R1+0x8b08] ;  /* 0x008b080001087983 */ /* 0x000f1e0000300a00 */
[----:B------:R-:W-:Y:S02]  /*41330*/  NOP ;  /* 0x0000000000007918 */ /* 0x000fe40000000000 */
[----:B------:R-:W-:Y:S04]  /*41340*/  STL.64 [R1+0x7e0], R12 ;  /* 0x0007e00c01007387 */ /* 0x000fe80000100a00 */
[----:B------:R1:W-:Y:S04]  /*41350*/  STL.64 [R1+0x7e8], R14 ;  /* 0x0007e80e01007387 */ /* 0x0003e80000100a00 */
[----:B-1----:R-:W3:Y:S04]  /*41360*/  LDL.LU.64 R14, [R1+0x8b00] ;  /* 0x008b0000010e7983 */ /* 0x002ee80000300a00 */
[----:B------:R-:W2:Y:S01]  /*41370*/  LDL.LU.64 R12, [R1+0x8af8] ;  /* 0x008af800010c7983 */ /* 0x000ea20000300a00 */
[----:B----4-:R-:W-:-:S15]  /*41380*/  HMMA.1688.F32.TF32 R24, R4, R8, R24 ;  /* 0x000000080418723c */ /* 0x010fde0000081018 */
[----:B------:R-:W-:-:S04]  /*41390*/  NOP ;  /* 0x0000000000007918 */ /* 0x000fc80000000000 */
[----:B------:R-:W-:Y:S04]  /*413a0*/  STL.64 [R1+0x7d0], R24 ;  /* 0x0007d01801007387 */ /* 0x000fe80000100a00 */
[----:B------:R-:W-:Y:S01]  /*413b0*/  STL.64 [R1+0x7d8], R26 ;  /* 0x0007d81a01007387 */ /* 0x000fe20000100a00 */
[----:B---3--:R-:W-:Y:S02]  /*413c0*/  IMAD.MOV.U32 R8, RZ, RZ, R15 ;  /* 0x000000ffff087224 */ /* 0x008fe400078e000f */
[----:B------:R-:W-:-:S05]  /*413d0*/  IMAD.MOV.U32 R9, RZ, RZ, R14 ;  /* 0x000000ffff097224 */ /* 0x000fca00078e000e */
[----:B------:R1:W-:Y:S04]  /*413e0*/  STL.64 [R1+0x8a68], R8 ;  /* 0x008a680801007387 */ /* 0x0003e80000100a00 */
[----:B-1----:R-:W3:Y:S04]  /*413f0*/  LDL.LU R8, [R1+0x460] ;  /* 0x0004600001087983 */ /* 0x002ee80000300800 */
[----:B------:R-:W3:Y:S04]  /*41400*/  LDL.LU R9, [R1+0x464] ;  /* 0x0004640001097983 */ /* 0x000ee80000300800 */
[----:B------:R-:W4:Y:S04]  /*41410*/  LDL.LU R10, [R1+0x468] ;  /* 0x00046800010a7983 */ /* 0x000f280000300800 */
[----:B------:R-:W4:Y:S04]  /*41420*/  LDL.LU R11, [R1+0x46c] ;  /* 0x00046c00010b7983 */ /* 0x000f280000300800 */
[----:B----4-:R-:W-:Y:S04]  /*41430*/  STL.64 [R1+0x8a78], R10 ;  /* 0x008a780a01007387 */ /* 0x010fe80000100a00 */
[----:B---3--:R1:W-:Y:S02]  /*41440*/  STL.64 [R1+0x8a70], R8 ;  /* 0x008a700801007387 */ /* 0x0083e40000100a00 */
[----:B-1----:R-:W-:-:S02]  /*41450*/  IMAD.MOV.U32 R8, RZ, RZ, R28 ;  /* 0x000000ffff087224 */ /* 0x002fc400078e001c */
[----:B------:R-:W-:Y:S01]  /*41460*/  IMAD.MOV.U32 R9, RZ, RZ, R0 ;  /* 0x000000ffff097224 */ /* 0x000fe200078e0000 */
[----:B------:R-:W3:Y:S04]  /*41470*/  LDL.LU R28, [R1+0x8af0] ;  /* 0x008af000011c7983 */ /* 0x000ee80000300800 */
[----:B------:R-:W4:Y:S04]  /*41480*/  LDL.LU R0, [R1+0x8aec] ;  /* 0x008aec0001007983 */ /* 0x000f280000300800 */
[----:B------:R2:W-:Y:S02]  /*41490*/  STL.64 [R1+0x8a90], R8 ;  /* 0x008a900801007387 */ /* 0x0005e40000100a00 */
[----:B--2---:R-:W-:-:S15]  /*414a0*/  HMMA.1688.F32.TF32 R8, R4, R16, R20 ;  /* 0x000000100408723c */ /* 0x004fde0000081014 */
[----:B------:R-:W-:-:S04]  /*414b0*/  NOP ;  /* 0x0000000000007918 */ /* 0x000fc80000000000 */
[----:B------:R1:W-:Y:S04]  /*414c0*/  STL.64 [R1+0x7c0], R8 ;  /* 0x0007c00801007387 */ /* 0x0003e80000100a00 */
[----:B------:R-:W-:Y:S04]  /*414d0*/  STL.64 [R1+0x7c8], R10 ;  /* 0x0007c80a01007387 */ /* 0x000fe80000100a00 */
[----:B-1----:R-:W2:Y:S01]  /*414e0*/  LDL R8, [R1+0x50] ;  /* 0x0000500001087983 */ /* 0x002ea20000100800 */
[----:B------:R-:W-:Y:S02]  /*414f0*/  IMAD.MOV.U32 R9, RZ, RZ, R29 ;  /* 0x000000ffff097224 */ /* 0x000fe400078e001d */
[----:B------:R-:W-:-:S02]  /*41500*/  IMAD.MOV.U32 R16, RZ, RZ, R13 ;  /* 0x000000ffff107224 */ /* 0x000fc400078e000d */
[----:B------:R-:W-:Y:S01]  /*41510*/  IMAD.MOV.U32 R17, RZ, RZ, R12 ;  /* 0x000000ffff117224 */ /* 0x000fe200078e000c */
[----:B------:R-:W3:Y:S04]  /*41520*/  LDL.LU R29, [R1+0x8ae8] ;  /* 0x008ae800011d7983 */ /* 0x000ee80000300800 */
        /* <DEDUP_REMOVED lines=9> */
[----:B------:R-:W2:Y:S01]  /*415c0*/  LDL.LU R27, [R1+0x4ac] ;  /* 0x0004ac00011b7983 */ /* 0x000ea20000300800 */
[----:B---3--:R-:W-:Y:S01]  /*415d0*/  MOV R13, R29 ;  /* 0x0000001d000d7202 */ /* 0x008fe20000000f00 */
[----:B----4-:R-:W-:-:S02]  /*415e0*/  IMAD.MOV.U32 R8, RZ, RZ, R0 ;  /* 0x000000ffff087224 */ /* 0x010fc400078e0000 */
[----:B--2---:R-:W-:Y:S04]  /*415f0*/  STL.64 [R1+0x8ad8], R26 ;  /* 0x008ad81a01007387 */ /* 0x004fe80000100a00 */
[----:B------:R1:W-:Y:S04]  /*41600*/  STL.64 [R1+0x8ad0], R24 ;  /* 0x008ad01801007387 */ /* 0x0003e80000100a00 */
[----:B------:R-:W2:Y:S04]  /*41610*/  LDL R12, [R1+0x80] ;  /* 0x00008000010c7983 */ /* 0x000ea80000100800 */
[----:B------:R-:W3:Y:S04]  /*41620*/  LDL.LU R29, [R1+0x8ae4] ;  /* 0x008ae400011d7983 */ /* 0x000ee80000300800 */
[----:B-1----:R-:W2:Y:S04]  /*41630*/  LDL.LU R24, [R1+0x4b0] ;  /* 0x0004b00001187983 */ /* 0x002ea80000300800 */
[----:B------:R-:W2:Y:S04]  /*41640*/  LDL.LU R25, [R1+0x4b4] ;  /* 0x0004b40001197983 */ /* 0x000ea80000300800 */
[----:B------:R-:W2:Y:S04]  /*41650*/  LDL.LU R26, [R1+0x4b8] ;  /* 0x0004b800011a7983 */ /* 0x000ea80000300800 */
[----:B------:R-:W2:Y:S04]  /*41660*/  LDL.LU R27, [R1+0x4bc] ;  /* 0x0004bc00011b7983 */ /* 0x000ea80000300800 */
[----:B------:R-:W4:Y:S04]  /*41670*/  LDL.LU R0, [R1+0x8ae0] ;  /* 0x008ae00001007983 */ /* 0x000f280000300800 */
[----:B------:R-:W-:Y:S04]  /*41680*/  STL.64 [R1+0x8a88], R18 ;  /* 0x008a881201007387 */ /* 0x000fe80000100a00 */
[----:B------:R1:W-:Y:S04]  /*41690*/  STL.64 [R1+0x8a80], R16 ;  /* 0x008a801001007387 */ /* 0x0003e80000100a00 */
        /* <DEDUP_REMOVED lines=10> */
[----:B------:R-:W-:Y:S03]  /*41740*/  HMMA.1688.F32.TF32 R12, R4, R12, R24 ;  /* 0x0000000c040c723c */ /* 0x000fe60000081018 */
        /* <DEDUP_REMOVED lines=16> */
[----:B------:R-:W2:Y:S04]  /*41850*/  LDL.LU.64 R26, [R1+0x8ad8] ;  /* 0x008ad800011a7983 */ /* 0x000ea80000300a00 */
[----:B------:R-:W2:Y:S04]  /*41860*/  LDL.LU.64 R24, [R1+0x8ad0] ;  /* 0x008ad00001187983 */ /* 0x000ea80000300a00 */
[----:B------:R-:W-:Y:S04]  /*41870*/  STL.64 [R1+0x770], R12 ;  /* 0x0007700c01007387 */ /* 0x000fe80000100a00 */
[----:B------:R1:W-:Y:S04]  /*41880*/  STL.64 [R1+0x778], R14 ;  /* 0x0007780e01007387 */ /* 0x0003e80000100a00 */
[----:B-1----:R-:W2:Y:S04]  /*41890*/  LDL.LU.64 R14, [R1+0x8ac8] ;  /* 0x008ac800010e7983 */ /* 0x002ea80000300a00 */
[----:B------:R-:W2:Y:S01]  /*418a0*/  LDL.LU.64 R12, [R1+0x8ac0] ;  /* 0x008ac000010c7983 */ /* 0x000ea20000300a00 */
[----:B------:R-:W-:-:S07]  /*418b0*/  IMAD.MOV.U32 R9, RZ, RZ, R28 ;  /* 0x000000ffff097224 */ /* 0x000fce00078e001c */
[C---:B------:R-:W-:Y:S08]  /*418c0*/  HMMA.1688.F32.TF32 R8, R4.reuse, R8, R16 ;  /* 0x000000080408723c */ /* 0x040ff00000081010 */
        /* <DEDUP_REMOVED lines=8> */
[----:B------:R-:W-:Y:S04]  /*41950*/  STL.64 [R1+0x8a00], R12 ;  /* 0x008a000c01007387 */ /* 0x000fe80000100a00 */
        /* <DEDUP_REMOVED lines=17> */
[----:B------:R-:W2:Y:S01]  /*41a70*/  LDL.LU.64 R8, [R1+0x8a70] ;  /* 0x008a700001087983 */ /* 0x000ea20000300a00 */
[----:B------:R-:W-:-:S02]  /*41a80*/  IMAD.MOV.U32 R12, RZ, RZ, R15 ;  /* 0x000000ffff0c7224 */ /* 0x000fc400078e000f */
[----:B------:R-:W-:-:S07]  /*41a90*/  IMAD.MOV.U32 R13, RZ, RZ, R14 ;  /* 0x000000ffff0d7224 */ /* 0x000fce00078e000e */
[----:B--2---:R-:W-:Y:S01]  /*41aa0*/  HMMA.1688.F32.TF32 R12, R4, R12, R8 ;  /* 0x0000000c040c723c */ /* 0x004fe20000081008 */
[----:B------:R-:W2:-:S15]  /*41ab0*/  LDL.LU.64 R8, [R1+0x8a68] ;  /* 0x008a680001087983 */ /* 0x000e9e0000300a00 */
[----:B------:R-:W-:-:S03]  /*41ac0*/  NOP ;  /* 0x0000000000007918 */ /* 0x000fc60000000000 */
[----:B------:R1:W-:Y:S04]  /*41ad0*/  STL.64 [R1+0x720], R12 ;  /* 0x0007200c01007387 */ /* 0x0003e80000100a00 */
[----:B------:R-:W-:Y:S04]  /*41ae0*/  STL.64 [R1+0x728], R14 ;  /* 0x0007280e01007387 */ /* 0x000fe80000100a00 */
[----:B-1----:R-:W3:Y:S01]  /*41af0*/  LDL.64 R12, [R1+0xa0] ;  /* 0x0000a000010c7983 */ /* 0x002ee20000100a00 */
[C---:B--2---:R-:W-:Y:S03]  /*41b00*/  HMMA.1688.F32.TF32 R8, R4.reuse, R8, R16 ;  /* 0x000000080408723c */ /* 0x044fe60000081010 */
[----:B---3--:R1:W-:Y:S04]  /*41b10*/  STL.64 [R1+0x8a08], R12 ;  /* 0x008a080c01007387 */ /* 0x0083e80000100a00 */
[----:B-1----:R-:W2:Y:S04]  /*41b20*/  LDL.LU R12, [R1+0x440] ;  /* 0x00044000010c7983 */ /* 0x002ea80000300800 */
[----:B------:R-:W2:Y:S04]  /*41b30*/  LDL.LU R13, [R1+0x444] ;  /* 0x00044400010d7983 */ /* 0x000ea80000300800 */
[----:B------:R-:W2:Y:S04]  /*41b40*/  LDL.LU R14, [R1+0x448] ;  /* 0x00044800010e7983 */ /* 0x000ea80000300800 */
[----:B------:R-:W2:Y:S04]  /*41b50*/  LDL.LU R15, [R1+0x44c] ;  /* 0x00044c00010f7983 */ /* 0x000ea80000300800 */
[----:B------:R-:W3:Y:S04]  /*41b60*/  LDL.LU.64 R16, [R1+0x8a60] ;  /* 0x008a600001107983 */ /* 0x000ee80000300a00 */
[----:B------:R1:W-:Y:S04]  /*41b70*/  STL.64 [R1+0x710], R8 ;  /* 0x0007100801007387 */ /* 0x0003e80000100a00 */
[----:B------:R2:W-:Y:S04]  /*41b80*/  STL.64 [R1+0x718], R10 ;  /* 0x0007180a01007387 */ /* 0x0005e80000100a00 */
[----:B-1----:R-:W2:Y:S02]  /*41b90*/  LDL.LU.64 R8, [R1+0x8a58] ;  /* 0x008a580001087983 */ /* 0x002ea40000300a00 */
[----:B--2---:R-:W-:Y:S02]  /*41ba0*/  HMMA.1688.F32.TF32 R8, R4, R8, R12 ;  /* 0x000000080408723c */ /* 0x004fe4000008100c */
[----:B------:R-:W2:-:S15]  /*41bb0*/  LDL.LU R12, [R1+0x3d0] ;  /* 0x0003d000010c7983 */ /* 0x000e9e0000300800 */
[----:B------:R-:W-:Y:S02]  /*41bc0*/  NOP ;  /* 0x0000000000007918 */ /* 0x000fe40000000000 */
[----:B------:R-:W-:Y:S04]  /*41bd0*/  STL.64 [R1+0x700], R8 ;  /* 0x0007000801007387 */ /* 0x000fe80000100a00 */
[----:B------:R-:W-:Y:S04]  /*41be0*/  STL.64 [R1+0x708], R10 ;  /* 0x0007080a01007387 */ /* 0x000fe80000100a00 */
[----:B------:R-:W2:Y:S04]  /*41bf0*/  LDL.LU R13, [R1+0x3d4] ;  /* 0x0003d400010d7983 */ /* 0x000ea80000300800 */
[----:B------:R-:W2:Y:S04]  /*41c00*/  LDL.LU R14, [R1+0x3d8] ;  /* 0x0003d800010e7983 */ /* 0x000ea80000300800 */
[----:B------:R-:W2:Y:S01]  /*41c10*/  LDL.LU R15, [R1+0x3dc] ;  /* 0x0003dc00010f7983 */ /* 0x000ea20000300800 */
[C---:B---3--:R-:W-:Y:S03]  /*41c20*/  HMMA.1688.F32.TF32 R16, R4.reuse, R16, R20 ;  /* 0x000000100410723c */ /* 0x048fe60000081014 */
[----:B----4-:R-:W-:Y:S04]  /*41c30*/  LDS R8, [R0+UR5+0x10200] ;  /* 0x0102000500087984 */ /* 0x010fe80008000800 */
[----:B------:R-:W-:Y:S04]  /*41c40*/  LDS R10, [R0+UR5+0x12200] ;  /* 0x01220005000a7984 */ /* 0x000fe80008000800 */
[----:B------:R-:W-:Y:S04]  /*41c50*/  LDS R9, [R29+UR5+0x10200] ;  /* 0x010200051d097984 */ /* 0x000fe80008000800 */
[----:B------:R-:W-:Y:S04]  /*41c60*/  LDS R11, [R29+UR5+0x12200] ;  /* 0x012200051d0b7984 */ /* 0x000fe80008000800 */
[----:B--2---:R-:W-:Y:S04]  /*41c70*/  STL.64 [R1+0x8a18], R14 ;  /* 0x008a180e01007387 */ /* 0x004fe80000100a00 */
        /* <DEDUP_REMOVED lines=9> */
[----:B-1----:R-:W4:Y:S04]  /*41d10*/  LDL.LU.64 R18, [R1+0x8a40] ;  /* 0x008a400001127983 */ /* 0x002f280000300a00 */
[----:B------:R-:W3:Y:S02]  /*41d20*/  LDL.LU.64 R16, [R1+0x8a38] ;  /* 0x008a380001107983 */ /* 0x000ee40000300a00 */
[----:B---3--:R-:W-:-:S15]  /*41d30*/  HMMA.1688.F32.TF32 R20, R4, R16, R20 ;  /* 0x000000100414723c */ /* 0x008fde0000081014 */
[----:B------:R-:W-:-:S04]  /*41d40*/  NOP ;  /* 0x0000000000007918 */ /* 0x000fc80000000000 */
[----:B------:R-:W-:Y:S04]  /*41d50*/  STL.64 [R1+0x6e0], R20 ;  /* 0x0006e01401007387 */ /* 0x000fe80000100a00 */
[----:B------:R1:W-:Y:S04]  /*41d60*/  STL.64 [R1+0x6e8], R22 ;  /* 0x0006e81601007387 */ /* 0x0003e80000100a00 */
[----:B-1----:R-:W3:Y:S04]  /*41d70*/  LDL.LU.64 R22, [R1+0x8a30] ;  /* 0x008a300001167983 */ /* 0x002ee80000300a00 */
[----:B------:R-:W2:Y:S04]  /*41d80*/  LDL.LU.64 R20, [R1+0x8a28] ;  /* 0x008a280001147983 */ /* 0x000ea80000300a00 */
[----:B----4-:R-:W-:Y:S04]  /*41d90*/  STL.64 [R1+0x8940], R18 ;  /* 0x0089401201007387 */ /* 0x010fe80000100a00 */
        /* <DEDUP_REMOVED lines=10> */
[----:B---3--:R-:W-:Y:S04]  /*41e40*/  STL.64 [R1+0x8930], R22 ;  /* 0x0089301601007387 */ /* 0x008fe80000100a00 */
[----:B------:R1:W-:Y:S04]  /*41e50*/  STL.64 [R1+0x8928], R20 ;  /* 0x0089281401007387 */ /* 0x0003e80000100a00 */
[----:B-1----:R-:W3:Y:S01]  /*41e60*/  LDL.64 R20, [R1+0xb0] ;  /* 0x0000b00001147983 */ /* 0x002ee20000100a00 */
[----:B--2---:R-:W-:Y:S03]  /*41e70*/  HMMA.1688.F32.TF32 R4, R4, R24, R12 ;  /* 0x000000180404723c */ /* 0x004fe6000008100c */
[----:B------:R-:W2:Y:S04]  /*41e80*/  LDL.LU.64 R14, [R1+0x8a18] ;  /* 0x008a1800010e7983 */ /* 0x000ea80000300a00 */
[----:B------:R-:W2:Y:S04]  /*41e90*/  LDL.LU.64 R12, [R1+0x8a10] ;  /* 0x008a1000010c7983 */ /* 0x000ea80000300a00 */
[----:B------:R1:W-:Y:S04]  /*41ea0*/  STL [R1+0x8908], R24 ;  /* 0x0089081801007387 */ /* 0x0003e80000100800 */
[----:B------:R1:W-:Y:S04]  /*41eb0*/  STL [R1+0x8904], R25 ;  /* 0x0089041901007387 */ /* 0x0003e80000100800 */
[----:B------:R-:W-:Y:S04]  /*41ec0*/  STL.64 [R1+0x6c0], R4 ;  /* 0x0006c00401007387 */ /* 0x000fe80000100a00 */
[----:B------:R-:W-:Y:S04]  /*41ed0*/  STL.64 [R1+0x6c8], R6 ;  /* 0x0006c80601007387 */ /* 0x000fe80000100a00 */
[----:B------:R-:W-:Y:S04]  /*41ee0*/  LDS R6, [R0+UR5+0x12300] ;  /* 0x0123000500067984 */ /* 0x000fe80008000800 */
[----:B------:R-:W3:Y:S04]  /*41ef0*/  LDS R7, [R29+UR5+0x12300] ;  /* 0x012300051d077984 */ /* 0x000ee80008000800 */
[----:B------:R-:W-:Y:S04]  /*41f00*/  LDS R4, [R0+UR5+0x10300] ;  /* 0x0103000500047984 */ /* 0x000fe80008000800 */
[----:B------:R-:W4:Y:S04]  /*41f10*/  LDS R5, [R29+UR5+0x10300] ;  /* 0x010300051d057984 */ /* 0x000f280008000800 */
[----:B-1----:R-:W2:Y:S04]  /*41f20*/  LDL.LU R24, [R1+0x3c0] ;  /* 0x0003c00001187983 */ /* 0x002ea80000300800 */
[----:B------:R-:W2:Y:S04]  /*41f30*/  LDL.LU R25, [R1+0x3c4] ;  /* 0x0003c40001197983 */ /* 0x000ea80000300800 */
[----:B------:R-:W2:Y:S04]  /*41f40*/  LDL.LU R26, [R1+0x3c8] ;  /* 0x0003c800011a7983 */ /* 0x000ea80000300800 */
[----:B------:R-:W2:Y:S04]  /*41f50*/  LDL.LU R27, [R1+0x3cc] ;  /* 0x0003cc00011b7983 */ /* 0x000ea80000300800 */
[----:B------:R-:W-:Y:S04]  /*41f60*/  STL [R1+0x890c], R0 ;  /* 0x00890c0001007387 */ /* 0x000fe80000100800 */
[----:B------:R-:W-:Y:S04]  /*41f70*/  STL [R1+0x8910], R29 ;  /* 0x0089101d01007387 */ /* 0x000fe80000100800 */
[----:B---3--:R-:W-:Y:S04]  /*41f80*/  STL.64 [R1+0x88f0], R6 ;  /* 0x0088f00601007387 */ /* 0x008fe80000100a00 */
[----:B----4-:R1:W-:Y:S02]  /*41f90*/  STL.64 [R1+0x88e8], R4 ;  /* 0x0088e80401007387 */ /* 0x0103e40000100a00 */
[----:B-1----:R-:W-:-:S02]  /*41fa0*/  IMAD.MOV.U32 R4, RZ, RZ, R3 ;  /* 0x000000ffff047224 */ /* 0x002fc400078e0003 */
[----:B------:R-:W-:-:S07]  /*41fb0*/  IMAD.MOV.U32 R5, RZ, RZ, R2 ;  /* 0x000000ffff057224 */ /* 0x000fce00078e0002 */
[C---:B--2---:R-:W-:Y:S01]  /*41fc0*/  HMMA.1688.F32.TF32 R4, R8.reuse, R4, R12 ;  /* 0x000000040804723c */ /* 0x044fe2000008100c */
[----:B------:R-:W2:Y:S07]  /*41fd0*/  LDL.LU.64 R12, [R1+0x8a08] ;  /* 0x008a0800010c7983 */ /* 0x000eae0000300a00 */
[----:B------:R-:W-:Y:S11]  /*41fe0*/  HMMA.1688.F32.TF32 R24, R8, R20, R24 ;  /* 0x000000140818723c */ /* 0x000ff60000081018 */
[----:B------:R1:W-:Y:S04]  /*41ff0*/  STL.64 [R1+0x6b0], R4 ;  /* 0x0006b00401007387 */ /* 0x0003e80000100a00 */
[----:B------:R-:W-:Y:S01]  /*42000*/  STL.64 [R1+0x6b8], R6 ;  /* 0x0006b80601007387 */ /* 0x000fe20000100a00 */
[----:B-1----:R-:W-:-:S02]  /*42010*/  IMAD.MOV.U32 R4, RZ, RZ, R21 ;  /* 0x000000ffff047224 */ /* 0x002fc400078e0015 */
[----:B------:R-:W-:Y:S01]  /*42020*/  IMAD.MOV.U32 R5, RZ, RZ, R20 ;  /* 0x000000ffff057224 */ /* 0x000fe200078e0014 */
[----:B------:R-:W-:Y:S04]  /*42030*/  STL.64 [R1+0x6a0], R24 ;  /* 0x0006a01801007387 */ /* 0x000fe80000100a00 */
[----:B------:R-:W-:Y:S04]  /*42040*/  STL.64 [R1+0x6a8], R26 ;  /* 0x0006a81a01007387 */ /* 0x000fe80000100a00 */
[----:B------:R-:W-:Y:S04]  /*42050*/  STL [R1+0x8918], R4 ;  /* 0x0089180401007387 */ /* 0x000fe80000100800 */
[----:B------:R-:W-:Y:S01]  /*42060*/  STL [R1+0x8914], R5 ;  /* 0x0089140501007387 */ /* 0x000fe20000100800 */
[----:B--2---:R-:W-:-:S15]  /*42070*/  HMMA.1688.F32.TF32 R16, R8, R12, R16 ;  /* 0x0000000c0810723c */ /* 0x004fde0000081010 */
[----:B------:R-:W-:-:S04]  /*42080*/  NOP ;  /* 0x0000000000007918 */ /* 0x000fc80000000000 */
[----:B------:R1:W-:Y:S04]  /*42090*/  STL.64 [R1+0x690], R16 ;  /* 0x0006901001007387 */ /* 0x0003e80000100a00 */
[----:B------:R-:W-:Y:S04]  /*420a0*/  STL.64 [R1+0x698], R18 ;  /* 0x0006981201007387 */ /* 0x000fe80000100a00 */
[----:B-1----:R-:W2:Y:S04]  /*420b0*/  LDL.64 R16, [R1] ;  /* 0x0000000001107983 */ /* 0x002ea80000100a00 */
[----:B--2---:R1:W-:Y:S04]  /*420c0*/  STL.64 [R1+0x8958], R16 ;  /* 0x0089581001007387 */ /* 0x0043e80000100a00 */
        /* <DEDUP_REMOVED lines=14> */
[----:B------:R-:W4:Y:S04]  /*421b0*/  LDL.64 R16, [R1+0x30] ;  /* 0x0000300001107983 */ /* 0x000f280000100a00 */
        /* <DEDUP_REMOVED lines=26> */
[----:B------:R-:W2:Y:S01]  /*42360*/  LDL.LU R27, [R1+0x39c] ;  /* 0x00039c00011b7983 */ /* 0x000ea20000300800 */
[----:B------:R-:W-:-:S02]  /*42370*/  IMAD.MOV.U32 R7, RZ, RZ, R12 ;  /* 0x000000ffff077224 */ /* 0x000fc400078e000c */
[----:B------:R-:W-:Y:S01]  /*42380*/  IMAD.MOV.U32 R6, RZ, RZ, R13 ;  /* 0x000000ffff067224 */ /* 0x000fe200078e000d */
[----:B------:R-:W3:Y:S04]  /*42390*/  LDL.LU R12, [R1+0x3a0] ;  /* 0x0003a000010c7983 */ /* 0x000ee80000300800 */
[----:B------:R-:W3:Y:S04]  /*423a0*/  LDL.LU R13, [R1+0x3a4] ;  /* 0x0003a400010d7983 */ /* 0x000ee80000300800 */
[----:B------:R-:W3:Y:S04]  /*423b0*/  LDL.LU R14, [R1+0x3a8] ;  /* 0x0003a800010e7983 */ /* 0x000ee80000300800 */
[----:B------:R-:W3:Y:S04]  /*423c0*/  LDL.LU R15, [R1+0x3ac] ;  /* 0x0003ac00010f7983 */ /* 0x000ee80000300800 */
[----:B--2---:R-:W-:Y:S04]  /*423d0*/  STL.64 [R1+0x89f8], R26 ;  /* 0x0089f81a01007387 */ /* 0x004fe80000100a00 */
[----:B------:R1:W-:Y:S04]  /*423e0*/  STL.64 [R1+0x89f0], R24 ;  /* 0x0089f01801007387 */ /* 0x0003e80000100a00 */
[----:B-1----:R-:W2:Y:S04]  /*423f0*/  LDL.64 R24, [R1+0x90] ;  /* 0x0000900001187983 */ /* 0x002ea80000100a00 */
[----:B------:R-:W-:Y:S04]  /*42400*/  STL.64 [R1+0x89e8], R18 ;  /* 0x0089e81201007387 */ /* 0x000fe80000100a00 */
[----:B----4-:R1:W-:Y:S04]  /*42410*/  STL.64 [R1+0x89e0], R16 ;  /* 0x0089e01001007387 */ /* 0x0103e80000100a00 */
[----:B-1----:R-:W4:Y:S04]  /*42420*/  LDL.64 R16, [R1+0x80] ;  /* 0x0000800001107983 */ /* 0x002f280000100a00 */
        /* <DEDUP_REMOVED lines=19> */
[----:B------:R1:W-:Y:S04]  /*42560*/  STL [R1+0x8920], R6 ;  /* 0x0089200601007387 */ /* 0x0003e80000100800 */
[----:B------:R3:W-:Y:S04]  /*42570*/  STL [R1+0x891c], R7 ;  /* 0x00891c0701007387 */ /* 0x0007e80000100800 */
[----:B------:R-:W2:Y:S04]  /*42580*/  LDL.LU R4, [R1+0x300] ;  /* 0x0003000001047983 */ /* 0x000ea80000300800 */
[----:B------:R-:W2:Y:S04]  /*42590*/  LDL.LU R5, [R1+0x304] ;  /* 0x0003040001057983 */ /* 0x000ea80000300800 */
[----:B-1----:R-:W2:Y:S04]  /*425a0*/  LDL.LU R6, [R1+0x308] ;  /* 0x0003080001067983 */ /* 0x002ea80000300800 */
[----:B---3--:R-:W3:Y:S04]  /*425b0*/  LDL.LU R7, [R1+0x30c] ;  /* 0x00030c0001077983 */ /* 0x008ee80000300800 */
[----:B------:R1:W-:Y:S04]  /*425c0*/  STL.64 [R1+0x680], R12 ;  /* 0x0006800c01007387 */ /* 0x0003e80000100a00 */
[----:B------:R4:W-:Y:S04]  /*425d0*/  STL.64 [R1+0x688], R14 ;  /* 0x0006880e01007387 */ /* 0x0009e80000100a00 */
[----:B-1----:R-:W2:Y:S01]  /*425e0*/  LDL.LU.64 R12, [R1+0x8a00] ;  /* 0x008a0000010c7983 */ /* 0x002ea20000300a00 */
[----:B----4-:R-:W-:Y:S01]  /*425f0*/  MOV R15, R24 ;  /* 0x00000018000f7202 */ /* 0x010fe20000000f00 */
[----:B------:R-:W-:-:S02]  /*42600*/  IMAD.MOV.U32 R14, RZ, RZ, R25 ;  /* 0x000000ffff0e7224 */ /* 0x000fc400078e0019 */
[----:B------:R-:W4:Y:S04]  /*42610*/  LDL.LU.64 R26, [R1+0x89f8] ;  /* 0x0089f800011a7983 */ /* 0x000f280000300a00 */
[----:B------:R-:W4:Y:S04]  /*42620*/  LDL.LU.64 R24, [R1+0x89f0] ;  /* 0x0089f00001187983 */ /* 0x000f280000300a00 */
[----:B------:R-:W-:Y:S01]  /*42630*/  STL [R1+0x8924], R15 ;  /* 0x0089240f01007387 */ /* 0x000fe20000100800 */
[----:B------:R-:W-:Y:S01]  /*42640*/  IMAD.MOV.U32 R3, RZ, RZ, R17 ;  /* 0x000000ffff037224 */ /* 0x000fe200078e0011 */
[----:B----4-:R-:W-:-:S15]  /*42650*/  HMMA.1688.F32.TF32 R24, R8, R16, R24 ;  /* 0x000000100818723c */ /* 0x010fde0000081018 */
[----:B------:R-:W-:-:S04]  /*42660*/  NOP ;  /* 0x0000000000007918 */ /* 0x000fc80000000000 */
[----:B------:R-:W-:Y:S04]  /*42670*/  STL.64 [R1+0x670], R24 ;  /* 0x0006701801007387 */ /* 0x000fe80000100a00 */
[----:B------:R1:W-:Y:S04]  /*42680*/  STL.64 [R1+0x678], R26 ;  /* 0x0006781a01007387 */ /* 0x0003e80000100a00 */
[----:B------:R-:W2:Y:S01]  /*42690*/  LDL.LU.64 R18, [R1+0x89e8] ;  /* 0x0089e80001127983 */ /* 0x000ea20000300a00 */
[----:B-1----:R-:W-:-:S03]  /*426a0*/  IMAD.MOV.U32 R27, RZ, RZ, R16 ;  /* 0x000000ffff1b7224 */ /* 0x002fc600078e0010 */
[----:B------:R-:W2:Y:S02]  /*426b0*/  LDL.LU.64 R16, [R1+0x89e0] ;  /* 0x0089e00001107983 */ /* 0x000ea40000300a00 */
[----:B--2---:R-:W-:-:S15]  /*426c0*/  HMMA.1688.F32.TF32 R16, R8, R12, R16 ;  /* 0x0000000c0810723c */ /* 0x004fde0000081010 */
[----:B------:R-:W-:-:S04]  /*426d0*/  NOP ;  /* 0x0000000000007918 */ /* 0x000fc80000000000 */
[----:B------:R1:W-:Y:S04]  /*426e0*/  STL.64 [R1+0x660], R16 ;  /* 0x0006601001007387 */ /* 0x0003e80000100a00 */
[----:B------:R-:W-:Y:S04]  /*426f0*/  STL.64 [R1+0x668], R18 ;  /* 0x0006681201007387 */ /* 0x000fe80000100a00 */
        /* <DEDUP_REMOVED lines=28> */
[----:B------:R-:W3:Y:S02]  /*428c0*/  LDL.LU.64 R16, [R1+0x8990] ;  /* 0x0089900001107983 */ /* 0x000ee40000300a00 */
[----:B---3--:R-:W-:Y:S01]  /*428d0*/  HMMA.1688.F32.TF32 R4, R8, R16, R4 ;  /* 0x000000100804723c */ /* 0x008fe20000081004 */
[----:B------:R-:W-:-:S15]  /*428e0*/  MOV R29, R17 ;  /* 0x00000011001d7202 */ /* 0x000fde0000000f00 */
[----:B------:R-:W-:-:S03]  /*428f0*/  NOP ;  /* 0x0000000000007918 */ /* 0x000fc60000000000 */
        /* <DEDUP_REMOVED lines=37> */
[----:B------:R-:W4:Y:S04]  /*42b50*/  LDL.LU.64 R20, [R1+0x8928] ;  /* 0x0089280001147983 */ /* 0x000f280000300a00 */
[----:B---3--:R-:W-:Y:S04]  /*42b60*/  STL.64 [R1+0x87c0], R18 ;  /* 0x0087c01201007387 */ /* 0x008fe80000100a00 */
[----:B------:R1:W-:Y:S04]  /*42b70*/  STL.64 [R1+0x87b8], R16 ;  /* 0x0087b81001007387 */ /* 0x0003e80000100a00 */
[----:B-1----:R-:W4:Y:S04]  /*42b80*/  LDL.LU R16, [R1+0x2b0] ;  /* 0x0002b00001107983 */ /* 0x002f280000300800 */
[----:B------:R-:W4:Y:S04]  /*42b90*/  LDL.LU R17, [R1+0x2b4] ;  /* 0x0002b40001117983 */ /* 0x000f280000300800 */
[----:B------:R-:W4:Y:S04]  /*42ba0*/  LDL.LU R18, [R1+0x2b8] ;  /* 0x0002b80001127983 */ /* 0x000f280000300800 */
[----:B------:R-:W4:Y:S02]  /*42bb0*/  LDL.LU R19, [R1+0x2bc] ;  /* 0x0002bc0001137983 */ /* 0x000f240000300800 */
[----:B----4-:R-:W-:-:S15]  /*42bc0*/  HMMA.1688.F32.TF32 R16, R8, R20, R16 ;  /* 0x000000140810723c */ /* 0x010fde0000081010 */
[----:B------:R-:W-:-:S04]  /*42bd0*/  NOP ;  /* 0x0000000000007918 */ /* 0x000fc80000000000 */
[----:B------:R1:W-:Y:S04]  /*42be0*/  STL.64 [R1+0x5d0], R16 ;  /* 0x0005d01001007387 */ /* 0x0003e80000100a00 */
[----:B------:R-:W-:Y:S01]  /*42bf0*/  STL.64 [R1+0x5d8], R18 ;  /* 0x0005d81201007387 */ /* 0x000fe20000100a00 */
[----:B-1----:R-:W-:Y:S02]  /*42c00*/  IMAD.MOV.U32 R16, RZ, RZ, R15 ;  /* 0x000000ffff107224 */ /* 0x002fe400078e000f */
[----:B------:R-:W-:Y:S01]  /*42c10*/  IMAD.MOV.U32 R17, RZ, RZ, R6 ;  /* 0x000000ffff117224 */ /* 0x000fe200078e0006 */
[----:B------:R-:W3:Y:S04]  /*42c20*/  LDL.LU R15, [R1+0x8924] ;  /* 0x00892400010f7983 */ /* 0x000ee80000300800 */
[----:B------:R-:W4:Y:S04]  /*42c30*/  LDL.LU R6, [R1+0x8920] ;  /* 0x0089200001067983 */ /* 0x000f280000300800 */
[----:B------:R-:W-:Y:S04]  /*42c40*/  STL.64 [R1+0x87d8], R16 ;  /* 0x0087d81001007387 */ /* 0x000fe80000100a00 */
        /* <DEDUP_REMOVED lines=11> */
[----:B------:R1:W-:Y:S02]  /*42d00*/  STL.64 [R1+0x87e0], R16 ;  /* 0x0087e01001007387 */ /* 0x0003e40000100a00 */
[----:B-1----:R-:W-:-:S02]  /*42d10*/  IMAD.MOV.U32 R16, RZ, RZ, R7 ;  /* 0x000000ffff107224 */ /* 0x002fc400078e0007 */
[----:B------:R-:W-:Y:S01]  /*42d20*/  IMAD.MOV.U32 R17, RZ, RZ, R4 ;  /* 0x000000ffff117224 */ /* 0x000fe200078e0004 */
[----:B------:R-:W2:Y:S04]  /*42d30*/  LDL.LU R7, [R1+0x891c] ;  /* 0x00891c0001077983 */ /* 0x000ea80000300800 */
[----:B------:R-:W2:Y:S04]  /*42d40*/  LDL.LU R4, [R1+0x8918] ;  /* 0x0089180001047983 */ /* 0x000ea80000300800 */
[----:B------:R1:W-:Y:S02]  /*42d50*/  STL.64 [R1+0x8800], R16 ;  /* 0x0088001001007387 */ /* 0x0003e40000100a00 */
[----:B-1----:R-:W-:Y:S01]  /*42d60*/  MOV R16, R5 ;  /* 0x0000000500107202 */ /* 0x002fe20000000f00 */
[----:B------:R-:W-:Y:S01]  /*42d70*/  IMAD.MOV.U32 R17, RZ, RZ, R29 ;  /* 0x000000ffff117224 */ /* 0x000fe200078e001d */
[----:B------:R-:W2:Y:S04]  /*42d80*/  LDL.LU R5, [R1+0x8914] ;  /* 0x0089140001057983 */ /* 0x000ea80000300800 */
[----:B------:R-:W2:Y:S04]  /*42d90*/  LDL.LU R29, [R1+0x8910] ;  /* 0x00891000011d7983 */ /* 0x000ea80000300800 */
[----:B------:R-:W-:Y:S04]  /*42da0*/  STL.64 [R1+0x8818], R16 ;  /* 0x0088181001007387 */ /* 0x000fe80000100a00 */
[----:B------:R-:W-:Y:S04]  /*42db0*/  STL.64 [R1+0x87d0], R22 ;  /* 0x0087d01601007387 */ /* 0x000fe80000100a00 */
        /* <DEDUP_REMOVED lines=47> */
[----:B---3--:R-:W-:Y:S01]  /*430b0*/  IMAD.MOV.U32 R16, RZ, RZ, R15 ;  /* 0x000000ffff107224 */ /* 0x008fe200078e000f */
[----:B------:R-:W-:-:S05]  /*430c0*/  MOV R17, R14 ;  /* 0x0000000e00117202 */ /* 0x000fca0000000f00 */
[----:B------:R-:W-:Y:S04]  /*430d0*/  STL.64 [R1+0x88a0], R16 ;  /* 0x0088a01001007387 */ /* 0x000fe80000100a00 */
[----:B------:R-:W-:Y:S04]  /*430e0*/  STL.64 [R1+0x8840], R22 ;  /* 0x0088401601007387 */ /* 0x000fe80000100a00 */
[----:B------:R1:W-:Y:S04]  /*430f0*/  STL.64 [R1+0x8838], R20 ;  /* 0x0088381401007387 */ /* 0x0003e80000100a00 */
[----:B-1----:R-:W3:Y:S04]  /*43100*/  LDL.LU R20, [R1+0x170] ;  /* 0x0001700001147983 */ /* 0x002ee80000300800 */
[----:B------:R-:W3:Y:S04]  /*43110*/  LDL.LU R21, [R1+0x174] ;  /* 0x0001740001157983 */ /* 0x000ee80000300800 */
[----:B------:R-:W2:Y:S04]  /*43120*/  LDL.LU R22, [R1+0x178] ;  /* 0x0001780001167983 */ /* 0x000ea80000300800 */
[----:B------:R-:W2:Y:S01]  /*43130*/  LDL.LU R23, [R1+0x17c] ;  /* 0x00017c0001177983 */ /* 0x000ea20000300800 */
[----:B------:R-:W-:-:S02]  /*43140*/  IMAD.MOV.U32 R16, RZ, RZ, R7 ;  /* 0x000000ffff107224 */ /* 0x000fc400078e0007 */
[----:B----4-:R-:W-:-:S05]  /*43150*/  IMAD.MOV.U32 R17, RZ, RZ, R6 ;  /* 0x000000ffff117224 */ /* 0x010fca00078e0006 */
        /* <DEDUP_REMOVED lines=17> */
[----:B------:R1:W-:Y:S04]  /*43270*/  STL.64 [R1+0x88d0], R16 ;  /* 0x0088d01001007387 */ /* 0x0003e80000100a00 */
[----:B-1----:R-:W4:Y:S04]  /*43280*/  LDL.64 R16, [R1+0xc0] ;  /* 0x0000c00001107983 */ /* 0x002f280000100a00 */
        /* <DEDUP_REMOVED lines=23> */
[----:B------:R-:W2:Y:S04]  /*43400*/  LDL.LU R22, [R1+0x1d8] ;  /* 0x0001d80001167983 */ /* 0x000ea80000300800 */
[----:B------:R-:W2:Y:S04]  /*43410*/  LDL.LU R23, [R1+0x1dc] ;  /* 0x0001dc0001177983 */ /* 0x000ea80000300800 */
[----:B------:R-:W3:Y:S04]  /*43420*/  LDL.LU.64 R6, [R1+0x88f0] ;  /* 0x0088f00001067983 */ /* 0x000ee80000300a00 */
[----:B------:R-:W3:Y:S04]  /*43430*/  LDL.LU.64 R4, [R1+0x88e8] ;  /* 0x0088e80001047983 */ /* 0x000ee80000300a00 */
[----:B------:R1:W-:Y:S04]  /*43440*/  STL.64 [R1+0x5c0], R8 ;  /* 0x0005c00801007387 */ /* 0x0003e80000100a00 */
[----:B------:R-:W-:Y:S01]  /*43450*/  STL.64 [R1+0x5c8], R10 ;  /* 0x0005c80a01007387 */ /* 0x000fe20000100a00 */
[----:B-1----:R-:W-:-:S02]  /*43460*/  IMAD.MOV.U32 R8, RZ, RZ, R28 ;  /* 0x000000ffff087224 */ /* 0x002fc400078e001c */
[----:B------:R-:W-:Y:S01]  /*43470*/  IMAD.MOV.U32 R9, RZ, RZ, R2 ;  /* 0x000000ffff097224 */ /* 0x000fe200078e0002 */
[----:B------:R-:W4:Y:S04]  /*43480*/  LDL.LU R28, [R1+0x88e4] ;  /* 0x0088e400011c7983 */ /* 0x000f280000300800 */
[----:B------:R-:W2:Y:S04]  /*43490*/  LDL.LU R2, [R1+0x88e0] ;  /* 0x0088e00001027983 */ /* 0x000ea80000300800 */
[----:B------:R-:W-:Y:S04]  /*434a0*/  STL.64 [R1+0x87a0], R26 ;  /* 0x0087a01a01007387 */ /* 0x000fe80000100a00 */
[----:B------:R1:W-:Y:S04]  /*434b0*/  STL.64 [R1+0x8798], R24 ;  /* 0x0087981801007387 */ /* 0x0003e80000100a00 */
[----:B-1----:R-:W2:Y:S04]  /*434c0*/  LDL.LU R24, [R1+0x280] ;  /* 0x0002800001187983 */ /* 0x002ea80000300800 */
[----:B------:R-:W2:Y:S04]  /*434d0*/  LDL.LU R25, [R1+0x284] ;  /* 0x0002840001197983 */ /* 0x000ea80000300800 */
[----:B------:R-:W2:Y:S01]  /*434e0*/  LDL.LU R26, [R1+0x288] ;  /* 0x00028800011a7983 */ /* 0x000ea20000300800 */
[----:B---3--:R-:W-:-:S15]  /*434f0*/  HMMA.1688.F32.TF32 R12, R4, R16, R12 ;  /* 0x00000010040c723c */ /* 0x008fde000008100c */
[----:B------:R-:W-:-:S04]  /*43500*/  NOP ;  /* 0x0000000000007918 */ /* 0x000fc80000000000 */
[----:B------:R1:W-:Y:S04]  /*43510*/  STL.64 [R1+0x5b0], R12 ;  /* 0x0005b00c01007387 */ /* 0x0003e80000100a00 */
[----:B------:R3:W-:Y:S04]  /*43520*/  STL.64 [R1+0x5b8], R14 ;  /* 0x0005b80e01007387 */ /* 0x0007e80000100a00 */
[----:B-1----:R-:W2:Y:S01]  /*43530*/  LDL.LU.64 R12, [R1+0x88d8] ;  /* 0x0088d800010c7983 */ /* 0x002ea20000300a00 */
[----:B---3--:R-:W-:Y:S02]  /*43540*/  IMAD.MOV.U32 R15, RZ, RZ, R16 ;  /* 0x000000ffff0f7224 */ /* 0x008fe400078e0010 */
[----:B------:R-:W-:-:S02]  /*43550*/  IMAD.MOV.U32 R14, RZ, RZ, R17 ;  /* 0x000000ffff0e7224 */ /* 0x000fc400078e0011 */
[----:B------:R-:W2:Y:S02]  /*43560*/  LDL.LU.64 R16, [R1+0x88d0] ;  /* 0x0088d00001107983 */ /* 0x000ea40000300a00 */
        /* <DEDUP_REMOVED lines=16> */
[----:B------:R2:W-:Y:S04]  /*43670*/  STL [R1+0x588], R18 ;  /* 0x0005881201007387 */ /* 0x0005e80000100800 */
[----:B-1----:R-:W2:Y:S01]  /*43680*/  LDL.LU.64 R16, [R1+0x8888] ;  /* 0x0088880001107983 */ /* 0x002ea20000300a00 */
[----:B----4-:R-:W-:Y:S02]  /*43690*/  IMAD.MOV.U32 R27, RZ, RZ, R28 ;  /* 0x000000ffff1b7224 */ /* 0x010fe400078e001c */
[----:B------:R-:W-:-:S05]  /*436a0*/  IMAD.MOV.U32 R28, RZ, RZ, R19 ;  /* 0x000000ffff1c7224 */ /* 0x000fca00078e0013 */
[----:B------:R-:W-:Y:S01]  /*436b0*/  STL [R1+0x7fc0], R28 ;  /* 0x007fc01c01007387 */ /* 0x000fe20000100800 */
        /* <DEDUP_REMOVED lines=42> */
[----:B-1----:R-:W3:Y:S04]  /*43960*/  LDL.LU.64 R18, [R1+0x87e8] ;  /* 0x0087e80001127983 */ /* 0x002ee80000300a00 */
[----:B------:R-:W3:Y:S02]  /*43970*/  LDL.LU.64 R16, [R1+0x87e0] ;  /* 0x0087e00001107983 */ /* 0x000ee40000300a00 */
[----:B---3--:R-:W-:Y:S02]  /*43980*/  HMMA.1688.F32.TF32 R8, R4, R8, R16 ;  /* 0x000000080408723c */ /* 0x008fe40000081010 */
[----:B------:R-:W2:-:S15]  /*43990*/  LDL.LU.64 R16, [R1+0x87d8] ;  /* 0x0087d80001107983 */ /* 0x000e9e0000300a00 */
[----:B------:R-:W-:Y:S02]  /*439a0*/  NOP ;  /* 0x0000000000007918 */ /* 0x000fe40000000000 */
[----:B------:R-:W-:Y:S04]  /*439b0*/  STL.64 [R1+0x500], R8 ;  /* 0x0005000801007387 */ /* 0x000fe80000100a00 */
[----:B------:R-:W-:Y:S04]  /*439c0*/  STL.64 [R1+0x508], R10 ;  /* 0x0005080a01007387 */ /* 0x000fe80000100a00 */
[----:B------:R-:W-:Y:S04]  /*439d0*/  LDS R8, [R0+UR5+0x10400] ;  /* 0x0104000500087984 */ /* 0x000fe80008000800 */
[----:B------:R-:W-:Y:S04]  /*439e0*/  LDS R10, [R0+UR5+0x12400] ;  /* 0x01240005000a7984 */ /* 0x000fe80008000800 */
[----:B------:R-:W-:Y:S04]  /*439f0*/  LDS R9, [R29+UR5+0x10400] ;  /* 0x010400051d097984 */ /* 0x000fe80008000800 */
[----:B------:R-:W-:Y:S01]  /*43a00*/  LDS R11, [R29+UR5+0x12400] ;  /* 0x012400051d0b7984 */ /* 0x000fe20008000800 */
[----:B--2---:R-:W-:Y:S03]  /*43a10*/  HMMA.1688.F32.TF32 R16, R4, R16, R20 ;  /* 0x000000100410723c */ /* 0x004fe60000081014 */
[----:B------:R-:W2:Y:S04]  /*43a20*/  LDL.LU.64 R22, [R1+0x87d0] ;  /* 0x0087d00001167983 */ /* 0x000ea80000300a00 */
[----:B------:R-:W2:-:S12]  /*43a30*/  LDL.LU.64 R20, [R1+0x87c8] ;  /* 0x0087c80001147983 */ /* 0x000e980000300a00 */
[----:B------:R-:W-:Y:S04]  /*43a40*/  STL.64 [R1+0x4f0], R16 ;  /* 0x0004f01001007387 */ /* 0x000fe80000100a00 */
[----:B------:R1:W-:Y:S04]  /*43a50*/  STL.64 [R1+0x4f8], R18 ;  /* 0x0004f81201007387 */ /* 0x0003e80000100a00 */
[----:B-1----:R-:W3:Y:S04]  /*43a60*/  LDL.LU.64 R18, [R1+0x87c0] ;  /* 0x0087c00001127983 */ /* 0x002ee80000300a00 */
        /* <DEDUP_REMOVED lines=18> */
[----:B------:R-:W3:Y:S04]  /*43b90*/  LDL.LU.64 R24, [R1+0x8798] ;  /* 0x0087980001187983 */ /* 0x000ee80000300a00 */
[----:B--2---:R-:W-:Y:S04]  /*43ba0*/  STL.64 [R1+0x86a8], R22 ;  /* 0x0086a81601007387 */ /* 0x004fe80000100a00 */
[----:B------:R-:W-:Y:S01]  /*43bb0*/  STL.64 [R1+0x86a0], R20 ;  /* 0x0086a01401007387 */ /* 0x000fe20000100a00 */
[----:B---3--:R-:W-:Y:S03]  /*43bc0*/  HMMA.1688.F32.TF32 R4, R4, R24, R16 ;  /* 0x000000180404723c */ /* 0x008fe60000081010 */
[----:B------:R-:W2:-:S15]  /*43bd0*/  LDL.LU R16, [R1+0x220] ;  /* 0x0002200001107983 */ /* 0x000e9e0000300800 */
[----:B------:R-:W-:Y:S01]  /*43be0*/  NOP ;  /* 0x0000000000007918 */ /* 0x000fe20000000000 */
[----:B------:R-:W-:Y:S04]  /*43bf0*/  STL.64 [R1+0x4c0], R4 ;  /* 0x0004c00401007387 */ /* 0x000fe80000100a00 */
[----:B------:R-:W-:Y:S04]  /*43c00*/  STL.64 [R1+0x4c8], R6 ;  /* 0x0004c80601007387 */ /* 0x000fe80000100a00 */
[----:B------:R-:W2:Y:S04]  /*43c10*/  LDL.LU R17, [R1+0x224] ;  /* 0x0002240001117983 */ /* 0x000ea80000300800 */
[----:B------:R-:W3:Y:S04]  /*43c20*/  LDL.LU R18, [R1+0x228] ;  /* 0x0002280001127983 */ /* 0x000ee80000300800 */
[----:B------:R-:W3:Y:S04]  /*43c30*/  LDL.LU R19, [R1+0x22c] ;  /* 0x00022c0001137983 */ /* 0x000ee80000300800 */
[----:B------:R-:W1:Y:S04]  /*43c40*/  LDS R4, [R0+UR5+0x10500] ;  /* 0x0105000500047984 */ /* 0x000e680008000800 */
[----:B------:R-:W1:Y:S04]  /*43c50*/  LDS R6, [R0+UR5+0x12500] ;  /* 0x0125000500067984 */ /* 0x000e680008000800 */
[----:B------:R-:W1:Y:S04]  /*43c60*/  LDS R5, [R29+UR5+0x10500] ;  /* 0x010500051d057984 */ /* 0x000e680008000800 */
[----:B------:R-:W1:Y:S04]  /*43c70*/  LDS R7, [R29+UR5+0x12500] ;  /* 0x012500051d077984 */ /* 0x000e680008000800 */
[----:B---3--:R-:W-:Y:S04]  /*43c80*/  STL.64 [R1+0x8758], R18 ;  /* 0x0087581201007387 */ /* 0x008fe80000100a00 */
[----:B--2---:R2:W-:Y:S04]  /*43c90*/  STL.64 [R1+0x8750], R16 ;  /* 0x0087501001007387 */ /* 0x0045e80000100a00 */
[----:B--2---:R-:W2:Y:S04]  /*43ca0*/  LDL.LU.64 R16, [R1+0xa0] ;  /* 0x0000a00001107983 */ /* 0x004ea80000300a00 */
[----:B--2---:R2:W-:Y:S04]  /*43cb0*/  STL.64 [R1+0x8770], R16 ;  /* 0x0087701001007387 */ /* 0x0045e80000100a00 */
[----:B--2---:R-:W2:Y:S04]  /*43cc0*/  LDL.64 R16, [R1+0xb0] ;  /* 0x0000b00001107983 */ /* 0x004ea80000100a00 */
[----:B--2---:R2:W-:Y:S04]  /*43cd0*/  STL.64 [R1+0x8778], R16 ;  /* 0x0087781001007387 */ /* 0x0045e80000100a00 */
[----:B------:R-:W3:Y:S04]  /*43ce0*/  LDL.LU R12, [R1+0x240] ;  /* 0x00024000010c7983 */ /* 0x000ee80000300800 */
[----:B------:R-:W3:Y:S01]  /*43cf0*/  LDL.LU R13, [R1+0x244] ;  /* 0x00024400010d7983 */ /* 0x000ee20000300800 */
[----:B--2---:R-:W-:Y:S01]  /*43d00*/  IMAD.MOV.U32 R17, RZ, RZ, R14 ;  /* 0x000000ffff117224 */ /* 0x004fe200078e000e */
[----:B------:R-:W-:-:S02]  /*43d10*/  MOV R16, R15 ;  /* 0x0000000f00107202 */ /* 0x000fc40000000f00 */
[----:B------:R-:W2:Y:S04]  /*43d20*/  LDL.LU R14, [R1+0x248] ;  /* 0x00024800010e7983 */ /* 0x000ea80000300800 */
[----:B------:R-:W2:Y:S04]  /*43d30*/  LDL.LU R15, [R1+0x24c] ;  /* 0x00024c00010f7983 */ /* 0x000ea80000300800 */
        /* <DEDUP_REMOVED lines=13> */
[----:B----4-:R4:W-:Y:S04]  /*43e10*/  STL.64 [R1+0x86c8], R26 ;  /* 0x0086c81a01007387 */ /* 0x0109e80000100a00 */
[----:B------:R1:W-:Y:S01]  /*43e20*/  STL.64 [R1+0x86c0], R24 ;  /* 0x0086c01801007387 */ /* 0x0003e20000100a00 */
[----:B----4-:R-:W-:-:S03]  /*43e30*/  IMAD.MOV.U32 R26, RZ, RZ, R2 ;  /* 0x000000ffff1a7224 */ /* 0x010fc600078e0002 */
[----:B-1----:R-:W3:Y:S04]  /*43e40*/  LDL.LU R24, [R1+0x230] ;  /* 0x0002300001187983 */ /* 0x002ee80000300800 */
[----:B------:R-:W3:Y:S04]  /*43e50*/  LDL.LU R25, [R1+0x234] ;  /* 0x0002340001197983 */ /* 0x000ee80000300800 */
[----:B------:R-:W4:Y:S01]  /*43e60*/  LDL.LU R2, [R1+0x8794] ;  /* 0x0087940001027983 */ /* 0x000f220000300800 */
[----:B------:R-:W-:-:S03]  /*43e70*/  IMAD.MOV.U32 R27, RZ, RZ, R3 ;  /* 0x000000ffff1b7224 */ /* 0x000fc600078e0003 */
[----:B------:R-:W3:Y:S04]  /*43e80*/  LDL.LU R3, [R1+0x8790] ;  /* 0x0087900001037983 */ /* 0x000ee80000300800 */
[----:B------:R1:W-:Y:S04]  /*43e90*/  STL [R1+0x8648], R4 ;  /* 0x0086480401007387 */ /* 0x0003e80000100800 */
[----:B------:R-:W-:Y:S04]  /*43ea0*/  STL [R1+0x8650], R6 ;  /* 0x0086500601007387 */ /* 0x000fe80000100800 */
[----:B------:R-:W-:Y:S04]  /*43eb0*/  STL [R1+0x864c], R0 ;  /* 0x00864c0001007387 */ /* 0x000fe80000100800 */
[----:B------:R1:W-:Y:S04]  /*43ec0*/  STL [R1+0x8654], R5 ;  /* 0x0086540501007387 */ /* 0x0003e80000100800 */
[----:B------:R-:W-:Y:S04]  /*43ed0*/  STL [R1+0x865c], R7 ;  /* 0x00865c0701007387 */ /* 0x000fe80000100800 */
[----:B-1----:R-:W4:Y:S04]  /*43ee0*/  LDL.LU R4, [R1+0x260] ;  /* 0x0002600001047983 */ /* 0x002f280000300800 */
[----:B------:R-:W4:Y:S04]  /*43ef0*/  LDL.LU R5, [R1+0x264] ;  /* 0x0002640001057983 */ /* 0x000f280000300800 */
[----:B------:R-:W-:Y:S01]  /*43f00*/  STL [R1+0x8658], R29 ;  /* 0x0086581d01007387 */ /* 0x000fe20000100800 */
[----:B--2---:R-:W-:Y:S03]  /*43f10*/  HMMA.1688.F32.TF32 R16, R8, R16, R12 ;  /* 0x000000100810723c */ /* 0x004fe6000008100c */
[----:B------:R-:W2:Y:S04]  /*43f20*/  LDL.LU.64 R14, [R1+0x8788] ;  /* 0x00878800010e7983 */ /* 0x000ea80000300a00 */
[----:B------:R-:W2:-:S12]  /*43f30*/  LDL.LU.64 R12, [R1+0x8780] ;  /* 0x00878000010c7983 */ /* 0x000e980000300a00 */
[----:B------:R1:W-:Y:S04]  /*43f40*/  STL.64 [R1+0x4b0], R16 ;  /* 0x0004b01001007387 */ /* 0x0003e80000100a00 */
[----:B-1----:R-:W2:Y:S01]  /*43f50*/  LDL.LU.64 R16, [R1+0x8778] ;  /* 0x0087780001107983 */ /* 0x002ea20000300a00 */
[----:B---3--:R-:W-:Y:S02]  /*43f60*/  IMAD.MOV.U32 R6, RZ, RZ, R3 ;  /* 0x000000ffff067224 */ /* 0x008fe400078e0003 */
[----:B----4-:R-:W-:Y:S02]  /*43f70*/  IMAD.MOV.U32 R7, RZ, RZ, R2 ;  /* 0x000000ffff077224 */ /* 0x010fe400078e0002 */
[----:B------:R-:W-:Y:S02]  /*43f80*/  IMAD.MOV.U32 R2, RZ, RZ, R19 ;  /* 0x000000ffff027224 */ /* 0x000fe400078e0013 */
[----:B------:R-:W-:-:S03]  /*43f90*/  IMAD.MOV.U32 R3, RZ, RZ, R18 ;  /* 0x000000ffff037224 */ /* 0x000fc600078e0012 */
[----:B------:R-:W-:Y:S04]  /*43fa0*/  STL [R1+0x7e34], R2 ;  /* 0x007e340201007387 */ /* 0x000fe80000100800 */
[----:B------:R-:W-:Y:S01]  /*43fb0*/  STL [R1+0x7e30], R3 ;  /* 0x007e300301007387 */ /* 0x000fe20000100800 */
[----:B--2---:R-:W-:Y:S01]  /*43fc0*/  HMMA.1688.F32.TF32 R4, R8, R16, R4 ;  /* 0x000000100804723c */ /* 0x004fe20000081004 */
[----:B------:R-:W-:-:S15]  /*43fd0*/  IMAD.MOV.U32 R0, RZ, RZ, R17 ;  /* 0x000000ffff007224 */ /* 0x000fde00078e0011 */
[----:B------:R-:W-:-:S03]  /*43fe0*/  NOP ;  /* 0x0000000000007918 */ /* 0x000fc60000000000 */
[----:B------:R-:W-:Y:S04]  /*43ff0*/  STL.64 [R1+0x4a0], R4 ;  /* 0x0004a00401007387 */ /* 0x000fe80000100a00 */
[----:B------:R1:W-:Y:S02]  /*44000*/  STL.64 [R1+0x4a8], R6 ;  /* 0x0004a80601007387 */ /* 0x0003e40000100a00 */
[----:B-1----:R-:W-:Y:S02]  /*44010*/  IMAD.MOV.U32 R6, RZ, RZ, R16 ;  /* 0x000000ffff067224 */ /* 0x002fe400078e0010 */
[----:B------:R-:W2:Y:S04]  /*44020*/  LDL.LU.64 R16, [R1+0x8770] ;  /* 0x0087700001107983 */ /* 0x000ea80000300a00 */
[----:B------:R-:W-:Y:S04]  /*44030*/  STL [R1+0x8664], R0 ;  /* 0x0086640001007387 */ /* 0x000fe80000100800 */
[----:B------:R-:W-:Y:S04]  /*44040*/  STL [R1+0x8660], R6 ;  /* 0x0086600601007387 */ /* 0x000fe80000100800 */
[----:B------:R-:W3:Y:S01]  /*44050*/  LDL.64 R4, [R1+0x90] ;  /* 0x0000900001047983 */ /* 0x000ee20000100a00 */
[----:B--2---:R-:W-:-:S15]  /*44060*/  HMMA.1688.F32.TF32 R12, R8, R16, R12 ;  /* 0x00000010080c723c */ /* 0x004fde000008100c */
[----:B------:R-:W-:-:S04]  /*44070*/  NOP ;  /* 0x0000000000007918 */ /* 0x000fc80000000000 */
[----:B------:R-:W-:Y:S04]  /*44080*/  STL.64 [R1+0x490], R12 ;  /* 0x0004900c01007387 */ /* 0x000fe80000100a00 */
[----:B------:R1:W-:Y:S04]  /*44090*/  STL.64 [R1+0x498], R14 ;  /* 0x0004980e01007387 */ /* 0x0003e80000100a00 */
[----:B-1----:R-:W3:Y:S04]  /*440a0*/  LDL.LU.64 R14, [R1+0x8768] ;  /* 0x00876800010e7983 */ /* 0x002ee80000300a00 */
[----:B------:R-:W3:Y:S01]  /*440b0*/  LDL.LU.64 R12, [R1+0x8760] ;  /* 0x00876000010c7983 */ /* 0x000ee20000300a00 */
[----:B------:R-:W-:Y:S01]  /*440c0*/  MOV R2, R17 ;  /* 0x0000001100027202 */ /* 0x000fe20000000f00 */
[----:B------:R-:W-:-:S02]  /*440d0*/  IMAD.MOV.U32 R3, RZ, RZ, R16 ;  /* 0x000000ffff037224 */ /* 0x000fc400078e0010 */
[----:B------:R-:W2:Y:S04]  /*440e0*/  LDL.LU.64 R18, [R1+0x8758] ;  /* 0x0087580001127983 */ /* 0x000ea80000300a00 */
[----:B------:R-:W2:Y:S04]  /*440f0*/  LDL.LU.64 R16, [R1+0x8750] ;  /* 0x0087500001107983 */ /* 0x000ea80000300a00 */
[----:B------:R-:W-:Y:S04]  /*44100*/  STL [R1+0x866c], R2 ;  /* 0x00866c0201007387 */ /* 0x000fe80000100800 */
[----:B------:R-:W-:Y:S01]  /*44110*/  STL [R1+0x8668], R3 ;  /* 0x0086680301007387 */ /* 0x000fe20000100800 */
[----:B---3--:R-:W-:-:S15]  /*44120*/  HMMA.1688.F32.TF32 R12, R8, R4, R12 ;  /* 0x00000004080c723c */ /* 0x008fde000008100c */
[----:B------:R-:W-:-:S04]  /*44130*/  NOP ;  /* 0x0000000000007918 */ /* 0x000fc80000000000 */
[----:B------:R1:W-:Y:S04]  /*44140*/  STL.64 [R1+0x480], R12 ;  /* 0x0004800c01007387 */ /* 0x0003e80000100a00 */
[----:B------:R-:W-:Y:S04]  /*44150*/  STL.64 [R1+0x488], R14 ;  /* 0x0004880e01007387 */ /* 0x000fe80000100a00 */
[----:B-1----:R-:W2:Y:S01]  /*44160*/  LDL.LU.64 R12, [R1+0x8748] ;  /* 0x00874800010c7983 */ /* 0x002ea20000300a00 */
[----:B------:R-:W-:Y:S01]  /*44170*/  HMMA.1688.F32.TF32 R24, R8, R20, R24 ;  /* 0x000000140818723c */ /* 0x000fe20000081018 */
[----:B------:R-:W-:-:S02]  /*44180*/  IMAD.MOV.U32 R29, RZ, RZ, R4 ;  /* 0x000000ffff1d7224 */ /* 0x000fc400078e0004 */
[----:B------:R-:W-:Y:S01]  /*44190*/  IMAD.MOV.U32 R7, RZ, RZ, R21 ;  /* 0x000000ffff077224 */ /* 0x000fe200078e0015 */
[----:B------:R-:W-:Y:S01]  /*441a0*/  STL [R1+0x8674], R5 ;  /* 0x0086740501007387 */ /* 0x000fe20000100800 */
[----:B------:R-:W-:-:S03]  /*441b0*/  IMAD.MOV.U32 R6, RZ, RZ, R20 ;  /* 0x000000ffff067224 */ /* 0x000fc600078e0014 */
[----:B------:R-:W-:Y:S11]  /*441c0*/  STL [R1+0x8670], R29 ;  /* 0x0086701d01007387 */ /* 0x000ff60000100800 */
[----:B------:R-:W-:Y:S04]  /*441d0*/  STL.64 [R1+0x470], R24 ;  /* 0x0004701801007387 */ /* 0x000fe80000100a00 */
[----:B------:R-:W-:Y:S04]  /*441e0*/  STL.64 [R1+0x478], R26 ;  /* 0x0004781a01007387 */ /* 0x000fe80000100a00 */
[----:B------:R-:W-:Y:S04]  /*441f0*/  STL [R1+0x867c], R7 ;  /* 0x00867c0701007387 */ /* 0x000fe80000100800 */
[----:B------:R2:W-:Y:S02]  /*44200*/  STL [R1+0x8678], R6 ;  /* 0x0086780601007387 */ /* 0x0005e40000100800 */
[----:B--2---:R-:W-:-:S15]  /*44210*/  HMMA.1688.F32.TF32 R4, R8, R12, R16 ;  /* 0x0000000c0804723c */ /* 0x004fde0000081010 */
[----:B------:R-:W-:-:S04]  /*44220*/  NOP ;  /* 0x0000000000007918 */ /* 0x000fc80000000000 */
[----:B------:R-:W-:Y:S04]  /*44230*/  STL.64 [R1+0x460], R4 ;  /* 0x0004600401007387 */ /* 0x000fe80000100a00 */
[----:B------:R-:W-:Y:S04]  /*44240*/  STL.64 [R1+0x468], R6 ;  /* 0x0004680601007387 */ /* 0x000fe80000100a00 */
[----:B------:R-:W2:Y:S04]  /*44250*/  LDL.LU R24, [R1+0x790] ;  /* 0x0007900001187983 */ /* 0x000ea80000300800 */
[----:B------:R-:W2:Y:S04]  /*44260*/  LDL.LU R25, [R1+0x794] ;  /* 0x0007940001197983 */ /* 0x000ea80000300800 */
[----:B------:R-:W3:Y:S04]  /*44270*/  LDL.LU R26, [R1+0x798] ;  /* 0x00079800011a7983 */ /* 0x000ee80000300800 */
[----:B------:R-:W3:Y:S04]  /*44280*/  LDL.LU R27, [R1+0x79c] ;  /* 0x00079c00011b7983 */ /* 0x000ee80000300800 */
[----:B---3--:R-:W-:Y:S04]  /*44290*/  STL.64 [R1+0x86d8], R26 ;  /* 0x0086d81a01007387 */ /* 0x008fe80000100a00 */
[----:B--2---:R1:W-:Y:S04]  /*442a0*/  STL.64 [R1+0x86d0], R24 ;  /* 0x0086d01801007387 */ /* 0x0043e80000100a00 */
[----:B-1----:R-:W2:Y:S04]  /*442b0*/  LDL.64 R24, [R1+0x10] ;  /* 0x0000100001187983 */ /* 0x002ea80000100a00 */
[----:B--2---:R1:W-:Y:S04]  /*442c0*/  STL.64 [R1+0x86e8], R24 ;  /* 0x0086e81801007387 */ /* 0x0043e80000100a00 */
[----:B-1----:R-:W2:Y:S04]  /*442d0*/  LDL.64 R24, [R1+0x20] ;  /* 0x0000200001187983 */ /* 0x002ea80000100a00 */
[----:B--2---:R-:W-:Y:S04]  /*442e0*/  STL.64 [R1+0x8700], R24 ;  /* 0x0087001801007387 */ /* 0x004fe80000100a00 */
[----:B------:R-:W2:Y:S04]  /*442f0*/  LDL.64 R16, [R1] ;  /* 0x0000000001107983 */ /* 0x000ea80000100a00 */
[----:B--2---:R1:W-:Y:S04]  /*44300*/  STL.64 [R1+0x86e0], R16 ;  /* 0x0086e01001007387 */ /* 0x0043e80000100a00 */
[----:B-1----:R-:W2:Y:S04]  /*44310*/  LDL.LU R16, [R1+0x7a0] ;  /* 0x0007a00001107983 */ /* 0x002ea80000300800 */
[----:B------:R-:W2:Y:S04]  /*44320*/  LDL.LU R17, [R1+0x7a4] ;  /* 0x0007a40001117983 */ /* 0x000ea80000300800 */
[----:B------:R-:W3:Y:S04]  /*44330*/  LDL.LU R18, [R1+0x7a8] ;  /* 0x0007a80001127983 */ /* 0x000ee80000300800 */
[----:B------:R-:W3:Y:S04]  /*44340*/  LDL.LU R19, [R1+0x7ac] ;  /* 0x0007ac0001137983 */ /* 0x000ee80000300800 */
[----:B------:R-:W4:Y:S04]  /*44350*/  LDL.64 R24, [R1+0x30] ;  /* 0x0000300001187983 */ /* 0x000f280000100a00 */
[----:B----4-:R1:W-:Y:S04]  /*44360*/  STL.64 [R1+0x8718], R24 ;  /* 0x0087181801007387 */ /* 0x0103e80000100a00 */
[----:B-1----:R-:W4:Y:S04]  /*44370*/  LDL.LU R24, [R1+0x330] ;  /* 0x0003300001187983 */ /* 0x002f280000300800 */
[----:B------:R-:W4:Y:S04]  /*44380*/  LDL.LU R25, [R1+0x334] ;  /* 0x0003340001197983 */ /* 0x000f280000300800 */
        /* <DEDUP_REMOVED lines=8> */
[----:B-1----:R-:W2:Y:S04]  /*44410*/  LDL.64 R4, [R1+0x60] ;  /* 0x0000600001047983 */ /* 0x002ea80000100a00 */
[----:B------:R-:W-:Y:S04]  /*44420*/  STL.64 [R1+0x8728], R26 ;  /* 0x0087281a01007387 */ /* 0x000fe80000100a00 */
[----:B----4-:R1:W-:Y:S04]  /*44430*/  STL.64 [R1+0x8720], R24 ;  /* 0x0087201801007387 */ /* 0x0103e80000100a00 */
[----:B-1----:R-:W4:Y:S04]  /*44440*/  LDL.64 R24, [R1+0x50] ;  /* 0x0000500001187983 */ /* 0x002f280000100a00 */
[----:B----4-:R1:W-:Y:S04]  /*44450*/  STL.64 [R1+0x8740], R24 ;  /* 0x0087401801007387 */ /* 0x0103e80000100a00 */
[----:B-1----:R-:W4:Y:S04]  /*44460*/  LDL.LU R24, [R1+0x210] ;  /* 0x0002100001187983 */ /* 0x002f280000300800 */
[----:B------:R-:W4:Y:S04]  /*44470*/  LDL.LU R25, [R1+0x214] ;  /* 0x0002140001197983 */ /* 0x000f280000300800 */
[----:B------:R-:W4:Y:S04]  /*44480*/  LDL.LU R26, [R1+0x218] ;  /* 0x00021800011a7983 */ /* 0x000f280000300800 */
[----:B------:R-:W4:Y:S04]  /*44490*/  LDL.LU R27, [R1+0x21c] ;  /* 0x00021c00011b7983 */ /* 0x000f280000300800 */
[----:B---3--:R-:W-:Y:S04]  /*444a0*/  STL.64 [R1+0x86f8], R18 ;  /* 0x0086f81201007387 */ /* 0x008fe80000100a00 */
[----:B------:R1:W-:Y:S04]  /*444b0*/  STL.64 [R1+0x86f0], R16 ;  /* 0x0086f01001007387 */ /* 0x0003e80000100a00 */
[----:B-1----:R-:W3:Y:S04]  /*444c0*/  LDL.LU R16, [R1+0x7b0] ;  /* 0x0007b00001107983 */ /* 0x002ee80000300800 */
[----:B------:R-:W3:Y:S04]  /*444d0*/  LDL.LU R17, [R1+0x7b4] ;  /* 0x0007b40001117983 */ /* 0x000ee80000300800 */
[----:B------:R-:W3:Y:S04]  /*444e0*/  LDL.LU R18, [R1+0x7b8] ;  /* 0x0007b80001127983 */ /* 0x000ee80000300800 */
[----:B------:R-:W3:Y:S01]  /*444f0*/  LDL.LU R19, [R1+0x7bc] ;  /* 0x0007bc0001137983 */ /* 0x000ee20000300800 */
[----:B------:R-:W-:-:S02]  /*44500*/  IMAD.MOV.U32 R3, RZ, RZ, R12 ;  /* 0x000000ffff037224 */ /* 0x000fc400078e000c */
[----:B------:R-:W-:Y:S02]  /*44510*/  IMAD.MOV.U32 R0, RZ, RZ, R13 ;  /* 0x000000ffff007224 */ /* 0x000fe400078e000d */
[----:B--2---:R-:W-:Y:S02]  /*44520*/  IMAD.MOV.U32 R29, RZ, RZ, R4 ;  /* 0x000000ffff1d7224 */ /* 0x004fe400078e0004 */
[----:B------:R-:W-:Y:S01]  /*44530*/  IMAD.MOV.U32 R2, RZ, RZ, R5 ;  /* 0x000000ffff027224 */ /* 0x000fe200078e0005 */
[C---:B----4-:R-:W-:Y:S01]  /*44540*/  HMMA.1688.F32.TF32 R24, R8.reuse, R4, R24 ;  /* 0x000000040818723c */ /* 0x050fe20000081018 */
[----:B---3--:R-:W-:Y:S04]  /*44550*/  STL.64 [R1+0x8710], R18 ;  /* 0x0087101201007387 */ /* 0x008fe80000100a00 */
[----:B------:R1:W-:Y:S04]  /*44560*/  STL.64 [R1+0x8708], R16 ;  /* 0x0087081001007387 */ /* 0x0003e80000100a00 */
        /* <DEDUP_REMOVED lines=24> */
[----:B------:R2:W-:Y:S04]  /*446f0*/  STL.64 [R1+0x368], R6 ;  /* 0x0003680601007387 */ /* 0x0005e80000100a00 */
[----:B------:R-:W3:Y:S01]  /*44700*/  LDL.LU.64 R26, [R1+0x8728] ;  /* 0x00872800011a7983 */ /* 0x000ee20000300a00 */
[----:B-1----:R-:W-:Y:S02]  /*44710*/  IMAD.MOV.U32 R5, RZ, RZ, R25 ;  /* 0x000000ffff057224 */ /* 0x002fe400078e0019 */
[----:B--2---:R-:W-:-:S02]  /*44720*/  IMAD.MOV.U32 R6, RZ, RZ, R24 ;  /* 0x000000ffff067224 */ /* 0x004fc400078e0018 */
[----:B------:R-:W3:Y:S04]  /*44730*/  LDL.LU.64 R24, [R1+0x8720] ;  /* 0x0087200001187983 */ /* 0x000ee80000300a00 */
[----:B------:R1:W-:Y:S04]  /*44740*/  STL [R1+0x8694], R5 ;  /* 0x0086940501007387 */ /* 0x0003e80000100800 */
[----:B------:R-:W-:Y:S04]  /*44750*/  STL [R1+0x8690], R6 ;  /* 0x0086900601007387 */ /* 0x000fe80000100800 */
[----:B-1----:R-:W3:Y:S02]  /*44760*/  LDL.64 R4, [R1+0x40] ;  /* 0x0000400001047983 */ /* 0x002ee40000100a00 */
[----:B---3--:R-:W-:-:S15]  /*44770*/  HMMA.1688.F32.TF32 R24, R8, R4, R24 ;  /* 0x000000040818723c */ /* 0x008fde0000081018 */
[----:B------:R-:W-:-:S04]  /*44780*/  NOP ;  /* 0x0000000000007918 */ /* 0x000fc80000000000 */
[----:B------:R1:W-:Y:S04]  /*44790*/  STL.64 [R1+0x350], R24 ;  /* 0x0003501801007387 */ /* 0x0003e80000100a00 */
[----:B------:R-:W-:Y:S04]  /*447a0*/  STL.64 [R1+0x358], R26 ;  /* 0x0003581a01007387 */ /* 0x000fe80000100a00 */
[----:B-1----:R-:W2:Y:S01]  /*447b0*/  LDL.LU.64 R24, [R1+0x8718] ;  /* 0x0087180001187983 */ /* 0x002ea20000300a00 */
[----:B------:R-:W-:-:S05]  /*447c0*/  IMAD.MOV.U32 R3, RZ, RZ, R4 ;  /* 0x000000ffff037224 */ /* 0x000fca00078e0004 */
[----:B------:R-:W-:Y:S01]  /*447d0*/  STL [R1+0x8698], R3 ;  /* 0x0086980301007387 */ /* 0x000fe20000100800 */
        /* <DEDUP_REMOVED lines=17> */
[----:B------:R-:W2:Y:S01]  /*448f0*/  LDL.LU.64 R24, [R1+0x86e8] ;  /* 0x0086e80001187983 */ /* 0x000ea20000300a00 */
[----:B------:R-:W-:Y:S01]  /*44900*/  MOV R7, R5 ;  /* 0x0000000500077202 */ /* 0x000fe20000000f00 */
[----:B--2---:R-:W-:Y:S01]  /*44910*/  HMMA.1688.F32.TF32 R16, R8, R24, R16 ;  /* 0x000000180810723c */ /* 0x004fe20000081010 */
[----:B------:R-:W-:-:S02]  /*44920*/  IMAD.MOV.U32 R3, RZ, RZ, R24 ;  /* 0x000000ffff037224 */ /* 0x000fc400078e0018 */
[----:B------:R-:W-:-:S15]  /*44930*/  IMAD.MOV.U32 R5, RZ, RZ, R25 ;  /* 0x000000ffff057224 */ /* 0x000fde00078e0019 */
[----:B------:R-:W-:Y:S01]  /*44940*/  NOP ;  /* 0x0000000000007918 */ /* 0x000fe20000000000 */
[----:B------:R1:W-:Y:S04]  /*44950*/  STL.64 [R1+0x320], R16 ;  /* 0x0003201001007387 */ /* 0x0003e80000100a00 */
[----:B------:R-:W-:Y:S04]  /*44960*/  STL.64 [R1+0x328], R18 ;  /* 0x0003281201007387 */ /* 0x000fe80000100a00 */
        /* <DEDUP_REMOVED lines=10> */
[----:B------:R-:W3:Y:S04]  /*44a10*/  LDL.LU.64 R24, [R1+0x86c0] ;  /* 0x0086c00001187983 */ /* 0x000ee80000300a00 */
[----:B------:R-:W2:Y:S04]  /*44a20*/  LDL.LU.64 R18, [R1+0x86b8] ;  /* 0x0086b80001127983 */ /* 0x000ea80000300a00 */
[----:B------:R-:W2:Y:S02]  /*44a30*/  LDL.LU.64 R16, [R1+0x86b0] ;  /* 0x0086b00001107983 */ /* 0x000ea40000300a00 */
[----:B--2---:R-:W-:-:S15]  /*44a40*/  HMMA.1688.F32.TF32 R20, R8, R16, R20 ;  /* 0x000000100814723c */ /* 0x004fde0000081014 */
[----:B------:R-:W-:-:S04]  /*44a50*/  NOP ;  /* 0x0000000000007918 */ /* 0x000fc80000000000 */
[----:B------:R-:W-:Y:S04]  /*44a60*/  STL.64 [R1+0x300], R20 ;  /* 0x0003001401007387 */ /* 0x000fe80000100a00 */
[----:B------:R1:W-:Y:S04]  /*44a70*/  STL.64 [R1+0x308], R22 ;  /* 0x0003081601007387 */ /* 0x0003e80000100a00 */
[----:B-1----:R-:W2:Y:S04]  /*44a80*/  LDL.LU.64 R22, [R1+0x86a8] ;  /* 0x0086a80001167983 */ /* 0x002ea80000300a00 */
[----:B------:R-:W3:Y:S04]  /*44a90*/  LDL.LU.64 R20, [R1+0x86a0] ;  /* 0x0086a00001147983 */ /* 0x000ee80000300a00 */
[----:B------:R-:W-:Y:S04]  /*44aa0*/  STL.64 [R1+0x8520], R18 ;  /* 0x0085201201007387 */ /* 0x000fe80000100a00 */
[----:B------:R1:W-:Y:S04]  /*44ab0*/  STL.64 [R1+0x8518], R16 ;  /* 0x0085181001007387 */ /* 0x0003e80000100a00 */
[----:B-1----:R-:W3:Y:S04]  /*44ac0*/  LDL.LU R16, [R1+0x400] ;  /* 0x0004000001107983 */ /* 0x002ee80000300800 */
[----:B------:R-:W3:Y:S04]  /*44ad0*/  LDL.LU R17, [R1+0x404] ;  /* 0x0004040001117983 */ /* 0x000ee80000300800 */
[----:B------:R-:W3:Y:S04]  /*44ae0*/  LDL.LU R18, [R1+0x408] ;  /* 0x0004080001127983 */ /* 0x000ee80000300800 */
[----:B------:R-:W3:Y:S04]  /*44af0*/  LDL.LU R19, [R1+0x40c] ;  /* 0x00040c0001137983 */ /* 0x000ee80000300800 */
[----:B--2---:R-:W-:Y:S01]  /*44b00*/  STL.64 [R1+0x8510], R22 ;  /* 0x0085101601007387 */ /* 0x004fe20000100a00 */
[----:B---3--:R-:W-:Y:S03]  /*44b10*/  HMMA.1688.F32.TF32 R16, R8, R20, R16 ;  /* 0x000000140810723c */ /* 0x008fe60000081010 */
[----:B------:R1:W-:-:S15]  /*44b20*/  STL.64 [R1+0x8508], R20 ;  /* 0x0085081401007387 */ /* 0x0003de0000100a00 */
[----:B------:R-:W-:Y:S01]  /*44b30*/  NOP ;  /* 0x0000000000007918 */ /* 0x000fe20000000000 */
[----:B------:R-:W-:Y:S04]  /*44b40*/  STL.64 [R1+0x2f0], R16 ;  /* 0x0002f01001007387 */ /* 0x000fe80000100a00 */
[----:B------:R-:W-:Y:S04]  /*44b50*/  STL.64 [R1+0x2f8], R18 ;  /* 0x0002f81201007387 */ /* 0x000fe80000100a00 */
[----:B------:R-:W-:Y:S04]  /*44b60*/  STL.64 [R1+0x8530], R26 ;  /* 0x0085301a01007387 */ /* 0x000fe80000100a00 */
[----:B------:R-:W-:Y:S04]  /*44b70*/  STL.64 [R1+0x8528], R24 ;  /* 0x0085281801007387 */ /* 0x000fe80000100a00 */
        /* <DEDUP_REMOVED lines=9> */
[----:B------:R-:W2:Y:S04]  /*44c10*/  LDL.LU R3, [R1+0x8698] ;  /* 0x0086980001037983 */ /* 0x000ea80000300800 */
[----:B------:R-:W3:Y:S04]  /*44c20*/  LDL.LU R5, [R1+0x8694] ;  /* 0x0086940001057983 */ /* 0x000ee80000300800 */
[----:B------:R4:W-:Y:S04]  /*44c30*/  STL.64 [R1+0x8548], R8 ;  /* 0x0085480801007387 */ /* 0x0009e80000100a00 */
[----:B-1----:R-:W2:Y:S04]  /*44c40*/  LDL.LU R20, [R1+0x930] ;  /* 0x0009300001147983 */ /* 0x002ea80000300800 */
[----:B------:R-:W2:Y:S04]  /*44c50*/  LDL.LU R21, [R1+0x934] ;  /* 0x0009340001157983 */ /* 0x000ea80000300800 */
[----:B------:R-:W2:Y:S04]  /*44c60*/  LDL.LU R22, [R1+0x938] ;  /* 0x0009380001167983 */ /* 0x000ea80000300800 */
[----:B------:R-:W2:Y:S01]  /*44c70*/  LDL.LU R23, [R1+0x93c] ;  /* 0x00093c0001177983 */ /* 0x000ea20000300800 */
[----:B----4-:R-:W-:Y:S01]  /*44c80*/  MOV R8, R6 ;  /* 0x0000000600087202 */ /* 0x010fe20000000f00 */
[----:B------:R-:W-:-:S02]  /*44c90*/  IMAD.MOV.U32 R9, RZ, RZ, R2 ;  /* 0x000000ffff097224 */ /* 0x000fc400078e0002 */
[----:B--2---:R-:W-:Y:S04]  /*44ca0*/  STL.64 [R1+0x8558], R22 ;  /* 0x0085581601007387 */ /* 0x004fe80000100a00 */
[----:B------:R-:W-:Y:S04]  /*44cb0*/  STL.64 [R1+0x8550], R20 ;  /* 0x0085501401007387 */ /* 0x000fe80000100a00 */
        /* <DEDUP_REMOVED lines=35> */
[----:B----4-:R-:W-:Y:S01]  /*44ef0*/  IMAD.MOV.U32 R9, RZ, RZ, R2 ;  /* 0x000000ffff097224 */ /* 0x010fe200078e0002 */
[----:B------:R-:W4:Y:S04]  /*44f00*/  LDL.LU R29, [R1+0x8670] ;  /* 0x00867000011d7983 */ /* 0x000f280000300800 */
        /* <DEDUP_REMOVED lines=10> */
[----:B------:R-:W4:Y:S04]  /*44fb0*/  LDL.LU R3, [R1+0x8668] ;  /* 0x0086680001037983 */ /* 0x000f280000300800 */
[----:B------:R-:W4:Y:S04]  /*44fc0*/  LDL.LU R0, [R1+0x8664] ;  /* 0x0086640001007983 */ /* 0x000f280000300800 */
[----:B------:R3:W-:Y:S02]  /*44fd0*/  STL.64 [R1+0x85d8], R8 ;  /* 0x0085d80801007387 */ /* 0x0007e40000100a00 */
[----:B---3--:R-:W-:-:S02]  /*44fe0*/  IMAD.MOV.U32 R8, RZ, RZ, R6 ;  /* 0x000000ffff087224 */ /* 0x008fc400078e0006 */
[----:B------:R-:W-:Y:S01]  /*44ff0*/  IMAD.MOV.U32 R9, RZ, RZ, R7 ;  /* 0x000000ffff097224 */ /* 0x000fe200078e0007 */
[----:B--2---:R-:W-:Y:S04]  /*45000*/  STL.64 [R1+0x85b8], R22 ;  /* 0x0085b81601007387 */ /* 0x004fe80000100a00 */
[----:B------:R1:W-:Y:S04]  /*45010*/  STL.64 [R1+0x85b0], R20 ;  /* 0x0085b01401007387 */ /* 0x0003e80000100a00 */
[----:B-1----:R-:W2:Y:S04]  /*45020*/  LDL.LU R20, [R1+0x8e0] ;  /* 0x0008e00001147983 */ /* 0x002ea80000300800 */
[----:B------:R-:W2:Y:S04]  /*45030*/  LDL.LU R21, [R1+0x8e4] ;  /* 0x0008e40001157983 */ /* 0x000ea80000300800 */
[----:B------:R-:W3:Y:S04]  /*45040*/  LDL.LU R22, [R1+0x8e8] ;  /* 0x0008e80001167983 */ /* 0x000ee80000300800 */
[----:B------:R-:W3:Y:S04]  /*45050*/  LDL.LU R23, [R1+0x8ec] ;  /* 0x0008ec0001177983 */ /* 0x000ee80000300800 */
[----:B------:R-:W2:Y:S04]  /*45060*/  LDL.LU R6, [R1+0x8660] ;  /* 0x0086600001067983 */ /* 0x000ea80000300800 */
[----:B------:R-:W2:Y:S04]  /*45070*/  LDL.LU R7, [R1+0x865c] ;  /* 0x00865c0001077983 */ /* 0x000ea80000300800 */
[----:B------:R4:W-:Y:S02]  /*45080*/  STL.64 [R1+0x85f0], R8 ;  /* 0x0085f00801007387 */ /* 0x0009e40000100a00 */
[----:B----4-:R-:W-:-:S02]  /*45090*/  IMAD.MOV.U32 R8, RZ, RZ, R29 ;  /* 0x000000ffff087224 */ /* 0x010fc400078e001d */
[----:B------:R-:W-:Y:S01]  /*450a0*/  IMAD.MOV.U32 R9, RZ, RZ, R5 ;  /* 0x000000ffff097224 */ /* 0x000fe200078e0005 */
[----:B------:R-:W4:Y:S04]  /*450b0*/  LDL.LU R29, [R1+0x8658] ;  /* 0x00865800011d7983 */ /* 0x000f280000300800 */
[----:B------:R-:W2:Y:S04]  /*450c0*/  LDL.LU R5, [R1+0x8654] ;  /* 0x0086540001057983 */ /* 0x000ea80000300800 */
[----:B------:R1:W-:Y:S04]  /*450d0*/  STL.64 [R1+0x8608], R8 ;  /* 0x0086080801007387 */ /* 0x0003e80000100a00 */
[----:B-1----:R-:W2:Y:S04]  /*450e0*/  LDL.LU R8, [R1+0x830] ;  /* 0x0008300001087983 */ /* 0x002ea80000300800 */
        /* <DEDUP_REMOVED lines=9> */
[----:B------:R-:W-:Y:S04]  /*45180*/  STL.64 [R1+0x8630], R8 ;  /* 0x0086300801007387 */ /* 0x000fe80000100a00 */
[----:B---3--:R-:W-:Y:S04]  /*45190*/  STL.64 [R1+0x85d0], R22 ;  /* 0x0085d01601007387 */ /* 0x008fe80000100a00 */
[----:B------:R1:W-:Y:S04]  /*451a0*/  STL.64 [R1+0x85c8], R20 ;  /* 0x0085c81401007387 */ /* 0x0003e80000100a00 */
[----:B-1----:R-:W3:Y:S04]  /*451b0*/  LDL.LU R20, [R1+0x8b0] ;  /* 0x0008b00001147983 */ /* 0x002ee80000300800 */
[----:B------:R-:W3:Y:S04]  /*451c0*/  LDL.LU R21, [R1+0x8b4] ;  /* 0x0008b40001157983 */ /* 0x000ee80000300800 */
[----:B------:R-:W2:Y:S04]  /*451d0*/  LDL.LU R22, [R1+0x8b8] ;  /* 0x0008b80001167983 */ /* 0x000ea80000300800 */
[----:B------:R-:W2:Y:S04]  /*451e0*/  LDL.LU R23, [R1+0x8bc] ;  /* 0x0008bc0001177983 */ /* 0x000ea80000300800 */
[----:B------:R-:W3:Y:S04]  /*451f0*/  LDL.64 R8, [R1+0xc0] ;  /* 0x0000c00001087983 */ /* 0x000ee80000100a00 */
        /* <DEDUP_REMOVED lines=18> */
[----:B------:R-:W-:-:S03]  /*45320*/  IMAD.MOV.U32 R16, RZ, RZ, R4 ;  /* 0x000000ffff107224 */ /* 0x000fc600078e0004 */
[----:B---3--:R-:W-:Y:S04]  /*45330*/  STL.64 [R1+0x8640], R22 ;  /* 0x0086401601007387 */ /* 0x008fe80000100a00 */
[----:B--2---:R1:W-:Y:S04]  /*45340*/  STL.64 [R1+0x8638], R20 ;  /* 0x0086381401007387 */ /* 0x0043e80000100a00 */
[----:B-1----:R-:W2:Y:S04]  /*45350*/  LDL.LU R20, [R1+0x3f0] ;  /* 0x0003f00001147983 */ /* 0x002ea80000300800 */
        /* <DEDUP_REMOVED lines=8> */
[----:B------:R1:W-:Y:S04]  /*453e0*/  STL.64 [R1+0x7c40], R14 ;  /* 0x007c400e01007387 */ /* 0x0003e80000100a00 */
[----:B------:R4:W-:Y:S04]  /*453f0*/  STL.64 [R1+0x7c38], R12 ;  /* 0x007c380c01007387 */ /* 0x0009e80000100a00 */
[----:B-1----:R-:W3:Y:S04]  /*45400*/  LDL R14, [R1+0xa8] ;  /* 0x0000a800010e7983 */ /* 0x002ee80000100800 */
[----:B------:R-:W3:Y:S01]  /*45410*/  LDL R15, [R1+0xac] ;  /* 0x0000ac00010f7983 */ /* 0x000ee20000100800 */
[----:B----4-:R-:W-:-:S02]  /*45420*/  IMAD.MOV.U32 R12, RZ, RZ, R3 ;  /* 0x000000ffff0c7224 */ /* 0x010fc400078e0003 */
[----:B------:R-:W-:Y:S01]  /*45430*/  IMAD.MOV.U32 R13, RZ, RZ, R2 ;  /* 0x000000ffff0d7224 */ /* 0x000fe200078e0002 */
[----:B------:R-:W-:Y:S01]  /*45440*/  MOV R3, R8 ;  /* 0x0000000800037202 */ /* 0x000fe20000000f00 */
[----:B------:R-:W-:Y:S01]  /*45450*/  IMAD.MOV.U32 R2, RZ, RZ, R9 ;  /* 0x000000ffff027224 */ /* 0x000fe200078e0009 */
        /* <DEDUP_REMOVED lines=12> */
[----:B-1----:R-:W4:Y:S04]  /*45520*/  LDL.LU.64 R10, [R1+0x8618] ;  /* 0x00861800010a7983 */ /* 0x002f280000300a00 */
[----:B------:R-:W4:Y:S02]  /*45530*/  LDL.LU.64 R8, [R1+0x8610] ;  /* 0x0086100001087983 */ /* 0x000f240000300a00 */
[----:B----4-:R-:W-:-:S15]  /*45540*/  HMMA.1688.F32.TF32 R8, R4, R12, R8 ;  /* 0x0000000c0408723c */ /* 0x010fde0000081008 */
[----:B------:R-:W-:-:S04]  /*45550*/  NOP ;  /* 0x0000000000007918 */ /* 0x000fc80000000000 */
[----:B------:R1:W-:Y:S04]  /*45560*/  STL.64 [R1+0x430], R8 ;  /* 0x0004300801007387 */ /* 0x0003e80000100a00 */
[----:B------:R-:W-:Y:S04]  /*45570*/  STL.64 [R1+0x438], R10 ;  /* 0x0004380a01007387 */ /* 0x000fe80000100a00 */
[----:B-1----:R-:W2:Y:S04]  /*45580*/  LDL.LU.64 R8, [R1+0x8608] ;  /* 0x0086080001087983 */ /* 0x002ea80000300a00 */
[----:B---3--:R-:W-:Y:S04]  /*45590*/  STL.64 [R1+0x84d8], R14 ;  /* 0x0084d80e01007387 */ /* 0x008fe80000100a00 */
        /* <DEDUP_REMOVED lines=52> */
[----:B-1----:R-:W2:Y:S01]  /*458e0*/  LDL.LU.64 R8, [R1+0x8548] ;  /* 0x0085480001087983 */ /* 0x002ea20000300a00 */
[----:B------:R-:W-:-:S07]  /*458f0*/  IMAD.MOV.U32 R17, RZ, RZ, R28 ;  /* 0x000000ffff117224 */ /* 0x000fce00078e001c */
[C---:B------:R-:W-:Y:S08]  /*45900*/  HMMA.1688.F32.TF32 R16, R4.reuse, R16, R24 ;  /* 0x000000100410723c */ /* 0x040ff00000081018 */
[----:B--2---:R-:W-:Y:S01]  /*45910*/  HMMA.1688.F32.TF32 R8, R4, R8, R20 ;  /* 0x000000080408723c */ /* 0x004fe20000081014 */
[----:B------:R-:W2:Y:S04]  /*45920*/  LDL.LU.64 R22, [R1+0x8540] ;  /* 0x0085400001167983 */ /* 0x000ea80000300a00 */
[----:B------:R-:W2:-:S14]  /*45930*/  LDL.LU.64 R20, [R1+0x8538] ;  /* 0x0085380001147983 */ /* 0x000e9c0000300a00 */
[----:B------:R-:W-:Y:S04]  /*45940*/  STL.64 [R1+0x3a0], R8 ;  /* 0x0003a00801007387 */ /* 0x000fe80000100a00 */
[----:B------:R-:W-:Y:S04]  /*45950*/  STL.64 [R1+0x3a8], R10 ;  /* 0x0003a80a01007387 */ /* 0x000fe80000100a00 */
[----:B------:R-:W4:Y:S04]  /*45960*/  LDL.LU.64 R26, [R1+0x8530] ;  /* 0x00853000011a7983 */ /* 0x000f280000300a00 */
[----:B------:R-:W3:Y:S04]  /*45970*/  LDL.LU.64 R24, [R1+0x8528] ;  /* 0x0085280001187983 */ /* 0x000ee80000300a00 */
[----:B------:R-:W-:Y:S04]  /*45980*/  STL.64 [R1+0x390], R16 ;  /* 0x0003901001007387 */ /* 0x000fe80000100a00 */
[----:B------:R1:W-:Y:S04]  /*45990*/  STL.64 [R1+0x398], R18 ;  /* 0x0003981201007387 */ /* 0x0003e80000100a00 */
[----:B------:R-:W-:Y:S04]  /*459a0*/  LDS R8, [R0+UR5+0x10600] ;  /* 0x0106000500087984 */ /* 0x000fe80008000800 */
[----:B------:R-:W-:Y:S04]  /*459b0*/  LDS R10, [R0+UR5+0x12600] ;  /* 0x01260005000a7984 */ /* 0x000fe80008000800 */
[----:B------:R-:W-:Y:S04]  /*459c0*/  LDS R9, [R29+UR5+0x10600] ;  /* 0x010600051d097984 */ /* 0x000fe80008000800 */
[----:B------:R-:W2:Y:S04]  /*459d0*/  LDS R11, [R29+UR5+0x12600] ;  /* 0x012600051d0b7984 */ /* 0x000ea80008000800 */
[----:B-1----:R-:W2:Y:S04]  /*459e0*/  LDL.LU.64 R18, [R1+0x8520] ;  /* 0x0085200001127983 */ /* 0x002ea80000300a00 */
        /* <DEDUP_REMOVED lines=14> */
[C---:B---3--:R-:W-:Y:S08]  /*45ad0*/  HMMA.1688.F32.TF32 R16, R4.reuse, R20, R16 ;  /* 0x000000140410723c */ /* 0x048ff00000081010 */
[----:B------:R-:W-:Y:S01]  /*45ae0*/  HMMA.1688.F32.TF32 R4, R4, R24, R12 ;  /* 0x000000180404723c */ /* 0x000fe2000008100c */
[----:B------:R1:W-:Y:S10]  /*45af0*/  STL.64 [R1+0x8428], R20 ;  /* 0x0084281401007387 */ /* 0x0003f40000100a00 */
[----:B------:R-:W-:Y:S04]  /*45b00*/  STL.64 [R1+0x370], R16 ;  /* 0x0003701001007387 */ /* 0x000fe80000100a00 */
[----:B------:R-:W-:Y:S04]  /*45b10*/  STL.64 [R1+0x378], R18 ;  /* 0x0003781201007387 */ /* 0x000fe80000100a00 */
[----:B-1----:R-:W2:Y:S04]  /*45b20*/  LDL.LU R20, [R1+0xb80] ;  /* 0x000b800001147983 */ /* 0x002ea80000300800 */
[----:B------:R-:W-:Y:S04]  /*45b30*/  STL.64 [R1+0x2d0], R4 ;  /* 0x0002d00401007387 */ /* 0x000fe80000100a00 */
[----:B------:R-:W-:Y:S04]  /*45b40*/  STL.64 [R1+0x2d8], R6 ;  /* 0x0002d80601007387 */ /* 0x000fe80000100a00 */
[----:B------:R-:W2:Y:S04]  /*45b50*/  LDL.LU R21, [R1+0xb84] ;  /* 0x000b840001157983 */ /* 0x000ea80000300800 */
[----:B------:R-:W3:Y:S04]  /*45b60*/  LDL.LU R22, [R1+0xb88] ;  /* 0x000b880001167983 */ /* 0x000ee80000300800 */
[----:B------:R-:W3:Y:S04]  /*45b70*/  LDL.LU R23, [R1+0xb8c] ;  /* 0x000b8c0001177983 */ /* 0x000ee80000300800 */
[----:B------:R-:W2:Y:S04]  /*45b80*/  LDL.LU.64 R12, [R1+0xb0] ;  /* 0x0000b000010c7983 */ /* 0x000ea80000300a00 */
[----:B------:R-:W-:Y:S04]  /*45b90*/  LDS R6, [R0+UR5+0x12700] ;  /* 0x0127000500067984 */ /* 0x000fe80008000800 */
[----:B------:R-:W1:Y:S04]  /*45ba0*/  LDS R7, [R29+UR5+0x12700] ;  /* 0x012700051d077984 */ /* 0x000e680008000800 */
[----:B------:R-:W-:Y:S04]  /*45bb0*/  LDS R4, [R0+UR5+0x10700] ;  /* 0x0107000500047984 */ /* 0x000fe80008000800 */
[----:B------:R-:W1:Y:S04]  /*45bc0*/  LDS R5, [R29+UR5+0x10700] ;  /* 0x010700051d057984 */ /* 0x000e680008000800 */
[----:B--2---:R-:W-:Y:S04]  /*45bd0*/  STL.64 [R1+0x84f0], R12 ;  /* 0x0084f00c01007387 */ /* 0x004fe80000100a00 */
[----:B---3--:R-:W-:Y:S04]  /*45be0*/  STL.64 [R1+0x84b0], R22 ;  /* 0x0084b01601007387 */ /* 0x008fe80000100a00 */
[----:B------:R2:W-:Y:S04]  /*45bf0*/  STL.64 [R1+0x84a8], R20 ;  /* 0x0084a81401007387 */ /* 0x0005e80000100a00 */
[----:B--2---:R-:W2:Y:S04]  /*45c00*/  LDL.LU.64 R20, [R1+0x80] ;  /* 0x0000800001147983 */ /* 0x004ea80000300a00 */
[----:B--2---:R2:W-:Y:S04]  /*45c10*/  STL.64 [R1+0x84b8], R20 ;  /* 0x0084b81401007387 */ /* 0x0045e80000100a00 */
[----:B--2---:R-:W2:Y:S04]  /*45c20*/  LDL.LU.64 R20, [R1+0x90] ;  /* 0x0000900001147983 */ /* 0x004ea80000300a00 */
        /* <DEDUP_REMOVED lines=9> */
[----:B------:R-:W3:Y:S04]  /*45cc0*/  LDL.LU R22, [R1+0xa08] ;  /* 0x000a080001167983 */ /* 0x000ee80000300800 */
[----:B------:R-:W3:Y:S01]  /*45cd0*/  LDL.LU R23, [R1+0xa0c] ;  /* 0x000a0c0001177983 */ /* 0x000ee20000300800 */
[----:B------:R-:W-:-:S02]  /*45ce0*/  IMAD.MOV.U32 R12, RZ, RZ, R3 ;  /* 0x000000ffff0c7224 */ /* 0x000fc400078e0003 */
[----:B------:R-:W-:Y:S01]  /*45cf0*/  IMAD.MOV.U32 R13, RZ, RZ, R2 ;  /* 0x000000ffff0d7224 */ /* 0x000fe200078e0002 */
[----:B---3--:R-:W-:Y:S04]  /*45d00*/  STL.64 [R1+0x8500], R22 ;  /* 0x0085001601007387 */ /* 0x008fe80000100a00 */
[----:B--2---:R2:W-:Y:S04]  /*45d10*/  STL.64 [R1+0x84f8], R20 ;  /* 0x0084f81401007387 */ /* 0x0045e80000100a00 */
[----:B--2---:R-:W2:Y:S04]  /*45d20*/  LDL.LU R20, [R1+0x9e0] ;  /* 0x0009e00001147983 */ /* 0x004ea80000300800 */
[----:B------:R-:W2:Y:S04]  /*45d30*/  LDL.LU R21, [R1+0x9e4] ;  /* 0x0009e40001157983 */ /* 0x000ea80000300800 */
[----:B------:R-:W2:Y:S04]  /*45d40*/  LDL.LU R22, [R1+0x9e8] ;  /* 0x0009e80001167983 */ /* 0x000ea80000300800 */
[----:B------:R-:W2:Y:S04]  /*45d50*/  LDL.LU R23, [R1+0x9ec] ;  /* 0x0009ec0001177983 */ /* 0x000ea80000300800 */
[----:B------:R-:W3:Y:S01]  /*45d60*/  LDL.LU.64 R16, [R1+0x60] ;  /* 0x0000600001107983 */ /* 0x000ee20000300a00 */
[C---:B--2---:R-:W-:Y:S03]  /*45d70*/  HMMA.1688.F32.TF32 R12, R8.reuse, R12, R20 ;  /* 0x0000000c080c723c */ /* 0x044fe60000081014 */
[----:B---3--:R2:W-:Y:S04]  /*45d80*/  STL.64 [R1+0x84c0], R16 ;  /* 0x0084c01001007387 */ /* 0x0085e80000100a00 */
[----:B--2---:R-:W2:Y:S04]  /*45d90*/  LDL.LU R16, [R1+0xa20] ;  /* 0x000a200001107983 */ /* 0x004ea80000300800 */
[----:B------:R-:W2:Y:S04]  /*45da0*/  LDL.LU R17, [R1+0xa24] ;  /* 0x000a240001117983 */ /* 0x000ea80000300800 */
[----:B------:R-:W2:Y:S04]  /*45db0*/  LDL.LU R18, [R1+0xa28] ;  /* 0x000a280001127983 */ /* 0x000ea80000300800 */
[----:B------:R-:W2:Y:S04]  /*45dc0*/  LDL.LU R19, [R1+0xa2c] ;  /* 0x000a2c0001137983 */ /* 0x000ea80000300800 */
[----:B----4-:R-:W-:Y:S04]  /*45dd0*/  STL.64 [R1+0x8420], R26 ;  /* 0x0084201a01007387 */ /* 0x010fe80000100a00 */
[----:B------:R3:W-:Y:S04]  /*45de0*/  STL.64 [R1+0x8418], R24 ;  /* 0x0084181801007387 */ /* 0x0007e80000100a00 */
[----:B---3--:R-:W3:Y:S04]  /*45df0*/  LDL.LU.64 R24, [R1+0x70] ;  /* 0x0000700001187983 */ /* 0x008ee80000300a00 */
[----:B------:R-:W-:Y:S04]  /*45e00*/  STL [R1+0x83c8], R0 ;  /* 0x0083c80001007387 */ /* 0x000fe80000100800 */
[----:B-1----:R-:W-:Y:S04]  /*45e10*/  STL.64 [R1+0x8410], R6 ;  /* 0x0084100601007387 */ /* 0x002fe80000100a00 */
[----:B------:R1:W-:Y:S04]  /*45e20*/  STL.64 [R1+0x8408], R4 ;  /* 0x0084080401007387 */ /* 0x0003e80000100a00 */
[----:B-1----:R-:W3:Y:S04]  /*45e30*/  LDL.LU R4, [R1+0xb90] ;  /* 0x000b900001047983 */ /* 0x002ee80000300800 */
[----:B------:R-:W3:Y:S04]  /*45e40*/  LDL.LU R5, [R1+0xb94] ;  /* 0x000b940001057983 */ /* 0x000ee80000300800 */
[----:B------:R-:W3:Y:S04]  /*45e50*/  LDL.LU R6, [R1+0xb98] ;  /* 0x000b980001067983 */ /* 0x000ee80000300800 */
[----:B------:R-:W3:Y:S04]  /*45e60*/  LDL.LU R7, [R1+0xb9c] ;  /* 0x000b9c0001077983 */ /* 0x000ee80000300800 */
[----:B------:R-:W-:Y:S04]  /*45e70*/  STL [R1+0x83cc], R29 ;  /* 0x0083cc1d01007387 */ /* 0x000fe80000100800 */
[----:B------:R-:W4:Y:S04]  /*45e80*/  LDL.LU.64 R22, [R1+0x8500] ;  /* 0x0085000001167983 */ /* 0x000f280000300a00 */
[----:B------:R-:W4:Y:S04]  /*45e90*/  LDL.LU.64 R20, [R1+0x84f8] ;  /* 0x0084f80001147983 */ /* 0x000f280000300a00 */
[----:B------:R1:W-:Y:S04]  /*45ea0*/  STL.64 [R1+0x2c0], R12 ;  /* 0x0002c00c01007387 */ /* 0x0003e80000100a00 */
[----:B------:R-:W-:Y:S04]  /*45eb0*/  STL.64 [R1+0x2c8], R14 ;  /* 0x0002c80e01007387 */ /* 0x000fe80000100a00 */
[----:B-1----:R-:W4:Y:S02]  /*45ec0*/  LDL.LU.64 R12, [R1+0x84f0] ;  /* 0x0084f000010c7983 */ /* 0x002f240000300a00 */
        /* <DEDUP_REMOVED lines=8> */
[----:B------:R-:W2:Y:S04]  /*45f50*/  LDL.LU.64 R14, [R1+0x84d8] ;  /* 0x0084d800010e7983 */ /* 0x000ea80000300a00 */
[----:B------:R-:W4:Y:S04]  /*45f60*/  LDL.LU.64 R12, [R1+0x84d0] ;  /* 0x0084d000010c7983 */ /* 0x000f280000300a00 */
[----:B------:R-:W-:Y:S04]  /*45f70*/  STL [R1+0x83d4], R28 ;  /* 0x0083d41c01007387 */ /* 0x000fe80000100800 */
[----:B------:R-:W-:Y:S01]  /*45f80*/  STL [R1+0x83d0], R0 ;  /* 0x0083d00001007387 */ /* 0x000fe20000100800 */
[----:B----4-:R-:W-:-:S15]  /*45f90*/  HMMA.1688.F32.TF32 R20, R8, R12, R20 ;  /* 0x0000000c0814723c */ /* 0x010fde0000081014 */
[----:B------:R-:W-:-:S04]  /*45fa0*/  NOP ;  /* 0x0000000000007918 */ /* 0x000fc80000000000 */
[----:B------:R1:W-:Y:S04]  /*45fb0*/  STL.64 [R1+0x2a0], R20 ;  /* 0x0002a01401007387 */ /* 0x0003e80000100a00 */
[----:B------:R-:W-:Y:S04]  /*45fc0*/  STL.64 [R1+0x2a8], R22 ;  /* 0x0002a81601007387 */ /* 0x000fe80000100a00 */
[----:B-1----:R-:W4:Y:S04]  /*45fd0*/  LDL.LU.64 R20, [R1+0x84c8] ;  /* 0x0084c80001147983 */ /* 0x002f280000300a00 */
[----:B--2---:R-:W-:Y:S04]  /*45fe0*/  STL.64 [R1+0x83c0], R14 ;  /* 0x0083c00e01007387 */ /* 0x004fe80000100a00 */
[----:B------:R1:W-:Y:S04]  /*45ff0*/  STL.64 [R1+0x83b8], R12 ;  /* 0x0083b80c01007387 */ /* 0x0003e80000100a00 */
[----:B-1----:R-:W2:Y:S04]  /*46000*/  LDL.LU R12, [R1+0xa30] ;  /* 0x000a3000010c7983 */ /* 0x002ea80000300800 */
[----:B------:R-:W2:Y:S04]  /*46010*/  LDL.LU R13, [R1+0xa34] ;  /* 0x000a3400010d7983 */ /* 0x000ea80000300800 */
[----:B------:R-:W2:Y:S04]  /*46020*/  LDL.LU R14, [R1+0xa38] ;  /* 0x000a3800010e7983 */ /* 0x000ea80000300800 */
[----:B------:R-:W2:Y:S01]  /*46030*/  LDL.LU R15, [R1+0xa3c] ;  /* 0x000a3c00010f7983 */ /* 0x000ea20000300800 */
[----:B----4-:R-:W-:Y:S01]  /*46040*/  HMMA.1688.F32.TF32 R16, R8, R20, R16 ;  /* 0x000000140810723c */ /* 0x010fe20000081010 */
[----:B------:R-:W-:-:S02]  /*46050*/  IMAD.MOV.U32 R3, RZ, RZ, R20 ;  /* 0x000000ffff037224 */ /* 0x000fc400078e0014 */
[----:B------:R-:W-:-:S15]  /*46060*/  IMAD.MOV.U32 R2, RZ, RZ, R21 ;  /* 0x000000ffff027224 */ /* 0x000fde00078e0015 */
[----:B------:R-:W-:Y:S01]  /*46070*/  NOP ;  /* 0x0000000000007918 */ /* 0x000fe20000000000 */
[----:B------:R1:W-:Y:S04]  /*46080*/  STL.64 [R1+0x290], R16 ;  /* 0x0002901001007387 */ /* 0x0003e80000100a00 */
[----:B------:R-:W-:Y:S04]  /*46090*/  STL.64 [R1+0x298], R18 ;  /* 0x0002981201007387 */ /* 0x000fe80000100a00 */
[----:B-1----:R-:W4:Y:S04]  /*460a0*/  LDL.LU.64 R16, [R1+0x84c0] ;  /* 0x0084c00001107983 */ /* 0x002f280000300a00 */
[----:B------:R-:W2:Y:S04]  /*460b0*/  LDL.LU.64 R20, [R1+0x84b8] ;  /* 0x0084b80001147983 */ /* 0x000ea80000300a00 */
[----:B------:R-:W-:Y:S04]  /*460c0*/  STL [R1+0x83dc], R2 ;  /* 0x0083dc0201007387 */ /* 0x000fe80000100800 */
[----:B------:R-:W-:Y:S01]  /*460d0*/  STL [R1+0x83d8], R3 ;  /* 0x0083d80301007387 */ /* 0x000fe20000100800 */
[----:B--2---:R-:W-:-:S15]  /*460e0*/  HMMA.1688.F32.TF32 R12, R8, R20, R12 ;  /* 0x00000014080c723c */ /* 0x004fde000008100c */
[----:B------:R-:W-:-:S04]  /*460f0*/  NOP ;  /* 0x0000000000007918 */ /* 0x000fc80000000000 */
[----:B------:R1:W-:Y:S04]  /*46100*/  STL.64 [R1+0x280], R12 ;  /* 0x0002800c01007387 */ /* 0x0003e80000100a00 */
[----:B------:R2:W-:Y:S04]  /*46110*/  STL.64 [R1+0x288], R14 ;  /* 0x0002880e01007387 */ /* 0x0005e80000100a00 */
[----:B------:R-:W4:Y:S01]  /*46120*/  LDL.LU.64 R22, [R1+0x84b0] ;  /* 0x0084b00001167983 */ /* 0x000f220000300a00 */
[----:B-1----:R-:W-:Y:S02]  /*46130*/  IMAD.MOV.U32 R13, RZ, RZ, R20 ;  /* 0x000000ffff0d7224 */ /* 0x002fe400078e0014 */
[----:B------:R-:W-:-:S02]  /*46140*/  IMAD.MOV.U32 R12, RZ, RZ, R21 ;  /* 0x000000ffff0c7224 */ /* 0x000fc400078e0015 */
[----:B------:R-:W4:Y:S01]  /*46150*/  LDL.LU.64 R20, [R1+0x84a8] ;  /* 0x0084a80001147983 */ /* 0x000f220000300a00 */
[----:B---3--:R-:W-:Y:S03]  /*46160*/  HMMA.1688.F32.TF32 R4, R8, R24, R4 ;  /* 0x000000180804723c */ /* 0x008fe60000081004 */
[----:B------:R-:W-:Y:S04]  /*46170*/  STL [R1+0x83e4], R12 ;  /* 0x0083e40c01007387 */ /* 0x000fe80000100800 */
[----:B------:R-:W-:Y:S01]  /*46180*/  STL [R1+0x83e0], R13 ;  /* 0x0083e00d01007387 */ /* 0x000fe20000100800 */
[----:B--2---:R-:W-:Y:S01]  /*46190*/  MOV R14, R25 ;  /* 0x00000019000e7202 */ /* 0x004fe20000000f00 */
[----:B------:R-:W-:-:S10]  /*461a0*/  IMAD.MOV.U32 R15, RZ, RZ, R24 ;  /* 0x000000ffff0f7224 */ /* 0x000fd400078e0018 */
[----:B------:R-:W-:Y:S04]  /*461b0*/  STL.64 [R1+0x270], R4 ;  /* 0x0002700401007387 */ /* 0x000fe80000100a00 */
[----:B------:R1:W-:Y:S04]  /*461c0*/  STL.64 [R1+0x278], R6 ;  /* 0x0002780601007387 */ /* 0x0003e80000100a00 */
[----:B------:R-:W-:Y:S04]  /*461d0*/  STL [R1+0x83ec], R14 ;  /* 0x0083ec0e01007387 */ /* 0x000fe80000100800 */
[----:B------:R-:W-:Y:S01]  /*461e0*/  STL [R1+0x83e8], R15 ;  /* 0x0083e80f01007387 */ /* 0x000fe20000100800 */
[----:B----4-:R-:W-:-:S02]  /*461f0*/  IMAD.MOV.U32 R0, RZ, RZ, R16 ;  /* 0x000000ffff007224 */ /* 0x010fc400078e0010 */
[----:B------:R-:W-:Y:S01]  /*46200*/  IMAD.MOV.U32 R29, RZ, RZ, R17 ;  /* 0x000000ffff1d7224 */ /* 0x000fe200078e0011 */
[----:B-1----:R-:W-:-:S15]  /*46210*/  HMMA.1688.F32.TF32 R4, R8, R16, R20 ;  /* 0x000000100804723c */ /* 0x002fde0000081014 */
[----:B------:R-:W-:-:S04]  /*46220*/  NOP ;  /* 0x0000000000007918 */ /* 0x000fc80000000000 */
[----:B------:R1:W-:Y:S04]  /*46230*/  STL.64 [R1+0x260], R4 ;  /* 0x0002600401007387 */ /* 0x0003e80000100a00 */
[----:B------:R-:W-:Y:S04]  /*46240*/  STL.64 [R1+0x268], R6 ;  /* 0x0002680601007387 */ /* 0x000fe80000100a00 */
[----:B------:R-:W2:Y:S04]  /*46250*/  LDL.LU.64 R16, [R1] ;  /* 0x0000000001107983 */ /* 0x000ea80000300a00 */
[----:B--2---:R2:W-:Y:S04]  /*46260*/  STL.64 [R1+0x8458], R16 ;  /* 0x0084581001007387 */ /* 0x0045e80000100a00 */
[----:B------:R-:W3:Y:S04]  /*46270*/  LDL.LU R20, [R1+0xb10] ;  /* 0x000b100001147983 */ /* 0x000ee80000300800 */
[----:B------:R-:W3:Y:S04]  /*46280*/  LDL.LU R21, [R1+0xb14] ;  /* 0x000b140001157983 */ /* 0x000ee80000300800 */
[----:B------:R-:W4:Y:S04]  /*46290*/  LDL.LU R22, [R1+0xb18] ;  /* 0x000b180001167983 */ /* 0x000f280000300800 */
[----:B------:R-:W4:Y:S04]  /*462a0*/  LDL.LU R23, [R1+0xb1c] ;  /* 0x000b1c0001177983 */ /* 0x000f280000300800 */
[----:B-1----:R-:W3:Y:S04]  /*462b0*/  LDL.LU.64 R4, [R1+0x50] ;  /* 0x0000500001047983 */ /* 0x002ee80000300a00 */
[----:B--2---:R-:W2:Y:S04]  /*462c0*/  LDL.LU.64 R16, [R1+0x10] ;  /* 0x0000100001107983 */ /* 0x004ea80000300a00 */
[----:B--2---:R1:W-:Y:S04]  /*462d0*/  STL.64 [R1+0x8470], R16 ;  /* 0x0084701001007387 */ /* 0x0043e80000100a00 */
[----:B-1----:R-:W2:Y:S04]  /*462e0*/  LDL.LU.64 R16, [R1+0x20] ;  /* 0x0000200001107983 */ /* 0x002ea80000300a00 */
[----:B--2---:R-:W-:Y:S04]  /*462f0*/  STL.64 [R1+0x8488], R16 ;  /* 0x0084881001007387 */ /* 0x004fe80000100a00 */
[----:B----4-:R-:W-:Y:S04]  /*46300*/  STL.64 [R1+0x8450], R22 ;  /* 0x0084501601007387 */ /* 0x010fe80000100a00 */
[----:B---3--:R1:W-:Y:S04]  /*46310*/  STL.64 [R1+0x8448], R20 ;  /* 0x0084481401007387 */ /* 0x0083e80000100a00 */
        /* <DEDUP_REMOVED lines=12> */
[----:B------:R-:W2:Y:S04]  /*463e0*/  LDL.LU R14, [R1+0xb78] ;  /* 0x000b7800010e7983 */ /* 0x000ea80000300800 */
[----:B------:R-:W2:Y:S04]  /*463f0*/  LDL.LU R15, [R1+0xb7c] ;  /* 0x000b7c00010f7983 */ /* 0x000ea80000300800 */
[----:B------:R-:W4:Y:S04]  /*46400*/  LDL.LU.64 R16, [R1+0x30] ;  /* 0x0000300001107983 */ /* 0x000f280000300a00 */
[----:B----4-:R1:W-:Y:S04]  /*46410*/  STL.64 [R1+0x8490], R16 ;  /* 0x0084901001007387 */ /* 0x0103e80000100a00 */
[----:B-1----:R-:W4:Y:S04]  /*46420*/  LDL.LU.64 R16, [R1+0x40] ;  /* 0x0000400001107983 */ /* 0x002f280000300a00 */
[----:B---3--:R-:W-:Y:S04]  /*46430*/  STL.64 [R1+0x8468], R22 ;  /* 0x0084681601007387 */ /* 0x008fe80000100a00 */
        /* <DEDUP_REMOVED lines=16> */
[----:B------:R-:W-:Y:S04]  /*46540*/  STL [R1+0x83f4], R29 ;  /* 0x0083f41d01007387 */ /* 0x000fe80000100800 */
[----:B------:R-:W-:Y:S04]  /*46550*/  STL [R1+0x83f0], R0 ;  /* 0x0083f00001007387 */ /* 0x000fe80000100800 */
[----:B------:R-:W-:Y:S04]  /*46560*/  STL.64 [R1+0x250], R12 ;  /* 0x0002500c01007387 */ /* 0x000fe80000100a00 */
[----:B------:R1:W-:Y:S04]  /*46570*/  STL.64 [R1+0x258], R14 ;  /* 0x0002580e01007387 */ /* 0x0003e80000100a00 */
[----:B-1----:R-:W2:Y:S04]  /*46580*/  LDL.LU.64 R14, [R1+0x84a0] ;  /* 0x0084a000010e7983 */ /* 0x002ea80000300a00 */
[----:B------:R-:W2:Y:S01]  /*46590*/  LDL.LU.64 R12, [R1+0x8498] ;  /* 0x00849800010c7983 */ /* 0x000ea20000300a00 */
[----:B------:R-:W-:-:S02]  /*465a0*/  IMAD.MOV.U32 R3, RZ, RZ, R4 ;  /* 0x000000ffff037224 */ /* 0x000fc400078e0004 */
[----:B------:R-:W-:Y:S01]  /*465b0*/  IMAD.MOV.U32 R28, RZ, RZ, R5 ;  /* 0x000000ffff1c7224 */ /* 0x000fe200078e0005 */
[----:B------:R-:W3:Y:S04]  /*465c0*/  LDL.LU R4, [R1+0xa80] ;  /* 0x000a800001047983 */ /* 0x000ee80000300800 */
[----:B------:R-:W3:Y:S04]  /*465d0*/  LDL.LU R5, [R1+0xa84] ;  /* 0x000a840001057983 */ /* 0x000ee80000300800 */
[----:B------:R-:W3:Y:S04]  /*465e0*/  LDL.LU R6, [R1+0xa88] ;  /* 0x000a880001067983 */ /* 0x000ee80000300800 */
[----:B------:R-:W3:Y:S04]  /*465f0*/  LDL.LU R7, [R1+0xa8c] ;  /* 0x000a8c0001077983 */ /* 0x000ee80000300800 */
[----:B------:R-:W-:Y:S04]  /*46600*/  STL [R1+0x83fc], R28 ;  /* 0x0083fc1c01007387 */ /* 0x000fe80000100800 */
[----:B------:R-:W-:Y:S01]  /*46610*/  STL [R1+0x83f8], R3 ;  /* 0x0083f80301007387 */ /* 0x000fe20000100800 */
[----:B----4-:R-:W-:Y:S01]  /*46620*/  IMAD.MOV.U32 R2, RZ, RZ, R17 ;  /* 0x000000ffff027224 */ /* 0x010fe200078e0011 */
[----:B--2---:R-:W-:-:S15]  /*46630*/  HMMA.1688.F32.TF32 R12, R8, R16, R12 ;  /* 0x00000010080c723c */ /* 0x004fde000008100c */
[----:B------:R-:W-:-:S04]  /*46640*/  NOP ;  /* 0x0000000000007918 */ /* 0x000fc80000000000 */
[----:B------:R1:W-:Y:S04]  /*46650*/  STL.64 [R1+0x240], R12 ;  /* 0x0002400c01007387 */ /* 0x0003e80000100a00 */
[----:B------:R-:W-:Y:S01]  /*46660*/  STL.64 [R1+0x248], R14 ;  /* 0x0002480e01007387 */ /* 0x000fe20000100a00 */
[----:B-1----:R-:W-:-:S03]  /*46670*/  IMAD.MOV.U32 R13, RZ, RZ, R16 ;  /* 0x000000ffff0d7224 */ /* 0x002fc600078e0010 */
[----:B------:R-:W2:Y:S04]  /*46680*/  LDL.LU.64 R16, [R1+0x8490] ;  /* 0x0084900001107983 */ /* 0x000ea80000300a00 */
[----:B------:R1:W-:Y:S04]  /*46690*/  STL [R1+0x8400], R13 ;  /* 0x0084000d01007387 */ /* 0x0003e80000100800 */
[----:B------:R-:W2:Y:S04]  /*466a0*/  LDL.LU R12, [R1+0xb50] ;  /* 0x000b5000010c7983 */ /* 0x000ea80000300800 */
[----:B-1----:R-:W2:Y:S04]  /*466b0*/  LDL.LU R13, [R1+0xb54] ;  /* 0x000b5400010d7983 */ /* 0x002ea80000300800 */
[----:B------:R-:W2:Y:S04]  /*466c0*/  LDL.LU R14, [R1+0xb58] ;  /* 0x000b5800010e7983 */ /* 0x000ea80000300800 */
[----:B------:R-:W2:Y:S02]  /*466d0*/  LDL.LU R15, [R1+0xb5c] ;  /* 0x000b5c00010f7983 */ /* 0x000ea40000300800 */
[----:B--2---:R-:W-:-:S15]  /*466e0*/  HMMA.1688.F32.TF32 R12, R8, R16, R12 ;  /* 0x00000010080c723c */ /* 0x004fde000008100c */
[----:B------:R-:W-:-:S04]  /*466f0*/  NOP ;  /* 0x0000000000007918 */ /* 0x000fc80000000000 */
[----:B------:R1:W-:Y:S04]  /*46700*/  STL.64 [R1+0x230], R12 ;  /* 0x0002300c01007387 */ /* 0x0003e80000100a00 */
[----:B------:R2:W-:Y:S01]  /*46710*/  STL.64 [R1+0x238], R14 ;  /* 0x0002380e01007387 */ /* 0x0005e20000100a00 */
[----:B-1----:R-:W-:Y:S02]  /*46720*/  IMAD.MOV.U32 R12, RZ, RZ, R17 ;  /* 0x000000ffff0c7224 */ /* 0x002fe400078e0011 */
[----:B--2---:R-:W-:Y:S02]  /*46730*/  IMAD.MOV.U32 R15, RZ, RZ, R16 ;  /* 0x000000ffff0f7224 */ /* 0x004fe400078e0010 */
        /* <DEDUP_REMOVED lines=27> */
[----:B------:R-:W4:Y:S04]  /*468f0*/  LDL.LU.64 R18, [R1+0x8440] ;  /* 0x0084400001127983 */ /* 0x000f280000300a00 */
[----:B------:R-:W2:Y:S02]  /*46900*/  LDL.LU.64 R16, [R1+0x8438] ;  /* 0x0084380001107983 */ /* 0x000ea40000300a00 */
[----:B--2---:R-:W-:-:S15]  /*46910*/  HMMA.1688.F32.TF32 R20, R8, R16, R20 ;  /* 0x000000100814723c */ /* 0x004fde0000081014 */
[----:B------:R-:W-:-:S04]  /*46920*/  NOP ;  /* 0x0000000000007918 */ /* 0x000fc80000000000 */
[----:B------:R-:W-:Y:S04]  /*46930*/  STL.64 [R1+0x1f0], R20 ;  /* 0x0001f01401007387 */ /* 0x000fe80000100a00 */
[----:B------:R1:W-:Y:S04]  /*46940*/  STL.64 [R1+0x1f8], R22 ;  /* 0x0001f81601007387 */ /* 0x0003e80000100a00 */
[----:B-1----:R-:W2:Y:S04]  /*46950*/  LDL.LU.64 R22, [R1+0x8430] ;  /* 0x0084300001167983 */ /* 0x002ea80000300a00 */
[----:B------:R-:W3:Y:S04]  /*46960*/  LDL.LU.64 R20, [R1+0x8428] ;  /* 0x0084280001147983 */ /* 0x000ee80000300a00 */
[----:B----4-:R-:W-:Y:S04]  /*46970*/  STL.64 [R1+0x82c8], R18 ;  /* 0x0082c81201007387 */ /* 0x010fe80000100a00 */
[----:B------:R1:W-:Y:S04]  /*46980*/  STL.64 [R1+0x82c0], R16 ;  /* 0x0082c01001007387 */ /* 0x0003e80000100a00 */
[----:B-1----:R-:W4:Y:S04]  /*46990*/  LDL.LU R16, [R1+0xc0] ;  /* 0x0000c00001107983 */ /* 0x002f280000300800 */
[----:B------:R-:W4:Y:S01]  /*469a0*/  LDL.LU R17, [R1+0xc4] ;  /* 0x0000c40001117983 */ /* 0x000f220000300800 */
        /* <DEDUP_REMOVED lines=8> */
[----:B-1----:R-:W4:Y:S04]  /*46a30*/  LDL.LU R20, [R1+0xa70] ;  /* 0x000a700001147983 */ /* 0x002f280000300800 */
[----:B------:R-:W4:Y:S04]  /*46a40*/  LDL.LU R21, [R1+0xa74] ;  /* 0x000a740001157983 */ /* 0x000f280000300800 */
[----:B------:R-:W4:Y:S04]  /*46a50*/  LDL.LU R22, [R1+0xa78] ;  /* 0x000a780001167983 */ /* 0x000f280000300800 */
[----:B------:R-:W4:Y:S01]  /*46a60*/  LDL.LU R23, [R1+0xa7c] ;  /* 0x000a7c0001177983 */ /* 0x000f220000300800 */
[----:B---3--:R-:W-:Y:S03]  /*46a70*/  HMMA.1688.F32.TF32 R8, R8, R24, R4 ;  /* 0x000000180808723c */ /* 0x008fe60000081004 */
[----:B------:R-:W4:Y:S04]  /*46a80*/  LDL.LU.64 R6, [R1+0x8410] ;  /* 0x0084100001067983 */ /* 0x000f280000300a00 */
[----:B------:R-:W4:Y:S04]  /*46a90*/  LDL.LU.64 R4, [R1+0x8408] ;  /* 0x0084080001047983 */ /* 0x000f280000300a00 */
[----:B------:R-:W-:Y:S04]  /*46aa0*/  STL.64 [R1+0x82b8], R26 ;  /* 0x0082b81a01007387 */ /* 0x000fe80000100a00 */
[----:B------:R-:W-:Y:S04]  /*46ab0*/  STL.64 [R1+0x82b0], R24 ;  /* 0x0082b01801007387 */ /* 0x000fe80000100a00 */
[----:B------:R-:W-:Y:S04]  /*46ac0*/  STL.64 [R1+0x1d0], R8 ;  /* 0x0001d00801007387 */ /* 0x000fe80000100a00 */
[----:B------:R4:W-:Y:S02]  /*46ad0*/  STL.64 [R1+0x1d8], R10 ;  /* 0x0001d80a01007387 */ /* 0x0009e40000100a00 */
[----:B----4-:R-:W-:Y:S01]  /*46ae0*/  HMMA.1688.F32.TF32 R8, R4, R16, R20 ;  /* 0x000000100408723c */ /* 0x010fe20000081014 */
[----:B------:R-:W-:-:S02]  /*46af0*/  IMAD.MOV.U32 R16, RZ, RZ, R13 ;  /* 0x000000ffff107224 */ /* 0x000fc400078e000d */
[----:B------:R-:W-:Y:S01]  /*46b00*/  IMAD.MOV.U32 R17, RZ, RZ, R28 ;  /* 0x000000ffff117224 */ /* 0x000fe200078e001c */
[----:B------:R-:W2:-:S15]  /*46b10*/  LDL.LU R13, [R1+0x8400] ;  /* 0x00840000010d7983 */ /* 0x000e9e0000300800 */
[----:B------:R-:W-:Y:S04]  /*46b20*/  STL.64 [R1+0x1c0], R8 ;  /* 0x0001c00801007387 */ /* 0x000fe80000100a00 */
[----:B------:R-:W-:Y:S04]  /*46b30*/  STL.64 [R1+0x1c8], R10 ;  /* 0x0001c80a01007387 */ /* 0x000fe80000100a00 */
[----:B------:R-:W3:Y:S04]  /*46b40*/  LDL.LU R28, [R1+0x83fc] ;  /* 0x0083fc00011c7983 */ /* 0x000ee80000300800 */
[----:B------:R1:W-:Y:S02]  /*46b50*/  STL.64 [R1+0x82e0], R16 ;  /* 0x0082e01001007387 */ /* 0x0003e40000100a00 */
[----:B-1----:R-:W-:-:S02]  /*46b60*/  IMAD.MOV.U32 R16, RZ, RZ, R3 ;  /* 0x000000ffff107224 */ /* 0x002fc400078e0003 */
[----:B------:R-:W-:Y:S01]  /*46b70*/  IMAD.MOV.U32 R17, RZ, RZ, R29 ;  /* 0x000000ffff117224 */ /* 0x000fe200078e001d */
[----:B------:R-:W4:Y:S04]  /*46b80*/  LDL.LU R3, [R1+0x83f8] ;  /* 0x0083f80001037983 */ /* 0x000f280000300800 */
        /* <DEDUP_REMOVED lines=40> */
[----:B---3--:R-:W-:Y:S01]  /*46e10*/  IMAD.MOV.U32 R17, RZ, RZ, R28 ;  /* 0x000000ffff117224 */ /* 0x008fe200078e001c */
        /* <DEDUP_REMOVED lines=13> */
[----:B------:R1:W-:Y:S02]  /*46ef0*/  STL.64 [R1+0x8370], R16 ;  /* 0x0083701001007387 */ /* 0x0003e40000100a00 */
[----:B-1----:R-:W-:-:S02]  /*46f00*/  IMAD.MOV.U32 R16, RZ, RZ, R15 ;  /* 0x000000ffff107224 */ /* 0x002fc400078e000f */
        /* <DEDUP_REMOVED lines=8> */
[----:B---3--:R-:W-:Y:S01]  /*46f90*/  MOV R8, R0 ;  /* 0x0000000000087202 */ /* 0x008fe20000000f00 */
[----:B------:R-:W-:-:S02]  /*46fa0*/  IMAD.MOV.U32 R17, RZ, RZ, R12 ;  /* 0x000000ffff117224 */ /* 0x000fc400078e000c */
        /* <DEDUP_REMOVED lines=29> */
[----:B----4-:R-:W-:-:S07]  /*47180*/  IMAD.MOV.U32 R9, RZ, RZ, R28 ;  /* 0x000000ffff097224 */ /* 0x010fce00078e001c */
[----:B---3--:R-:W-:Y:S01]  /*47190*/  HMMA.1688.F32.TF32 R8, R4, R8, R12 ;  /* 0x000000080408723c */ /* 0x008fe2000008100c */
[----:B--2---:R-:W-:Y:S04]  /*471a0*/  STL.64 [R1+0x83b0], R22 ;  /* 0x0083b01601007387 */ /* 0x004fe80000100a00 */
[----:B------:R1:W-:Y:S04]  /*471b0*/  STL.64 [R1+0x83a8], R20 ;  /* 0x0083a81401007387 */ /* 0x0003e80000100a00 */
[----:B-1----:R-:W2:Y:S04]  /*471c0*/  LDL.LU R20, [R1+0xae0] ;  /* 0x000ae00001147983 */ /* 0x002ea80000300800 */
[----:B------:R-:W2:Y:S04]  /*471d0*/  LDL.LU R21, [R1+0xae4] ;  /* 0x000ae40001157983 */ /* 0x000ea80000300800 */
[----:B------:R-:W2:Y:S04]  /*471e0*/  LDL.LU R22, [R1+0xae8] ;  /* 0x000ae80001167983 */ /* 0x000ea80000300800 */
[----:B------:R-:W2:Y:S04]  /*471f0*/  LDL.LU R23, [R1+0xaec] ;  /* 0x000aec0001177983 */ /* 0x000ea80000300800 */
[----:B------:R-:W3:Y:S04]  /*47200*/  LDL.LU.64 R14, [R1+0x83c0] ;  /* 0x0083c000010e7983 */ /* 0x000ee80000300a00 */
[----:B------:R-:W4:Y:S04]  /*47210*/  LDL.LU.64 R12, [R1+0x83b8] ;  /* 0x0083b800010c7983 */ /* 0x000f280000300a00 */
        /* <DEDUP_REMOVED lines=8> */
[----:B-1----:R-:W-:Y:S04]  /*472a0*/  STL.64 [R1+0x82a8], R10 ;  /* 0x0082a80a01007387 */ /* 0x002fe80000100a00 */
[----:B------:R1:W-:Y:S04]  /*472b0*/  STL.64 [R1+0x82a0], R8 ;  /* 0x0082a00801007387 */ /* 0x0003e80000100a00 */
[----:B-1----:R-:W3:Y:S01]  /*472c0*/  LDL.LU R8, [R1+0xd0] ;  /* 0x0000d00001087983 */ /* 0x002ee20000300800 */
[C---:B----4-:R-:W-:Y:S08]  /*472d0*/  HMMA.1688.F32.TF32 R24, R4.reuse, R12, R24 ;  /* 0x0000000c0418723c */ /* 0x050ff00000081018 */
[C---:B--2---:R-:W-:Y:S11]  /*472e0*/  HMMA.1688.F32.TF32 R16, R4.reuse, R16, R20 ;  /* 0x000000100410723c */ /* 0x044ff60000081014 */
[----:B------:R1:W-:Y:S04]  /*472f0*/  STL.64 [R1+0x1a0], R24 ;  /* 0x0001a01801007387 */ /* 0x0003e80000100a00 */
[----:B------:R2:W-:Y:S04]  /*47300*/  STL.64 [R1+0x1a8], R26 ;  /* 0x0001a81a01007387 */ /* 0x0005e80000100a00 */
[----:B------:R-:W4:Y:S04]  /*47310*/  LDL.LU R9, [R1+0xd4] ;  /* 0x0000d40001097983 */ /* 0x000f280000300800 */
[----:B------:R-:W4:Y:S04]  /*47320*/  LDL.LU R10, [R1+0xd8] ;  /* 0x0000d800010a7983 */ /* 0x000f280000300800 */
[----:B------:R-:W4:Y:S04]  /*47330*/  LDL.LU R11, [R1+0xdc] ;  /* 0x0000dc00010b7983 */ /* 0x000f280000300800 */
[----:B-1----:R-:W4:Y:S04]  /*47340*/  LDL.LU R24, [R1+0xe0] ;  /* 0x0000e00001187983 */ /* 0x002f280000300800 */
[----:B------:R-:W4:Y:S04]  /*47350*/  LDL.LU R25, [R1+0xe4] ;  /* 0x0000e40001197983 */ /* 0x000f280000300800 */
[----:B--2---:R-:W4:Y:S04]  /*47360*/  LDL.LU R26, [R1+0xe8] ;  /* 0x0000e800011a7983 */ /* 0x004f280000300800 */
[----:B------:R-:W4:Y:S04]  /*47370*/  LDL.LU R27, [R1+0xec] ;  /* 0x0000ec00011b7983 */ /* 0x000f280000300800 */
[----:B---3--:R1:W-:Y:S04]  /*47380*/  STL.64 [R1+0x8278], R14 ;  /* 0x0082780e01007387 */ /* 0x0083e80000100a00 */
[----:B------:R-:W2:Y:S04]  /*47390*/  LDL.LU R12, [R1+0xf0] ;  /* 0x0000f000010c7983 */ /* 0x000ea80000300800 */
[----:B------:R-:W2:Y:S04]  /*473a0*/  LDL.LU R13, [R1+0xf4] ;  /* 0x0000f400010d7983 */ /* 0x000ea80000300800 */
[----:B-1----:R-:W2:Y:S04]  /*473b0*/  LDL.LU R14, [R1+0xf8] ;  /* 0x0000f800010e7983 */ /* 0x002ea80000300800 */
[----:B------:R-:W2:Y:S04]  /*473c0*/  LDL.LU R15, [R1+0xfc] ;  /* 0x0000fc00010f7983 */ /* 0x000ea80000300800 */
        /* <DEDUP_REMOVED lines=55> */
[----:B------:R-:W4:-:S13]  /*47740*/  LDL.LU.64 R20, [R1+0x82d0] ;  /* 0x0082d00001147983 */ /* 0x000f1a0000300a00 */
        /* <DEDUP_REMOVED lines=8> */
[----:B-1----:R-:W3:Y:S04]  /*477d0*/  LDL.LU R12, [R1+0x9d0] ;  /* 0x0009d000010c7983 */ /* 0x002ee80000300800 */
[----:B------:R-:W3:Y:S04]  /*477e0*/  LDL.LU R13, [R1+0x9d4] ;  /* 0x0009d400010d7983 */ /* 0x000ee80000300800 */
[----:B--2---:R-:W2:Y:S04]  /*477f0*/  LDL.LU R14, [R1+0x9d8] ;  /* 0x0009d800010e7983 */ /* 0x004ea80000300800 */
[----:B------:R-:W2:Y:S01]  /*47800*/  LDL.LU R15, [R1+0x9dc] ;  /* 0x0009dc00010f7983 */ /* 0x000ea20000300800 */
[C---:B----4-:R-:W-:Y:S03]  /*47810*/  HMMA.1688.F32.TF32 R24, R4.reuse, R20, R24 ;  /* 0x000000140418723c */ /* 0x050fe60000081018 */
[----:B--2---:R-:W-:Y:S04]  /*47820*/  STL.64 [R1+0x8288], R14 ;  /* 0x0082880e01007387 */ /* 0x004fe80000100a00 */
[----:B---3--:R1:W-:Y:S04]  /*47830*/  STL.64 [R1+0x8280], R12 ;  /* 0x0082800c01007387 */ /* 0x0083e80000100a00 */
[----:B-1----:R-:W2:Y:S04]  /*47840*/  LDL.LU R12, [R1+0x9f0] ;  /* 0x0009f000010c7983 */ /* 0x002ea80000300800 */
[----:B------:R-:W2:Y:S04]  /*47850*/  LDL.LU R13, [R1+0x9f4] ;  /* 0x0009f400010d7983 */ /* 0x000ea80000300800 */
[----:B------:R-:W2:Y:S04]  /*47860*/  LDL.LU R14, [R1+0x9f8] ;  /* 0x0009f800010e7983 */ /* 0x000ea80000300800 */
[----:B------:R-:W2:Y:S04]  /*47870*/  LDL.LU R15, [R1+0x9fc] ;  /* 0x0009fc00010f7983 */ /* 0x000ea80000300800 */
[----:B------:R1:W-:Y:S04]  /*47880*/  STL.64 [R1+0x8270], R18 ;  /* 0x0082701201007387 */ /* 0x0003e80000100a00 */
[----:B------:R-:W3:Y:S04]  /*47890*/  LDL.LU R16, [R1+0x990] ;  /* 0x0009900001107983 */ /* 0x000ee80000300800 */
[----:B------:R-:W3:Y:S04]  /*478a0*/  LDL.LU R17, [R1+0x994] ;  /* 0x0009940001117983 */ /* 0x000ee80000300800 */
[----:B-1----:R-:W4:Y:S04]  /*478b0*/  LDL.LU R18, [R1+0x998] ;  /* 0x0009980001127983 */ /* 0x002f280000300800 */
[----:B------:R-:W4:Y:S04]  /*478c0*/  LDL.LU R19, [R1+0x99c] ;  /* 0x00099c0001137983 */ /* 0x000f280000300800 */
[----:B----4-:R1:W-:Y:S04]  /*478d0*/  STL.64 [R1+0x8298], R18 ;  /* 0x0082981201007387 */ /* 0x0103e80000100a00 */
[----:B---3--:R-:W-:Y:S04]  /*478e0*/  STL.64 [R1+0x8290], R16 ;  /* 0x0082901001007387 */ /* 0x008fe80000100a00 */
[----:B-1----:R-:W3:Y:S04]  /*478f0*/  LDL.64 R18, [R1+0xc8] ;  /* 0x0000c80001127983 */ /* 0x002ee80000100a00 */
[----:B------:R-:W-:Y:S04]  /*47900*/  STL.64 [R1+0xe0], R24 ;  /* 0x0000e01801007387 */ /* 0x000fe80000100a00 */
[----:B------:R1:W-:Y:S04]  /*47910*/  STL.64 [R1+0xe8], R26 ;  /* 0x0000e81a01007387 */ /* 0x0003e80000100a00 */
[----:B-1----:R-:W4:Y:S04]  /*47920*/  LDL.LU.64 R26, [R1+0x82b8] ;  /* 0x0082b800011a7983 */ /* 0x002f280000300a00 */
[----:B------:R-:W2:Y:S02]  /*47930*/  LDL.LU.64 R24, [R1+0x82b0] ;  /* 0x0082b00001187983 */ /* 0x000ea40000300a00 */
[----:B--2---:R-:W-:Y:S02]  /*47940*/  HMMA.1688.F32.TF32 R4, R4, R24, R8 ;  /* 0x000000180404723c */ /* 0x004fe40000081008 */
[----:B------:R-:W2:Y:S04]  /*47950*/  LDL.LU.64 R10, [R1+0x82a8] ;  /* 0x0082a800010a7983 */ /* 0x000ea80000300a00 */
[----:B------:R-:W2:-:S13]  /*47960*/  LDL.LU.64 R8, [R1+0x82a0] ;  /* 0x0082a00001087983 */ /* 0x000e9a0000300a00 */
[----:B------:R-:W-:Y:S04]  /*47970*/  STL.64 [R1+0xd0], R4 ;  /* 0x0000d00401007387 */ /* 0x000fe80000100a00 */
[----:B------:R-:W-:Y:S04]  /*47980*/  STL [R1+0xd8], R6 ;  /* 0x0000d80601007387 */ /* 0x000fe80000100800 */
[----:B------:R-:W1:Y:S04]  /*47990*/  LDS R4, [R0+UR5+0x14100] ;  /* 0x0141000500047984 */ /* 0x000e680008000800 */
[----:B------:R-:W4:Y:S01]  /*479a0*/  LDS R6, [R0+UR5+0x16100] ;  /* 0x0161000500067984 */ /* 0x000f220008000800 */
[----:B------:R-:W-:-:S03]  /*479b0*/  IMAD.MOV.U32 R25, RZ, RZ, R7 ;  /* 0x000000ffff197224 */ /* 0x000fc600078e0007 */
[----:B------:R-:W4:Y:S04]  /*479c0*/  LDS R5, [R29+UR5+0x14100] ;  /* 0x014100051d057984 */ /* 0x000f280008000800 */
[----:B------:R-:W4:Y:S04]  /*479d0*/  LDS R7, [R29+UR5+0x16100] ;  /* 0x016100051d077984 */ /* 0x000f280008000800 */
[----:B------:R-:W-:Y:S01]  /*479e0*/  STL [R1+0x7fc4], R25 ;  /* 0x007fc41901007387 */ /* 0x000fe20000100800 */
[----:B---3--:R-:W-:Y:S02]  /*479f0*/  IMAD.MOV.U32 R3, RZ, RZ, R18 ;  /* 0x000000ffff037224 */ /* 0x008fe400078e0012 */
[----:B------:R-:W-:Y:S01]  /*47a00*/  IMAD.MOV.U32 R2, RZ, RZ, R19 ;  /* 0x000000ffff027224 */ /* 0x000fe200078e0013 */
[----:B-1----:R-:W-:Y:S04]  /*47a10*/  STL [R1+0x8110], R4 ;  /* 0x0081100401007387 */ /* 0x002fe80000100800 */
[----:B----4-:R1:W-:Y:S04]  /*47a20*/  STL [R1+0x8118], R6 ;  /* 0x0081180601007387 */ /* 0x0103e80000100800 */
[----:B------:R-:W-:Y:S04]  /*47a30*/  STL [R1+0x8114], R0 ;  /* 0x0081140001007387 */ /* 0x000fe80000100800 */
[----:B------:R-:W-:Y:S04]  /*47a40*/  STL [R1+0x811c], R5 ;  /* 0x00811c0501007387 */ /* 0x000fe80000100800 */
[----:B------:R3:W-:Y:S04]  /*47a50*/  STL [R1+0x8124], R7 ;  /* 0x0081240701007387 */ /* 0x0007e80000100800 */
[----:B-1----:R-:W4:Y:S04]  /*47a60*/  LDL R6, [R1+0xb8] ;  /* 0x0000b80001067983 */ /* 0x002f280000100800 */
[----:B---3--:R-:W4:Y:S04]  /*47a70*/  LDL R7, [R1+0xbc] ;  /* 0x0000bc0001077983 */ /* 0x008f280000100800 */
[----:B------:R-:W-:Y:S01]  /*47a80*/  STL [R1+0x8120], R29 ;  /* 0x0081201d01007387 */ /* 0x000fe20000100800 */
[----:B--2---:R-:W-:Y:S03]  /*47a90*/  HMMA.1688.F32.TF32 R12, R8, R18, R12 ;  /* 0x00000012080c723c */ /* 0x004fe6000008100c */
[----:B------:R-:W2:Y:S04]  /*47aa0*/  LDL.LU.64 R18, [R1+0x8298] ;  /* 0x0082980001127983 */ /* 0x000ea80000300a00 */
[----:B------:R-:W2:-:S12]  /*47ab0*/  LDL.LU.64 R16, [R1+0x8290] ;  /* 0x0082900001107983 */ /* 0x000e980000300a00 */
[----:B------:R-:W-:Y:S01]  /*47ac0*/  IMAD.MOV.U32 R21, RZ, RZ, R14 ;  /* 0x000000ffff157224 */ /* 0x000fe200078e000e */
[----:B------:R1:W-:Y:S01]  /*47ad0*/  STL.64 [R1+0xd50], R12 ;  /* 0x000d500c01007387 */ /* 0x0003e20000100a00 */
[----:B------:R-:W-:-:S03]  /*47ae0*/  IMAD.MOV.U32 R20, RZ, RZ, R15 ;  /* 0x000000ffff147224 */ /* 0x000fc600078e000f */
[----:B------:R-:W4:Y:S04]  /*47af0*/  LDL.LU.64 R14, [R1+0x8288] ;  /* 0x00828800010e7983 */ /* 0x000f280000300a00 */
[----:B-1----:R-:W4:Y:S04]  /*47b00*/  LDL.LU.64 R12, [R1+0x8280] ;  /* 0x00828000010c7983 */ /* 0x002f280000300a00 */
[----:B------:R-:W-:Y:S04]  /*47b10*/  STL [R1+0x812c], R2 ;  /* 0x00812c0201007387 */ /* 0x000fe80000100800 */
[----:B------:R-:W-:Y:S04]  /*47b20*/  STL [R1+0x8128], R3 ;  /* 0x0081280301007387 */ /* 0x000fe80000100800 */
[----:B------:R-:W-:Y:S04]  /*47b30*/  STL [R1+0x7870], R20 ;  /* 0x0078701401007387 */ /* 0x000fe80000100800 */
[----:B------:R-:W-:Y:S01]  /*47b40*/  STL [R1+0x786c], R21 ;  /* 0x00786c1501007387 */ /* 0x000fe20000100800 */
[----:B----4-:R-:W-:Y:S03]  /*47b50*/  HMMA.1688.F32.TF32 R4, R8, R6, R12 ;  /* 0x000000060804723c */ /* 0x010fe6000008100c */
[----:B------:R-:W2:-:S15]  /*47b60*/  LDL.LU.64 R14, [R1+0x8278] ;  /* 0x00827800010e7983 */ /* 0x000e9e0000300a00 */
[----:B------:R-:W-:Y:S01]  /*47b70*/  NOP ;  /* 0x0000000000007918 */ /* 0x000fe20000000000 */
[----:B------:R1:W-:Y:S04]  /*47b80*/  STL.64 [R1+0xd40], R4 ;  /* 0x000d400401007387 */ /* 0x0003e80000100a00 */
[----:B------:R3:W-:Y:S01]  /*47b90*/  STL [R1+0xd48], R6 ;  /* 0x000d480601007387 */ /* 0x0007e20000100800 */
[----:B------:R-:W-:-:S03]  /*47ba0*/  IMAD.MOV.U32 R24, RZ, RZ, R7 ;  /* 0x000000ffff187224 */ /* 0x000fc600078e0007 */
[----:B-1----:R-:W4:Y:S04]  /*47bb0*/  LDL.LU R4, [R1+0x980] ;  /* 0x0009800001047983 */ /* 0x002f280000300800 */
[----:B------:R-:W4:Y:S04]  /*47bc0*/  LDL.LU R5, [R1+0x984] ;  /* 0x0009840001057983 */ /* 0x000f280000300800 */
[----:B---3--:R-:W4:Y:S04]  /*47bd0*/  LDL.LU R6, [R1+0x988] ;  /* 0x0009880001067983 */ /* 0x008f280000300800 */
[----:B------:R-:W4:Y:S04]  /*47be0*/  LDL.LU R7, [R1+0x98c] ;  /* 0x00098c0001077983 */ /* 0x000f280000300800 */
[----:B------:R-:W-:Y:S01]  /*47bf0*/  STL [R1+0x7868], R24 ;  /* 0x0078681801007387 */ /* 0x000fe20000100800 */
[----:B--2---:R-:W-:Y:S03]  /*47c00*/  HMMA.1688.F32.TF32 R12, R8, R14, R16 ;  /* 0x0000000e080c723c */ /* 0x004fe60000081010 */
[----:B------:R-:W2:-:S15]  /*47c10*/  LDL.LU.64 R18, [R1+0x8270] ;  /* 0x0082700001127983 */ /* 0x000e9e0000300a00 */
[----:B------:R-:W-:Y:S01]  /*47c20*/  NOP ;  /* 0x0000000000007918 */ /* 0x000fe20000000000 */
[----:B------:R-:W-:Y:S01]  /*47c30*/  IMAD.MOV.U32 R17, RZ, RZ, R14 ;  /* 0x000000ffff117224 */ /* 0x000fe200078e000e */
[----:B------:R2:W-:Y:S01]  /*47c40*/  STL.64 [R1+0xd30], R12 ;  /* 0x000d300c01007387 */ /* 0x0005e20000100a00 */
[----:B------:R-:W-:Y:S01]  /*47c50*/  MOV R16, R15 ;  /* 0x0000000f00107202 */ /* 0x000fe20000000f00 */
[----:B------:R-:W-:Y:S02]  /*47c60*/  IMAD.MOV.U32 R14, RZ, RZ, R23 ;  /* 0x000000ffff0e7224 */ /* 0x000fe400078e0017 */
[----:B------:R-:W-:Y:S02]  /*47c70*/  IMAD.MOV.U32 R15, RZ, RZ, R22 ;  /* 0x000000ffff0f7224 */ /* 0x000fe400078e0016 */
[----:B--2---:R-:W-:Y:S02]  /*47c80*/  IMAD.MOV.U32 R12, RZ, RZ, R19 ;  /* 0x000000ffff0c7224 */ /* 0x004fe400078e0013 */
[----:B------:R-:W-:Y:S01]  /*47c90*/  IMAD.MOV.U32 R13, RZ, RZ, R18 ;  /* 0x000000ffff0d7224 */ /* 0x000fe200078e0012 */
[----:B------:R-:W2:Y:S04]  /*47ca0*/  LDL.LU R19, [R1+0x826c] ;  /* 0x00826c0001137983 */ /* 0x000ea80000300800 */
[----:B------:R-:W3:Y:S04]  /*47cb0*/  LDL.LU R18, [R1+0x8268] ;  /* 0x0082680001127983 */ /* 0x000ee80000300800 */
[----:B------:R-:W4:Y:S04]  /*47cc0*/  LDL.LU R23, [R1+0x8264] ;  /* 0x0082640001177983 */ /* 0x000f280000300800 */
[----:B------:R-:W4:Y:S04]  /*47cd0*/  LDL.LU R22, [R1+0x8260] ;  /* 0x0082600001167983 */ /* 0x000f280000300800 */
[----:B------:R-:W-:Y:S04]  /*47ce0*/  STL.64 [R1+0x8140], R14 ;  /* 0x0081400e01007387 */ /* 0x000fe80000100a00 */
[----:B------:R1:W-:Y:S04]  /*47cf0*/  STL.64 [R1+0x8138], R12 ;  /* 0x0081380c01007387 */ /* 0x0003e80000100a00 */
[----:B-1----:R-:W4:Y:S04]  /*47d00*/  LDL.LU R12, [R1+0x820] ;  /* 0x00082000010c7983 */ /* 0x002f280000300800 */
[----:B------:R-:W4:Y:S01]  /*47d10*/  LDL.LU R13, [R1+0x824] ;  /* 0x00082400010d7983 */ /* 0x000f220000300800 */
[----:B------:R-:W-:-:S02]  /*47d20*/  IMAD.MOV.U32 R14, RZ, RZ, R27 ;  /* 0x000000ffff0e7224 */ /* 0x000fc400078e001b */
[----:B------:R-:W-:Y:S01]  /*47d30*/  IMAD.MOV.U32 R15, RZ, RZ, R26 ;  /* 0x000000ffff0f7224 */ /* 0x000fe200078e001a */
[----:B------:R-:W4:Y:S04]  /*47d40*/  LDL.LU R27, [R1+0x825c] ;  /* 0x00825c00011b7983 */ /* 0x000f280000300800 */
[----:B------:R-:W4:Y:S04]  /*47d50*/  LDL.LU R26, [R1+0x8258] ;  /* 0x00825800011a7983 */ /* 0x000f280000300800 */
[----:B------:R2:W-:Y:S02]  /*47d60*/  STL.64 [R1+0x8150], R14 ;  /* 0x0081500e01007387 */ /* 0x0005e40000100a00 */
[----:B--2---:R-:W-:-:S02]  /*47d70*/  IMAD.MOV.U32 R15, RZ, RZ, R19 ;  /* 0x000000ffff0f7224 */ /* 0x004fc400078e0013 */
[----:B---3--:R-:W-:Y:S01]  /*47d80*/  IMAD.MOV.U32 R14, RZ, RZ, R18 ;  /* 0x000000ffff0e7224 */ /* 0x008fe200078e0012 */
[----:B----4-:R1:W-:Y:S02]  /*47d90*/  STL.64 [R1+0x8148], R12 ;  /* 0x0081480c01007387 */ /* 0x0103e40000100a00 */
[----:B-1----:R-:W-:Y:S02]  /*47da0*/  IMAD.MOV.U32 R12, RZ, RZ, R22 ;  /* 0x000000ffff0c7224 */ /* 0x002fe400078e0016 */
[----:B------:R-:W-:Y:S01]  /*47db0*/  IMAD.MOV.U32 R13, RZ, RZ, R23 ;  /* 0x000000ffff0d7224 */ /* 0x000fe200078e0017 */
[----:B------:R-:W2:Y:S04]  /*47dc0*/  LDL.LU R22, [R1+0x8254] ;  /* 0x0082540001167983 */ /* 0x000ea80000300800 */
[----:B------:R-:W3:Y:S04]  /*47dd0*/  LDL.LU R23, [R1+0x8250] ;  /* 0x0082500001177983 */ /* 0x000ee80000300800 */
[----:B------:R-:W4:Y:S04]  /*47de0*/  LDL.LU R18, [R1+0x824c] ;  /* 0x00824c0001127983 */ /* 0x000f280000300800 */
[----:B------:R-:W4:Y:S04]  /*47df0*/  LDL.LU R19, [R1+0x8248] ;  /* 0x0082480001137983 */ /* 0x000f280000300800 */
[----:B------:R1:W-:Y:S04]  /*47e00*/  STL.64 [R1+0x8160], R14 ;  /* 0x0081600e01007387 */ /* 0x0003e80000100a00 */
[----:B------:R-:W-:Y:S04]  /*47e10*/  STL.64 [R1+0x8158], R12 ;  /* 0x0081580c01007387 */ /* 0x000fe80000100a00 */
[----:B-1----:R-:W2:Y:S04]  /*47e20*/  LDL R14, [R1+0x8] ;  /* 0x00000800010e7983 */ /* 0x002ea80000100800 */
[----:B------:R-:W2:Y:S04]  /*47e30*/  LDL R15, [R1+0xc] ;  /* 0x00000c00010f7983 */ /* 0x000ea80000100800 */
[----:B--2---:R1:W-:Y:S04]  /*47e40*/  STL.64 [R1+0x8170], R14 ;  /* 0x0081700e01007387 */ /* 0x0043e80000100a00 */
[----:B-1----:R-:W2:Y:S04]  /*47e50*/  LDL.64 R14, [R1+0x18] ;  /* 0x00001800010e7983 */ /* 0x002ea80000100a00 */
[----:B--2---:R1:W-:Y:S04]  /*47e60*/  STL.64 [R1+0x8188], R14 ;  /* 0x0081880e01007387 */ /* 0x0043e80000100a00 */
[----:B-1----:R-:W2:Y:S04]  /*47e70*/  LDL.64 R14, [R1+0x28] ;  /* 0x00002800010e7983 */ /* 0x002ea80000100a00 */
[----:B--2---:R1:W-:Y:S04]  /*47e80*/  STL.64 [R1+0x81a0], R14 ;  /* 0x0081a00e01007387 */ /* 0x0043e80000100a00 */
[----:B-1----:R-:W2:Y:S04]  /*47e90*/  LDL.64 R14, [R1+0x98] ;  /* 0x00009800010e7983 */ /* 0x002ea80000100a00 */
[----:B------:R-:W-:Y:S04]  /*47ea0*/  STL [R1+0x7a1c], R16 ;  /* 0x007a1c1001007387 */ /* 0x000fe80000100800 */
[----:B------:R-:W-:Y:S04]  /*47eb0*/  STL [R1+0x7a18], R17 ;  /* 0x007a181101007387 */ /* 0x000fe80000100800 */
[----:B----4-:R-:W-:Y:S01]  /*47ec0*/  STL.64 [R1+0x81f8], R18 ;  /* 0x0081f81201007387 */ /* 0x010fe20000100a00 */
[----:B--2---:R-:W-:-:S15]  /*47ed0*/  HMMA.1688.F32.TF32 R4, R8, R14, R4 ;  /* 0x0000000e0804723c */ /* 0x004fde0000081004 */
[----:B------:R-:W-:-:S04]  /*47ee0*/  NOP ;  /* 0x0000000000007918 */ /* 0x000fc80000000000 */
[----:B------:R-:W-:Y:S01]  /*47ef0*/  IMAD.MOV.U32 R20, RZ, RZ, R4 ;  /* 0x000000ffff147224 */ /* 0x000fe200078e0004 */
[----:B------:R1:W-:Y:S01]  /*47f00*/  STL [R1+0x7b8], R6 ;  /* 0x0007b80601007387 */ /* 0x0003e20000100800 */
[----:B------:R-:W-:-:S03]  /*47f10*/  IMAD.MOV.U32 R21, RZ, RZ, R5 ;  /* 0x000000ffff157224 */ /* 0x000fc600078e0005 */
[----:B------:R-:W2:Y:S04]  /*47f20*/  LDL.LU R4, [R1+0x8d0] ;  /* 0x0008d00001047983 */ /* 0x000ea80000300800 */
[----:B------:R-:W2:Y:S04]  /*47f30*/  LDL.LU R5, [R1+0x8d4] ;  /* 0x0008d40001057983 */ /* 0x000ea80000300800 */
[----:B-1----:R-:W4:Y:S01]  /*47f40*/  LDL.LU R6, [R1+0x8d8] ;  /* 0x0008d80001067983 */ /* 0x002f220000300800 */
[----:B------:R-:W-:Y:S02]  /*47f50*/  IMAD.MOV.U32 R24, RZ, RZ, R7 ;  /* 0x000000ffff187224 */ /* 0x000fe400078e0007 */
[----:B------:R-:W-:-:S02]  /*47f60*/  IMAD.MOV.U32 R7, RZ, RZ, R22 ;  /* 0x000000ffff077224 */ /* 0x000fc400078e0016 */
[----:B------:R-:W3:Y:S04]  /*47f70*/  LDL.LU R22, [R1+0x8244] ;  /* 0x0082440001167983 */ /* 0x000ee80000300800 */
[----:B----4-:R1:W-:Y:S04]  /*47f80*/  STL.64 [R1+0x81e0], R6 ;  /* 0x0081e00601007387 */ /* 0x0103e80000100a00 */
[----:B--2---:R-:W-:Y:S04]  /*47f90*/  STL.64 [R1+0x81d8], R4 ;  /* 0x0081d80401007387 */ /* 0x004fe80000100a00 */
[----:B-1----:R-:W2:Y:S04]  /*47fa0*/  LDL R6, [R1+0x68] ;  /* 0x0000680001067983 */ /* 0x002ea80000100800 */
[----:B------:R-:W2:Y:S01]  /*47fb0*/  LDL R7, [R1+0x6c] ;  /* 0x00006c0001077983 */ /* 0x000ea20000100800 */
[----:B------:R-:W-:Y:S01]  /*47fc0*/  MOV R28, R14 ;  /* 0x0000000e001c7202 */ /* 0x000fe20000000f00 */
[----:B------:R-:W-:-:S02]  /*47fd0*/  IMAD.MOV.U32 R25, RZ, RZ, R15 ;  /* 0x000000ffff197224 */ /* 0x000fc400078e000f */
[----:B--2---:R-:W-:Y:S04]  /*47fe0*/  STL.64 [R1+0x81f0], R6 ;  /* 0x0081f00601007387 */ /* 0x004fe80000100a00 */
[----:B------:R-:W2:Y:S04]  /*47ff0*/  LDL.64 R14, [R1+0x38] ;  /* 0x00003800010e7983 */ /* 0x000ea80000100a00 */
[----:B--2---:R1:W-:Y:S04]  /*48000*/  STL.64 [R1+0x81b8], R14 ;  /* 0x0081b80e01007387 */ /* 0x0043e80000100a00 */
[----:B-1----:R-:W2:Y:S04]  /*48010*/  LDL.64 R14, [R1+0x48] ;  /* 0x00004800010e7983 */ /* 0x002ea80000100a00 */
[----:B--2---:R1:W-:Y:S04]  /*48020*/  STL.64 [R1+0x81d0], R14 ;  /* 0x0081d00e01007387 */ /* 0x0043e80000100a00 */
[----:B-1----:R-:W2:Y:S04]  /*48030*/  LDL.64 R14, [R1+0x58] ;  /* 0x00005800010e7983 */ /* 0x002ea80000100a00 */
[----:B--2---:R1:W-:Y:S04]  /*48040*/  STL.64 [R1+0x81e8], R14 ;  /* 0x0081e80e01007387 */ /* 0x0043e80000100a00 */
[----:B------:R-:W2:Y:S04]  /*48050*/  LDL.LU R12, [R1+0x8f0] ;  /* 0x0008f000010c7983 */ /* 0x000ea80000300800 */
[----:B------:R-:W2:Y:S04]  /*48060*/  LDL.LU R13, [R1+0x8f4] ;  /* 0x0008f400010d7983 */ /* 0x000ea80000300800 */
[----:B-1----:R-:W4:Y:S01]  /*48070*/  LDL.LU R14, [R1+0x8f8] ;  /* 0x0008f800010e7983 */ /* 0x002f220000300800 */
[----:B---3--:R-:W-:-:S03]  /*48080*/  IMAD.MOV.U32 R15, RZ, RZ, R23 ;  /* 0x000000ffff0f7224 */ /* 0x008fc600078e0017 */
[----:B------:R-:W3:Y:S04]  /*48090*/  LDL.LU R23, [R1+0x8240] ;  /* 0x0082400001177983 */ /* 0x000ee80000300800 */
[----:B----4-:R1:W-:Y:S04]  /*480a0*/  STL.64 [R1+0x8208], R14 ;  /* 0x0082080e01007387 */ /* 0x0103e80000100a00 */
[----:B--2---:R-:W-:Y:S04]  /*480b0*/  STL.64 [R1+0x8200], R12 ;  /* 0x0082000c01007387 */ /* 0x004fe80000100a00 */
[----:B------:R-:W2:Y:S04]  /*480c0*/  LDL.LU R16, [R1+0x910] ;  /* 0x0009100001107983 */ /* 0x000ea80000300800 */
[----:B------:R-:W2:Y:S04]  /*480d0*/  LDL.LU R17, [R1+0x914] ;  /* 0x0009140001117983 */ /* 0x000ea80000300800 */
[----:B------:R-:W4:Y:S01]  /*480e0*/  LDL.LU R18, [R1+0x918] ;  /* 0x0009180001127983 */ /* 0x000f220000300800 */
[----:B------:R-:W-:-:S03]  /*480f0*/  IMAD.MOV.U32 R19, RZ, RZ, R22 ;  /* 0x000000ffff137224 */ /* 0x000fc600078e0016 */
[----:B------:R-:W2:Y:S04]  /*48100*/  LDL.LU R22, [R1+0x823c] ;  /* 0x00823c0001167983 */ /* 0x000ea80000300800 */
[----:B----4-:R-:W-:Y:S04]  /*48110*/  STL.64 [R1+0x8218], R18 ;  /* 0x0082181201007387 */ /* 0x010fe80000100a00 */
[----:B--2---:R3:W-:Y:S04]  /*48120*/  STL.64 [R1+0x8210], R16 ;  /* 0x0082101001007387 */ /* 0x0047e80000100a00 */
[----:B-1----:R-:W2:Y:S04]  /*48130*/  LDL R14, [R1+0x88] ;  /* 0x00008800010e7983 */ /* 0x002ea80000100800 */
[----:B------:R-:W2:Y:S01]  /*48140*/  LDL R15, [R1+0x8c] ;  /* 0x00008c00010f7983 */ /* 0x000ea20000100800 */
[----:B---3--:R-:W-:-:S03]  /*48150*/  IMAD.MOV.U32 R16, RZ, RZ, R23 ;  /* 0x000000ffff107224 */ /* 0x008fc600078e0017 */
[----:B------:R-:W3:Y:S04]  /*48160*/  LDL.LU R23, [R1+0x8238] ;  /* 0x0082380001177983 */ /* 0x000ee80000300800 */
[----:B------:R-:W2:Y:S04]  /*48170*/  LDL.LU R17, [R1+0x974] ;  /* 0x0009740001117983 */ /* 0x000ea80000300800 */
[----:B------:R-:W2:Y:S04]  /*48180*/  LDL.LU R18, [R1+0x978] ;  /* 0x0009780001127983 */ /* 0x000ea80000300800 */
[----:B------:R-:W2:Y:S04]  /*48190*/  LDL.LU R19, [R1+0x97c] ;  /* 0x00097c0001137983 */ /* 0x000ea80000300800 */
[----:B------:R-:W4:Y:S04]  /*481a0*/  LDL.64 R6, [R1+0x78] ;  /* 0x0000780001067983 */ /* 0x000f280000100a00 */
[----:B------:R-:W-:Y:S04]  /*481b0*/  STL [R1+0x8130], R28 ;  /* 0x0081301c01007387 */ /* 0x000fe80000100800 */
[----:B------:R-:W-:Y:S04]  /*481c0*/  STL [R1+0x7fc8], R24 ;  /* 0x007fc81801007387 */ /* 0x000fe80000100800 */
[----:B------:R-:W-:Y:S04]  /*481d0*/  STL [R1+0x79ec], R21 ;  /* 0x0079ec1501007387 */ /* 0x000fe80000100800 */
[----:B------:R1:W-:Y:S04]  /*481e0*/  STL [R1+0x79e8], R20 ;  /* 0x0079e81401007387 */ /* 0x0003e80000100800 */
[----:B---3--:R3:W-:Y:S04]  /*481f0*/  STL.64 [R1+0x8168], R22 ;  /* 0x0081681601007387 */ /* 0x0087e80000100a00 */
[----:B-1----:R-:W2:Y:S04]  /*48200*/  LDL.LU R20, [R1+0x850] ;  /* 0x0008500001147983 */ /* 0x002ea80000300800 */
[----:B------:R-:W2:Y:S01]  /*48210*/  LDL.LU R21, [R1+0x854] ;  /* 0x0008540001157983 */ /* 0x000ea20000300800 */
[----:B---3--:R-:W-:-:S02]  /*48220*/  IMAD.MOV.U32 R22, RZ, RZ, R26 ;  /* 0x000000ffff167224 */ /* 0x008fc400078e001a */
[----:B------:R-:W-:Y:S01]  /*48230*/  IMAD.MOV.U32 R23, RZ, RZ, R27 ;  /* 0x000000ffff177224 */ /* 0x000fe200078e001b */
[----:B------:R-:W3:Y:S04]  /*48240*/  LDL.LU R26, [R1+0x8234] ;  /* 0x00823400011a7983 */ /* 0x000ee80000300800 */
[----:B------:R-:W3:Y:S04]  /*48250*/  LDL.LU R27, [R1+0x8230] ;  /* 0x00823000011b7983 */ /* 0x000ee80000300800 */
[----:B------:R-:W-:Y:S04]  /*48260*/  STL.64 [R1+0x8180], R22 ;  /* 0x0081801601007387 */ /* 0x000fe80000100a00 */
[----:B--2---:R1:W-:Y:S04]  /*48270*/  STL.64 [R1+0x8178], R20 ;  /* 0x0081781401007387 */ /* 0x0043e80000100a00 */
[----:B-1----:R-:W2:Y:S04]  /*48280*/  LDL.LU R20, [R1+0x860] ;  /* 0x0008600001147983 */ /* 0x002ea80000300800 */
[----:B------:R-:W2:Y:S04]  /*48290*/  LDL.LU R21, [R1+0x864] ;  /* 0x0008640001157983 */ /* 0x000ea80000300800 */
[----:B------:R-:W2:Y:S04]  /*482a0*/  LDL.LU R22, [R1+0x868] ;  /* 0x0008680001167983 */ /* 0x000ea80000300800 */
[----:B------:R-:W2:Y:S04]  /*482b0*/  LDL.LU R23, [R1+0x86c] ;  /* 0x00086c0001177983 */ /* 0x000ea80000300800 */
[----:B--2---:R-:W-:Y:S04]  /*482c0*/  STL.64 [R1+0x8198], R22 ;  /* 0x0081981601007387 */ /* 0x004fe80000100a00 */
[----:B------:R1:W-:Y:S04]  /*482d0*/  STL.64 [R1+0x8190], R20 ;  /* 0x0081901401007387 */ /* 0x0003e80000100a00 */
[----:B-1----:R-:W2:Y:S04]  /*482e0*/  LDL.LU R20, [R1+0x880] ;  /* 0x0008800001147983 */ /* 0x002ea80000300800 */
[----:B------:R-:W2:Y:S01]  /*482f0*/  LDL.LU R21, [R1+0x884] ;  /* 0x0008840001157983 */ /* 0x000ea20000300800 */
[----:B---3--:R-:W-:Y:S01]  /*48300*/  MOV R22, R27 ;  /* 0x0000001b00167202 */ /* 0x008fe20000000f00 */
[----:B------:R-:W-:-:S02]  /*48310*/  IMAD.MOV.U32 R23, RZ, RZ, R26 ;  /* 0x000000ffff177224 */ /* 0x000fc400078e001a */
[----:B------:R-:W3:Y:S04]  /*48320*/  LDL.LU R27, [R1+0x822c] ;  /* 0x00822c00011b7983 */ /* 0x000ee80000300800 */
[----:B------:R-:W3:Y:S04]  /*48330*/  LDL.LU R26, [R1+0x8228] ;  /* 0x00822800011a7983 */ /* 0x000ee80000300800 */
[----:B------:R-:W-:Y:S04]  /*48340*/  STL.64 [R1+0x81b0], R22 ;  /* 0x0081b01601007387 */ /* 0x000fe80000100a00 */
[----:B--2---:R1:W-:Y:S04]  /*48350*/  STL.64 [R1+0x81a8], R20 ;  /* 0x0081a81401007387 */ /* 0x0043e80000100a00 */
[----:B-1----:R-:W2:Y:S04]  /*48360*/  LDL.LU R20, [R1+0x8a0] ;  /* 0x0008a00001147983 */ /* 0x002ea80000300800 */
[----:B------:R-:W2:Y:S04]  /*48370*/  LDL.LU R21, [R1+0x8a4] ;  /* 0x0008a40001157983 */ /* 0x000ea80000300800 */
[----:B------:R-:W2:Y:S04]  /*48380*/  LDL.LU R22, [R1+0x8a8] ;  /* 0x0008a80001167983 */ /* 0x000ea80000300800 */
[----:B------:R-:W2:Y:S01]  /*48390*/  LDL.LU R23, [R1+0x8ac] ;  /* 0x0008ac0001177983 */ /* 0x000ea20000300800 */
[----:B------:R-:W-:Y:S03]  /*483a0*/  HMMA.1688.F32.TF32 R12, R8, R14, R16 ;  /* 0x0000000e080c723c */ /* 0x000fe60000081010 */
[----:B--2---:R3:W-:Y:S04]  /*483b0*/  STL.64 [R1+0x81c8], R22 ;  /* 0x0081c81601007387 */ /* 0x0047e80000100a00 */
[----:B------:R1:W-:Y:S01]  /*483c0*/  STL.64 [R1+0x81c0], R20 ;  /* 0x0081c01401007387 */ /* 0x0003e20000100a00 */
[----:B---3--:R-:W-:-:S03]  /*483d0*/  IMAD.MOV.U32 R22, RZ, RZ, R26 ;  /* 0x000000ffff167224 */ /* 0x008fc600078e001a */
[----:B-1----:R-:W2:Y:S04]  /*483e0*/  LDL.LU R20, [R1+0x8c0] ;  /* 0x0008c00001147983 */ /* 0x002ea80000300800 */
[----:B------:R-:W2:Y:S04]  /*483f0*/  LDL.LU R21, [R1+0x8c4] ;  /* 0x0008c40001157983 */ /* 0x000ea80000300800 */
[----:B------:R-:W3:Y:S01]  /*48400*/  LDL.LU R26, [R1+0x8224] ;  /* 0x00822400011a7983 */ /* 0x000ee20000300800 */
[----:B------:R-:W-:-:S03]  /*48410*/  IMAD.MOV.U32 R23, RZ, RZ, R27 ;  /* 0x000000ffff177224 */ /* 0x000fc600078e001b */
[----:B------:R-:W3:Y:S04]  /*48420*/  LDL.LU R27, [R1+0x8220] ;  /* 0x00822000011b7983 */ /* 0x000ee80000300800 */
[----:B------:R-:W4:Y:S04]  /*48430*/  LDL.LU.64 R18, [R1+0x8218] ;  /* 0x0082180001127983 */ /* 0x000f280000300a00 */
[----:B------:R-:W4:Y:S04]  /*48440*/  LDL.LU.64 R16, [R1+0x8210] ;  /* 0x0082100001107983 */ /* 0x000f280000300a00 */
        /* <DEDUP_REMOVED lines=12> */
[----:B--2---:R-:W-:Y:S02]  /*48510*/  HMMA.1688.F32.TF32 R4, R8, R6, R12 ;  /* 0x000000060804723c */ /* 0x004fe4000008100c */
[----:B------:R-:W2:-:S15]  /*48520*/  LDL.LU.64 R14, [R1+0x81e8] ;  /* 0x0081e800010e7983 */ /* 0x000e9e0000300a00 */
[----:B------:R-:W-:Y:S02]  /*48530*/  NOP ;  /* 0x0000000000007918 */ /* 0x000fe40000000000 */
[----:B------:R-:W-:Y:S04]  /*48540*/  STL.64 [R1+0x780], R4 ;  /* 0x0007800401007387 */ /* 0x000fe80000100a00 */
[----:B------:R1:W-:Y:S04]  /*48550*/  STL.64 [R1+0x788], R6 ;  /* 0x0007880601007387 */ /* 0x0003e80000100a00 */
[----:B-1----:R-:W3:Y:S04]  /*48560*/  LDL.LU.64 R6, [R1+0x81e0] ;  /* 0x0081e00001067983 */ /* 0x002ee80000300a00 */
[----:B------:R-:W3:Y:S01]  /*48570*/  LDL.LU.64 R4, [R1+0x81d8] ;  /* 0x0081d80001047983 */ /* 0x000ee20000300a00 */
[----:B--2---:R-:W-:Y:S01]  /*48580*/  IMAD.MOV.U32 R24, RZ, RZ, R15 ;  /* 0x000000ffff187224 */ /* 0x004fe200078e000f */
[----:B---3--:R-:W-:-:S15]  /*48590*/  HMMA.1688.F32.TF32 R4, R8, R14, R4 ;  /* 0x0000000e0804723c */ /* 0x008fde0000081004 */
[----:B------:R-:W-:-:S04]  /*485a0*/  NOP ;  /* 0x0000000000007918 */ /* 0x000fc80000000000 */
[----:B------:R1:W-:Y:S04]  /*485b0*/  STL.64 [R1+0xd20], R4 ;  /* 0x000d200401007387 */ /* 0x0003e80000100a00 */
[----:B------:R2:W-:Y:S01]  /*485c0*/  STL.64 [R1+0xd28], R6 ;  /* 0x000d280601007387 */ /* 0x0005e20000100a00 */
[----:B-1----:R-:W-:-:S03]  /*485d0*/  IMAD.MOV.U32 R4, RZ, RZ, R14 ;  /* 0x000000ffff047224 */ /* 0x002fc600078e000e */
[----:B------:R-:W3:Y:S02]  /*485e0*/  LDL.LU.64 R14, [R1+0x81d0] ;  /* 0x0081d000010e7983 */ /* 0x000ee40000300a00 */
[----:B---3--:R-:W-:Y:S01]  /*485f0*/  HMMA.1688.F32.TF32 R20, R8, R14, R20 ;  /* 0x0000000e0814723c */ /* 0x008fe20000081014 */
[----:B--2---:R-:W-:Y:S02]  /*48600*/  IMAD.MOV.U32 R6, RZ, RZ, R14 ;  /* 0x000000ffff067224 */ /* 0x004fe400078e000e */
        /* <DEDUP_REMOVED lines=35> */
[----:B------:R-:W2:-:S15]  /*48840*/  LDL.LU.64 R22, [R1+0x8168] ;  /* 0x0081680001167983 */ /* 0x000e9e0000300a00 */
[----:B------:R-:W-:Y:S02]  /*48850*/  NOP ;  /* 0x0000000000007918 */ /* 0x000fe40000000000 */
        /* <DEDUP_REMOVED lines=17> */
[----:B------:R1:W-:Y:S01]  /*48970*/  STL.64 [R1+0x7ff0], R22 ;  /* 0x007ff01601007387 */ /* 0x0003e20000100a00 */
[----:B--2---:R-:W-:Y:S03]  /*48980*/  HMMA.1688.F32.TF32 R8, R8, R26, R12 ;  /* 0x0000001a0808723c */ /* 0x004fe6000008100c */
[----:B------:R-:W2:-:S15]  /*48990*/  LDL.LU R12, [R1+0x6d0] ;  /* 0x0006d000010c7983 */ /* 0x000e9e0000300800 */
[----:B------:R-:W-:Y:S01]  /*489a0*/  NOP ;  /* 0x0000000000007918 */ /* 0x000fe20000000000 */
[----:B------:R-:W-:Y:S04]  /*489b0*/  STL.64 [R1+0xa10], R8 ;  /* 0x000a100801007387 */ /* 0x000fe80000100a00 */
[----:B------:R-:W-:Y:S04]  /*489c0*/  STL.64 [R1+0xa18], R10 ;  /* 0x000a180a01007387 */ /* 0x000fe80000100a00 */
[----:B------:R-:W2:Y:S04]  /*489d0*/  LDL.LU R13, [R1+0x6d4] ;  /* 0x0006d400010d7983 */ /* 0x000ea80000300800 */
[----:B------:R-:W3:Y:S04]  /*489e0*/  LDL.LU R14, [R1+0x6d8] ;  /* 0x0006d800010e7983 */ /* 0x000ee80000300800 */
[----:B------:R-:W3:Y:S04]  /*489f0*/  LDL.LU R15, [R1+0x6dc] ;  /* 0x0006dc00010f7983 */ /* 0x000ee80000300800 */
[----:B------:R-:W4:Y:S04]  /*48a00*/  LDL.LU R20, [R1+0x6f0] ;  /* 0x0006f00001147983 */ /* 0x000f280000300800 */
[----:B------:R-:W4:Y:S04]  /*48a10*/  LDL.LU R21, [R1+0x6f4] ;  /* 0x0006f40001157983 */ /* 0x000f280000300800 */
[----:B-1----:R-:W2:Y:S04]  /*48a20*/  LDL.LU R22, [R1+0x6f8] ;  /* 0x0006f80001167983 */ /* 0x002ea80000300800 */
[----:B------:R-:W2:Y:S04]  /*48a30*/  LDL.LU R23, [R1+0x6fc] ;  /* 0x0006fc0001177983 */ /* 0x000ea80000300800 */
[----:B--2---:R1:W-:Y:S04]  /*48a40*/  STL.64 [R1+0x8000], R22 ;  /* 0x0080001601007387 */ /* 0x0043e80000100a00 */
[----:B----4-:R-:W-:Y:S01]  /*48a50*/  STL.64 [R1+0x7ff8], R20 ;  /* 0x007ff81401007387 */ /* 0x010fe20000100a00 */
[----:B-1----:R-:W-:-:S02]  /*48a60*/  IMAD.MOV.U32 R22, RZ, RZ, R28 ;  /* 0x000000ffff167224 */ /* 0x002fc400078e001c */
[----:B------:R-:W-:Y:S01]  /*48a70*/  IMAD.MOV.U32 R23, RZ, RZ, R2 ;  /* 0x000000ffff177224 */ /* 0x000fe200078e0002 */
[----:B------:R-:W2:Y:S04]  /*48a80*/  LDL.LU R28, [R1+0x8130] ;  /* 0x00813000011c7983 */ /* 0x000ea80000300800 */
[----:B------:R-:W4:Y:S04]  /*48a90*/  LDL.LU R2, [R1+0x812c] ;  /* 0x00812c0001027983 */ /* 0x000f280000300800 */
[----:B------:R-:W-:Y:S04]  /*48aa0*/  STL.64 [R1+0x8010], R22 ;  /* 0x0080101601007387 */ /* 0x000fe80000100a00 */
[----:B---3--:R-:W-:Y:S04]  /*48ab0*/  STL.64 [R1+0x7fd8], R14 ;  /* 0x007fd80e01007387 */ /* 0x008fe80000100a00 */
[----:B------:R1:W-:Y:S04]  /*48ac0*/  STL.64 [R1+0x7fd0], R12 ;  /* 0x007fd00c01007387 */ /* 0x0003e80000100a00 */
        /* <DEDUP_REMOVED lines=8> */
[----:B------:R1:W-:Y:S02]  /*48b50*/  STL.64 [R1+0x8028], R22 ;  /* 0x0080281601007387 */ /* 0x0003e40000100a00 */
[----:B-1----:R-:W-:-:S02]  /*48b60*/  IMAD.MOV.U32 R22, RZ, RZ, R29 ;  /* 0x000000ffff167224 */ /* 0x002fc400078e001d */
[----:B------:R-:W-:Y:S01]  /*48b70*/  IMAD.MOV.U32 R23, RZ, RZ, R5 ;  /* 0x000000ffff177224 */ /* 0x000fe200078e0005 */
[----:B------:R-:W4:Y:S04]  /*48b80*/  LDL.LU R29, [R1+0x8120] ;  /* 0x00812000011d7983 */ /* 0x000f280000300800 */
[----:B------:R-:W4:Y:S04]  /*48b90*/  LDL.LU R5, [R1+0x811c] ;  /* 0x00811c0001057983 */ /* 0x000f280000300800 */
[----:B------:R-:W-:Y:S04]  /*48ba0*/  STL.64 [R1+0x8040], R22 ;  /* 0x0080401601007387 */ /* 0x000fe80000100a00 */
[----:B--2---:R1:W-:Y:S04]  /*48bb0*/  STL.64 [R1+0x7fe8], R14 ;  /* 0x007fe80e01007387 */ /* 0x0043e80000100a00 */
[----:B---3--:R2:W-:Y:S04]  /*48bc0*/  STL.64 [R1+0x7fe0], R12 ;  /* 0x007fe00c01007387 */ /* 0x0085e80000100a00 */
[----:B-1----:R-:W3:Y:S01]  /*48bd0*/  LDL.64 R14, [R1+0x8] ;  /* 0x00000800010e7983 */ /* 0x002ee20000100a00 */
[----:B------:R-:W-:Y:S01]  /*48be0*/  MOV R22, R6 ;  /* 0x0000000600167202 */ /* 0x000fe20000000f00 */
[----:B------:R-:W-:-:S02]  /*48bf0*/  IMAD.MOV.U32 R23, RZ, RZ, R0 ;  /* 0x000000ffff177224 */ /* 0x000fc400078e0000 */
[----:B----4-:R-:W-:Y:S04]  /*48c00*/  LDS R9, [R29+UR5+0x14200] ;  /* 0x014200051d097984 */ /* 0x010fe80008000800 */
[----:B------:R-:W-:Y:S04]  /*48c10*/  LDS R11, [R29+UR5+0x16200] ;  /* 0x016200051d0b7984 */ /* 0x000fe80008000800 */
[----:B---3--:R1:W-:Y:S04]  /*48c20*/  STL.64 [R1+0x8008], R14 ;  /* 0x0080080e01007387 */ /* 0x0083e80000100a00 */
[----:B--2---:R-:W2:Y:S04]  /*48c30*/  LDL.LU R12, [R1+0x700] ;  /* 0x00070000010c7983 */ /* 0x004ea80000300800 */
[----:B------:R-:W2:Y:S04]  /*48c40*/  LDL.LU R13, [R1+0x704] ;  /* 0x00070400010d7983 */ /* 0x000ea80000300800 */
[----:B-1----:R-:W3:Y:S04]  /*48c50*/  LDL.LU R14, [R1+0x708] ;  /* 0x00070800010e7983 */ /* 0x002ee80000300800 */
[----:B------:R-:W3:Y:S04]  /*48c60*/  LDL.LU R15, [R1+0x70c] ;  /* 0x00070c00010f7983 */ /* 0x000ee80000300800 */
[----:B------:R-:W4:Y:S04]  /*48c70*/  LDL.LU R6, [R1+0x8118] ;  /* 0x0081180001067983 */ /* 0x000f280000300800 */
[----:B------:R-:W4:Y:S04]  /*48c80*/  LDL.LU R0, [R1+0x8114] ;  /* 0x0081140001007983 */ /* 0x000f280000300800 */
[----:B------:R1:W-:Y:S02]  /*48c90*/  STL.64 [R1+0x8058], R22 ;  /* 0x0080581601007387 */ /* 0x0003e40000100a00 */
[----:B-1----:R-:W-:-:S02]  /*48ca0*/  IMAD.MOV.U32 R22, RZ, RZ, R4 ;  /* 0x000000ffff167224 */ /* 0x002fc400078e0004 */
[----:B------:R-:W-:Y:S01]  /*48cb0*/  IMAD.MOV.U32 R23, RZ, RZ, R24 ;  /* 0x000000ffff177224 */ /* 0x000fe200078e0018 */
[----:B---3--:R-:W-:Y:S04]  /*48cc0*/  STL.64 [R1+0x8020], R14 ;  /* 0x0080200e01007387 */ /* 0x008fe80000100a00 */
[----:B--2---:R1:W-:Y:S04]  /*48cd0*/  STL.64 [R1+0x8018], R12 ;  /* 0x0080180c01007387 */ /* 0x0043e80000100a00 */
[----:B----4-:R-:W-:Y:S04]  /*48ce0*/  LDS R8, [R0+UR5+0x14200] ;  /* 0x0142000500087984 */ /* 0x010fe80008000800 */
[----:B------:R-:W2:Y:S04]  /*48cf0*/  LDS R10, [R0+UR5+0x16200] ;  /* 0x01620005000a7984 */ /* 0x000ea80008000800 */
[----:B-1----:R-:W3:Y:S04]  /*48d00*/  LDL.LU R12, [R1+0x710] ;  /* 0x00071000010c7983 */ /* 0x002ee80000300800 */
[----:B------:R-:W3:Y:S04]  /*48d10*/  LDL.LU R13, [R1+0x714] ;  /* 0x00071400010d7983 */ /* 0x000ee80000300800 */
[----:B------:R-:W4:Y:S04]  /*48d20*/  LDL.LU R14, [R1+0x718] ;  /* 0x00071800010e7983 */ /* 0x000f280000300800 */
[----:B------:R-:W4:Y:S04]  /*48d30*/  LDL.LU R15, [R1+0x71c] ;  /* 0x00071c00010f7983 */ /* 0x000f280000300800 */
        /* <DEDUP_REMOVED lines=23> */
[----:B--2---:R1:W-:Y:S04]  /*48eb0*/  STL.64 [R1+0x80b8], R18 ;  /* 0x0080b81201007387 */ /* 0x0043e80000100a00 */
[----:B----4-:R-:W-:Y:S01]  /*48ec0*/  STL.64 [R1+0x80b0], R16 ;  /* 0x0080b01001007387 */ /* 0x010fe20000100a00 */
[----:B-1----:R-:W-:-:S02]  /*48ed0*/  IMAD.MOV.U32 R18, RZ, RZ, R28 ;  /* 0x000000ffff127224 */ /* 0x002fc400078e001c */
[----:B------:R-:W-:-:S05]  /*48ee0*/  IMAD.MOV.U32 R19, RZ, RZ, R25 ;  /* 0x000000ffff137224 */ /* 0x000fca00078e0019 */
[----:B------:R1:W-:Y:S04]  /*48ef0*/  STL.64 [R1+0x80c8], R18 ;  /* 0x0080c81201007387 */ /* 0x0003e80000100a00 */
[----:B-1----:R-:W2:Y:S04]  /*48f00*/  LDL.64 R18, [R1+0xa8] ;  /* 0x0000a80001127983 */ /* 0x002ea80000100a00 */
[----:B--2---:R-:W-:Y:S04]  /*48f10*/  STL.64 [R1+0x80e0], R18 ;  /* 0x0080e01201007387 */ /* 0x004fe80000100a00 */
[----:B------:R-:W2:Y:S04]  /*48f20*/  LDL.64 R22, [R1+0x88] ;  /* 0x0000880001167983 */ /* 0x000ea80000100a00 */
[----:B--2---:R1:W-:Y:S04]  /*48f30*/  STL.64 [R1+0x80c0], R22 ;  /* 0x0080c01601007387 */ /* 0x0043e80000100a00 */
[----:B------:R-:W2:Y:S04]  /*48f40*/  LDL.LU R20, [R1+0x7c0] ;  /* 0x0007c00001147983 */ /* 0x000ea80000300800 */
[----:B------:R-:W2:Y:S04]  /*48f50*/  LDL.LU R21, [R1+0x7c4] ;  /* 0x0007c40001157983 */ /* 0x000ea80000300800 */
[----:B-1----:R-:W4:Y:S04]  /*48f60*/  LDL.LU R22, [R1+0x7c8] ;  /* 0x0007c80001167983 */ /* 0x002f280000300800 */
[----:B------:R-:W4:Y:S04]  /*48f70*/  LDL.LU R23, [R1+0x7cc] ;  /* 0x0007cc0001177983 */ /* 0x000f280000300800 */
[----:B------:R-:W2:Y:S04]  /*48f80*/  LDL.64 R18, [R1+0xb8] ;  /* 0x0000b80001127983 */ /* 0x000ea80000100a00 */
[----:B--2---:R-:W-:Y:S04]  /*48f90*/  STL.64 [R1+0x80f8], R18 ;  /* 0x0080f81201007387 */ /* 0x004fe80000100a00 */
        /* <DEDUP_REMOVED lines=18> */
[----:B---3--:R-:W-:Y:S04]  /*490c0*/  STL.64 [R1+0x8068], R14 ;  /* 0x0080680e01007387 */ /* 0x008fe80000100a00 */
        /* <DEDUP_REMOVED lines=11> */
[----:B------:R-:W4:Y:S04]  /*49180*/  LDL.LU R14, [R1+0x758] ;  /* 0x00075800010e7983 */ /* 0x000f280000300800 */
        /* <DEDUP_REMOVED lines=8> */
[----:B------:R-:W-:Y:S04]  /*49210*/  STL [R1+0x7fcc], R27 ;  /* 0x007fcc1b01007387 */ /* 0x000fe80000100800 */
[----:B------:R-:W3:Y:S04]  /*49220*/  LDL.LU.64 R22, [R1+0x8108] ;  /* 0x0081080001167983 */ /* 0x000ee80000300a00 */
[----:B------:R-:W3:Y:S04]  /*49230*/  LDL.LU.64 R20, [R1+0x8100] ;  /* 0x0081000001147983 */ /* 0x000ee80000300a00 */
[----:B------:R-:W-:Y:S04]  /*49240*/  STL.64 [R1+0xa00], R16 ;  /* 0x000a001001007387 */ /* 0x000fe80000100a00 */
[----:B------:R1:W-:Y:S04]  /*49250*/  STL.64 [R1+0xa08], R18 ;  /* 0x000a081201007387 */ /* 0x0003e80000100a00 */
[----:B-1----:R-:W3:Y:S02]  /*49260*/  LDL.LU.64 R18, [R1+0x80f8] ;  /* 0x0080f80001127983 */ /* 0x002ee40000300a00 */
[----:B---3--:R-:W-:Y:S01]  /*49270*/  HMMA.1688.F32.TF32 R20, R4, R18, R20 ;  /* 0x000000120414723c */ /* 0x008fe20000081014 */
[----:B------:R-:W-:Y:S01]  /*49280*/  IMAD.MOV.U32 R25, RZ, RZ, R18 ;  /* 0x000000ffff197224 */ /* 0x000fe200078e0012 */
[----:B------:R-:W-:-:S15]  /*49290*/  MOV R28, R19 ;  /* 0x00000013001c7202 */ /* 0x000fde0000000f00 */
[----:B------:R-:W-:Y:S02]  /*492a0*/  NOP ;  /* 0x0000000000007918 */ /* 0x000fe40000000000 */
[----:B------:R-:W-:Y:S04]  /*492b0*/  STL.64 [R1+0x9f0], R20 ;  /* 0x0009f01401007387 */ /* 0x000fe80000100a00 */
[----:B------:R1:W-:Y:S04]  /*492c0*/  STL.64 [R1+0x9f8], R22 ;  /* 0x0009f81601007387 */ /* 0x0003e80000100a00 */
[----:B-1----:R-:W3:Y:S04]  /*492d0*/  LDL.LU.64 R22, [R1+0x80f0] ;  /* 0x0080f00001167983 */ /* 0x002ee80000300a00 */
[----:B------:R-:W3:Y:S04]  /*492e0*/  LDL.LU.64 R20, [R1+0x80e8] ;  /* 0x0080e80001147983 */ /* 0x000ee80000300a00 */
[----:B------:R-:W3:Y:S02]  /*492f0*/  LDL.LU.64 R18, [R1+0x80e0] ;  /* 0x0080e00001127983 */ /* 0x000ee40000300a00 */
        /* <DEDUP_REMOVED lines=8> */
[----:B------:R-:W3:Y:S02]  /*49380*/  LDL.LU.64 R18, [R1+0x80c8] ;  /* 0x0080c80001127983 */ /* 0x000ee40000300a00 */
[----:B---3--:R-:W-:Y:S02]  /*49390*/  HMMA.1688.F32.TF32 R16, R4, R18, R20 ;  /* 0x000000120410723c */ /* 0x008fe40000081014 */
[----:B------:R-:W3:-:S15]  /*493a0*/  LDL.LU.64 R22, [R1+0x80c0] ;  /* 0x0080c00001167983 */ /* 0x000ede0000300a00 */
[----:B------:R-:W-:Y:S02]  /*493b0*/  NOP ;  /* 0x0000000000007918 */ /* 0x000fe40000000000 */
        /* <DEDUP_REMOVED lines=8> */
[----:B-1----:R-:W-:-:S03]  /*49440*/  IMAD.MOV.U32 R17, RZ, RZ, R22 ;  /* 0x000000ffff117224 */ /* 0x002fc600078e0016 */
[----:B---3--:R-:W3:Y:S01]  /*49450*/  LDL.LU.64 R18, [R1+0x80a8] ;  /* 0x0080a80001127983 */ /* 0x008ee20000300a00 */
[----:B------:R-:W-:-:S03]  /*49460*/  IMAD.MOV.U32 R16, RZ, RZ, R23 ;  /* 0x000000ffff107224 */ /* 0x000fc600078e0017 */
[----:B------:R-:W2:Y:S02]  /*49470*/  LDL.LU.64 R22, [R1+0x80a0] ;  /* 0x0080a00001167983 */ /* 0x000ea40000300a00 */
        /* <DEDUP_REMOVED lines=70> */
[----:B--2---:R1:W-:Y:S04]  /*498e0*/  STL.64 [R1+0x7f58], R14 ;  /* 0x007f580e01007387 */ /* 0x0043e80000100a00 */
[----:B---3--:R-:W-:Y:S01]  /*498f0*/  STL.64 [R1+0x7f50], R12 ;  /* 0x007f500c01007387 */ /* 0x008fe20000100a00 */
[----:B-1----:R-:W-:-:S02]  /*49900*/  IMAD.MOV.U32 R15, RZ, RZ, R16 ;  /* 0x000000ffff0f7224 */ /* 0x002fc400078e0010 */
[----:B------:R-:W-:Y:S01]  /*49910*/  IMAD.MOV.U32 R14, RZ, RZ, R17 ;  /* 0x000000ffff0e7224 */ /* 0x000fe200078e0011 */
[----:B------:R-:W2:Y:S04]  /*49920*/  LDL.LU R16, [R1+0x680] ;  /* 0x0006800001107983 */ /* 0x000ea80000300800 */
[----:B------:R-:W2:Y:S04]  /*49930*/  LDL.LU R17, [R1+0x684] ;  /* 0x0006840001117983 */ /* 0x000ea80000300800 */
[----:B------:R-:W3:Y:S04]  /*49940*/  LDL.LU R18, [R1+0x688] ;  /* 0x0006880001127983 */ /* 0x000ee80000300800 */
[----:B------:R-:W3:Y:S04]  /*49950*/  LDL.LU R19, [R1+0x68c] ;  /* 0x00068c0001137983 */ /* 0x000ee80000300800 */
[----:B---3--:R1:W-:Y:S04]  /*49960*/  STL.64 [R1+0x7f80], R18 ;  /* 0x007f801201007387 */ /* 0x0083e80000100a00 */
[----:B--2---:R-:W-:Y:S01]  /*49970*/  STL.64 [R1+0x7f78], R16 ;  /* 0x007f781001007387 */ /* 0x004fe20000100a00 */
[----:B-1----:R-:W-:Y:S01]  /*49980*/  MOV R18, R27 ;  /* 0x0000001b00127202 */ /* 0x002fe20000000f00 */
[----:B------:R-:W-:-:S02]  /*49990*/  IMAD.MOV.U32 R19, RZ, RZ, R24 ;  /* 0x000000ffff137224 */ /* 0x000fc400078e0018 */
[----:B------:R-:W2:Y:S04]  /*499a0*/  LDL.LU R27, [R1+0x7fcc] ;  /* 0x007fcc00011b7983 */ /* 0x000ea80000300800 */
[----:B------:R-:W3:Y:S04]  /*499b0*/  LDL.LU R24, [R1+0x7fc8] ;  /* 0x007fc80001187983 */ /* 0x000ee80000300800 */
[----:B------:R1:W-:Y:S02]  /*499c0*/  STL.64 [R1+0x7f90], R18 ;  /* 0x007f901201007387 */ /* 0x0003e40000100a00 */
[----:B-1----:R-:W-:-:S02]  /*499d0*/  IMAD.MOV.U32 R18, RZ, RZ, R25 ;  /* 0x000000ffff127224 */ /* 0x002fc400078e0019 */
[----:B------:R-:W-:Y:S01]  /*499e0*/  IMAD.MOV.U32 R19, RZ, RZ, R28 ;  /* 0x000000ffff137224 */ /* 0x000fe200078e001c */
[----:B------:R-:W3:Y:S04]  /*499f0*/  LDL.LU R25, [R1+0x7fc4] ;  /* 0x007fc40001197983 */ /* 0x000ee80000300800 */
[----:B------:R-:W4:Y:S04]  /*49a00*/  LDL.LU R28, [R1+0x7fc0] ;  /* 0x007fc000011c7983 */ /* 0x000f280000300800 */
[----:B------:R-:W-:Y:S04]  /*49a10*/  STL.64 [R1+0x7fa8], R18 ;  /* 0x007fa81201007387 */ /* 0x000fe80000100a00 */
[----:B------:R1:W-:Y:S04]  /*49a20*/  STL.64 [R1+0x7f68], R14 ;  /* 0x007f680e01007387 */ /* 0x0003e80000100a00 */
[----:B-1----:R-:W2:Y:S04]  /*49a30*/  LDL.64 R14, [R1+0x98] ;  /* 0x00009800010e7983 */ /* 0x002ea80000100a00 */
[----:B--2---:R1:W-:Y:S04]  /*49a40*/  STL.64 [R1+0x7f88], R14 ;  /* 0x007f880e01007387 */ /* 0x0043e80000100a00 */
[----:B------:R-:W2:Y:S04]  /*49a50*/  LDL.LU R12, [R1+0x690] ;  /* 0x00069000010c7983 */ /* 0x000ea80000300800 */
[----:B------:R-:W2:Y:S04]  /*49a60*/  LDL.LU R13, [R1+0x694] ;  /* 0x00069400010d7983 */ /* 0x000ea80000300800 */
[----:B-1----:R-:W2:Y:S04]  /*49a70*/  LDL.LU R14, [R1+0x698] ;  /* 0x00069800010e7983 */ /* 0x002ea80000300800 */
[----:B------:R-:W2:Y:S04]  /*49a80*/  LDL.LU R15, [R1+0x69c] ;  /* 0x00069c00010f7983 */ /* 0x000ea80000300800 */
[----:B------:R-:W3:Y:S04]  /*49a90*/  LDL.64 R18, [R1+0xc8] ;  /* 0x0000c80001127983 */ /* 0x000ee80000100a00 */
        /* <DEDUP_REMOVED lines=8> */
[----:B-1----:R-:W3:Y:S04]  /*49b20*/  LDL.LU R12, [R1+0x6b0] ;  /* 0x0006b000010c7983 */ /* 0x002ee80000300800 */
[----:B------:R-:W3:Y:S04]  /*49b30*/  LDL.LU R13, [R1+0x6b4] ;  /* 0x0006b400010d7983 */ /* 0x000ee80000300800 */
[----:B------:R-:W3:Y:S04]  /*49b40*/  LDL.LU R14, [R1+0x6b8] ;  /* 0x0006b800010e7983 */ /* 0x000ee80000300800 */
[----:B------:R-:W3:Y:S04]  /*49b50*/  LDL.LU R15, [R1+0x6bc] ;  /* 0x0006bc00010f7983 */ /* 0x000ee80000300800 */
[----:B------:R-:W-:Y:S04]  /*49b60*/  STL.64 [R1+0x7ee8], R22 ;  /* 0x007ee81601007387 */ /* 0x000fe80000100a00 */
[----:B------:R1:W-:Y:S04]  /*49b70*/  STL.64 [R1+0x7f40], R20 ;  /* 0x007f401401007387 */ /* 0x0003e80000100a00 */
[----:B-1----:R-:W2:Y:S04]  /*49b80*/  LDL.LU R20, [R1+0x6c0] ;  /* 0x0006c00001147983 */ /* 0x002ea80000300800 */
[----:B------:R-:W2:Y:S04]  /*49b90*/  LDL.LU R21, [R1+0x6c4] ;  /* 0x0006c40001157983 */ /* 0x000ea80000300800 */
[----:B------:R-:W2:Y:S04]  /*49ba0*/  LDL.LU R22, [R1+0x6c8] ;  /* 0x0006c80001167983 */ /* 0x000ea80000300800 */
[----:B------:R-:W2:Y:S02]  /*49bb0*/  LDL.LU R23, [R1+0x6cc] ;  /* 0x0006cc0001177983 */ /* 0x000ea40000300800 */
[----:B--2---:R-:W-:Y:S02]  /*49bc0*/  HMMA.1688.F32.TF32 R4, R4, R26, R20 ;  /* 0x0000001a0404723c */ /* 0x004fe40000081014 */
[----:B------:R-:W2:Y:S06]  /*49bd0*/  LDL.64 R22, [R1+0x58] ;  /* 0x0000580001167983 */ /* 0x000eac0000100a00 */
[----:B---3--:R-:W-:Y:S01]  /*49be0*/  HMMA.1688.F32.TF32 R12, R8, R18, R12 ;  /* 0x00000012080c723c */ /* 0x008fe2000008100c */
[----:B--2---:R1:W-:Y:S10]  /*49bf0*/  STL.64 [R1+0x7f48], R22 ;  /* 0x007f481601007387 */ /* 0x0043f40000100a00 */
[----:B------:R-:W-:Y:S04]  /*49c00*/  STL.64 [R1+0x940], R4 ;  /* 0x0009400401007387 */ /* 0x000fe80000100a00 */
[----:B------:R-:W-:Y:S04]  /*49c10*/  STL.64 [R1+0x948], R6 ;  /* 0x0009480601007387 */ /* 0x000fe80000100a00 */
[----:B------:R-:W-:Y:S04]  /*49c20*/  LDS R6, [R0+UR5+0x16300] ;  /* 0x0163000500067984 */ /* 0x000fe80008000800 */
[----:B------:R-:W2:Y:S04]  /*49c30*/  LDS R7, [R29+UR5+0x16300] ;  /* 0x016300051d077984 */ /* 0x000ea80008000800 */
[----:B------:R-:W-:Y:S04]  /*49c40*/  LDS R4, [R0+UR5+0x14300] ;  /* 0x0143000500047984 */ /* 0x000fe80008000800 */
[----:B------:R-:W3:Y:S04]  /*49c50*/  LDS R5, [R29+UR5+0x14300] ;  /* 0x014300051d057984 */ /* 0x000ee80008000800 */
[----:B-1----:R-:W2:Y:S04]  /*49c60*/  LDL.64 R22, [R1+0x78] ;  /* 0x0000780001167983 */ /* 0x002ea80000100a00 */
[----:B--2---:R1:W-:Y:S04]  /*49c70*/  STL.64 [R1+0x7f60], R22 ;  /* 0x007f601601007387 */ /* 0x0043e80000100a00 */
[----:B------:R-:W2:Y:S04]  /*49c80*/  LDL.LU R20, [R1+0x670] ;  /* 0x0006700001147983 */ /* 0x000ea80000300800 */
[----:B------:R-:W2:Y:S04]  /*49c90*/  LDL.LU R21, [R1+0x674] ;  /* 0x0006740001157983 */ /* 0x000ea80000300800 */
[----:B-1----:R-:W2:Y:S04]  /*49ca0*/  LDL.LU R22, [R1+0x678] ;  /* 0x0006780001167983 */ /* 0x002ea80000300800 */
[----:B------:R-:W2:Y:S04]  /*49cb0*/  LDL.LU R23, [R1+0x67c] ;  /* 0x00067c0001177983 */ /* 0x000ea80000300800 */
[----:B------:R-:W-:Y:S04]  /*49cc0*/  STL.64 [R1+0x7ee0], R26 ;  /* 0x007ee01a01007387 */ /* 0x000fe80000100a00 */
[----:B------:R-:W-:Y:S04]  /*49cd0*/  STL.64 [R1+0x7ed8], R24 ;  /* 0x007ed81801007387 */ /* 0x000fe80000100a00 */
[----:B------:R-:W-:Y:S04]  /*49ce0*/  STL.64 [R1+0x7ed0], R6 ;  /* 0x007ed00601007387 */ /* 0x000fe80000100a00 */
[----:B---3--:R1:W-:Y:S04]  /*49cf0*/  STL.64 [R1+0x7ec8], R4 ;  /* 0x007ec80401007387 */ /* 0x0083e80000100a00 */
[----:B-1----:R-:W3:Y:S04]  /*49d00*/  LDL.LU R4, [R1+0x650] ;  /* 0x0006500001047983 */ /* 0x002ee80000300800 */
[----:B------:R-:W3:Y:S04]  /*49d10*/  LDL.LU R5, [R1+0x654] ;  /* 0x0006540001057983 */ /* 0x000ee80000300800 */
[----:B------:R-:W3:Y:S04]  /*49d20*/  LDL.LU R6, [R1+0x658] ;  /* 0x0006580001067983 */ /* 0x000ee80000300800 */
[----:B------:R-:W3:Y:S04]  /*49d30*/  LDL.LU R7, [R1+0x65c] ;  /* 0x00065c0001077983 */ /* 0x000ee80000300800 */
[----:B------:R-:W-:Y:S04]  /*49d40*/  STL.64 [R1+0xc70], R12 ;  /* 0x000c700c01007387 */ /* 0x000fe80000100a00 */
[----:B------:R1:W-:Y:S01]  /*49d50*/  STL.64 [R1+0xc78], R14 ;  /* 0x000c780e01007387 */ /* 0x0003e20000100a00 */
[----:B------:R-:W-:-:S02]  /*49d60*/  IMAD.MOV.U32 R26, RZ, RZ, R3 ;  /* 0x000000ffff1a7224 */ /* 0x000fc400078e0003 */
[----:B------:R-:W-:Y:S02]  /*49d70*/  IMAD.MOV.U32 R27, RZ, RZ, R2 ;  /* 0x000000ffff1b7224 */ /* 0x000fe400078e0002 */
[----:B------:R-:W-:Y:S02]  /*49d80*/  IMAD.MOV.U32 R3, RZ, RZ, R18 ;  /* 0x000000ffff037224 */ /* 0x000fe400078e0012 */
[----:B------:R-:W-:Y:S01]  /*49d90*/  IMAD.MOV.U32 R2, RZ, RZ, R19 ;  /* 0x000000ffff027224 */ /* 0x000fe200078e0013 */
        /* <DEDUP_REMOVED lines=23> */
[----:B------:R-:W2:Y:S02]  /*49f10*/  LDL.LU.64 R14, [R1+0x7f68] ;  /* 0x007f6800010e7983 */ /* 0x000ea40000300a00 */
[C---:B--2---:R-:W-:Y:S02]  /*49f20*/  HMMA.1688.F32.TF32 R12, R8.reuse, R14, R20 ;  /* 0x0000000e080c723c */ /* 0x044fe40000081014 */
[----:B------:R1:W-:Y:S04]  /*49f30*/  STL.64 [R1+0x7ef8], R18 ;  /* 0x007ef81201007387 */ /* 0x0003e80000100a00 */
[----:B------:R-:W-:Y:S04]  /*49f40*/  STL.64 [R1+0x7ef0], R16 ;  /* 0x007ef01001007387 */ /* 0x000fe80000100a00 */
[----:B-1----:R-:W2:Y:S04]  /*49f50*/  LDL.64 R18, [R1+0x48] ;  /* 0x0000480001127983 */ /* 0x002ea80000100a00 */
[----:B------:R-:W2:Y:S05]  /*49f60*/  LDL.LU.64 R22, [R1+0x7f60] ;  /* 0x007f600001167983 */ /* 0x000eaa0000300a00 */
[----:B------:R-:W-:Y:S04]  /*49f70*/  STL.64 [R1+0xc30], R12 ;  /* 0x000c300c01007387 */ /* 0x000fe80000100a00 */
[----:B------:R1:W-:Y:S04]  /*49f80*/  STL.64 [R1+0xc38], R14 ;  /* 0x000c380e01007387 */ /* 0x0003e80000100a00 */
[----:B-1----:R-:W2:Y:S04]  /*49f90*/  LDL.LU.64 R14, [R1+0x7f58] ;  /* 0x007f5800010e7983 */ /* 0x002ea80000300a00 */
[----:B------:R-:W2:Y:S01]  /*49fa0*/  LDL.LU.64 R12, [R1+0x7f50] ;  /* 0x007f5000010c7983 */ /* 0x000ea20000300a00 */
[C---:B---3--:R-:W-:Y:S08]  /*49fb0*/  HMMA.1688.F32.TF32 R24, R8.reuse, R26, R4 ;  /* 0x0000001a0818723c */ /* 0x048ff00000081004 */
[----:B--2---:R-:W-:-:S15]  /*49fc0*/  HMMA.1688.F32.TF32 R12, R8, R22, R12 ;  /* 0x00000016080c723c */ /* 0x004fde000008100c */
[----:B------:R-:W-:-:S04]  /*49fd0*/  NOP ;  /* 0x0000000000007918 */ /* 0x000fc80000000000 */
[----:B------:R1:W-:Y:S04]  /*49fe0*/  STL.64 [R1+0xc20], R12 ;  /* 0x000c200c01007387 */ /* 0x0003e80000100a00 */
[----:B------:R-:W-:Y:S01]  /*49ff0*/  STL.64 [R1+0xc28], R14 ;  /* 0x000c280e01007387 */ /* 0x000fe20000100a00 */
[----:B-1----:R-:W-:Y:S01]  /*4a000*/  MOV R12, R23 ;  /* 0x00000017000c7202 */ /* 0x002fe20000000f00 */
[----:B------:R-:W-:Y:S02]  /*4a010*/  IMAD.MOV.U32 R13, RZ, RZ, R22 ;  /* 0x000000ffff0d7224 */ /* 0x000fe400078e0016 */
[----:B------:R-:W2:Y:S04]  /*4a020*/  LDL.LU.64 R22, [R1+0x7f48] ;  /* 0x007f480001167983 */ /* 0x000ea80000300a00 */
[----:B------:R1:W-:Y:S04]  /*4a030*/  STL [R1+0x7e74], R12 ;  /* 0x007e740c01007387 */ /* 0x0003e80000100800 */
[----:B------:R3:W-:Y:S04]  /*4a040*/  STL [R1+0x7e70], R13 ;  /* 0x007e700d01007387 */ /* 0x0007e80000100800 */
[----:B-1----:R-:W2:Y:S04]  /*4a050*/  LDL.LU R12, [R1+0x640] ;  /* 0x00064000010c7983 */ /* 0x002ea80000300800 */
[----:B---3--:R-:W2:Y:S04]  /*4a060*/  LDL.LU R13, [R1+0x644] ;  /* 0x00064400010d7983 */ /* 0x008ea80000300800 */
[----:B------:R-:W2:Y:S04]  /*4a070*/  LDL.LU R14, [R1+0x648] ;  /* 0x00064800010e7983 */ /* 0x000ea80000300800 */
[----:B------:R-:W2:Y:S04]  /*4a080*/  LDL.LU R15, [R1+0x64c] ;  /* 0x00064c00010f7983 */ /* 0x000ea80000300800 */
[----:B------:R-:W3:Y:S04]  /*4a090*/  LDL.LU R4, [R1+0x610] ;  /* 0x0006100001047983 */ /* 0x000ee80000300800 */
[----:B------:R-:W-:Y:S04]  /*4a0a0*/  STL.64 [R1+0xc10], R24 ;  /* 0x000c101801007387 */ /* 0x000fe80000100a00 */
[----:B------:R1:W-:Y:S04]  /*4a0b0*/  STL.64 [R1+0xc18], R26 ;  /* 0x000c181a01007387 */ /* 0x0003e80000100a00 */
[----:B------:R-:W3:Y:S04]  /*4a0c0*/  LDL.LU R5, [R1+0x614] ;  /* 0x0006140001057983 */ /* 0x000ee80000300800 */
[----:B------:R-:W2:Y:S04]  /*4a0d0*/  LDL.LU R6, [R1+0x618] ;  /* 0x0006180001067983 */ /* 0x000ea80000300800 */
[----:B------:R-:W2:Y:S04]  /*4a0e0*/  LDL.LU R7, [R1+0x61c] ;  /* 0x00061c0001077983 */ /* 0x000ea80000300800 */
[----:B--2---:R2:W-:Y:S04]  /*4a0f0*/  STL.64 [R1+0x7f30], R6 ;  /* 0x007f300601007387 */ /* 0x0045e80000100a00 */
[----:B---3--:R-:W-:Y:S04]  /*4a100*/  STL.64 [R1+0x7f28], R4 ;  /* 0x007f280401007387 */ /* 0x008fe80000100a00 */
[----:B-1----:R-:W3:Y:S01]  /*4a110*/  LDL.64 R26, [R1+0x28] ;  /* 0x00002800011a7983 */ /* 0x002ee20000100a00 */
[----:B------:R-:W-:Y:S03]  /*4a120*/  HMMA.1688.F32.TF32 R12, R8, R22, R12 ;  /* 0x00000016080c723c */ /* 0x000fe6000008100c */
[----:B--2---:R-:W2:Y:S04]  /*4a130*/  LDL.64 R6, [R1+0x38] ;  /* 0x0000380001067983 */ /* 0x004ea80000100a00 */
[----:B---3--:R1:W-:Y:S04]  /*4a140*/  STL.64 [R1+0x7f38], R26 ;  /* 0x007f381a01007387 */ /* 0x0083e80000100a00 */
[----:B------:R-:W2:Y:S04]  /*4a150*/  LDL.LU R24, [R1+0x620] ;  /* 0x0006200001187983 */ /* 0x000ea80000300800 */
[----:B------:R-:W2:Y:S04]  /*4a160*/  LDL.LU R25, [R1+0x624] ;  /* 0x0006240001197983 */ /* 0x000ea80000300800 */
[----:B-1----:R-:W2:Y:S04]  /*4a170*/  LDL.LU R26, [R1+0x628] ;  /* 0x00062800011a7983 */ /* 0x002ea80000300800 */
[----:B------:R-:W2:Y:S04]  /*4a180*/  LDL.LU R27, [R1+0x62c] ;  /* 0x00062c00011b7983 */ /* 0x000ea80000300800 */
[----:B------:R-:W-:Y:S04]  /*4a190*/  STL.64 [R1+0xc00], R12 ;  /* 0x000c000c01007387 */ /* 0x000fe80000100a00 */
[----:B------:R1:W-:Y:S04]  /*4a1a0*/  STL.64 [R1+0xc08], R14 ;  /* 0x000c080e01007387 */ /* 0x0003e80000100a00 */
[----:B------:R-:W3:Y:S01]  /*4a1b0*/  LDL.LU.64 R20, [R1+0x7f40] ;  /* 0x007f400001147983 */ /* 0x000ee20000300a00 */
[----:B-1----:R-:W-:-:S02]  /*4a1c0*/  IMAD.MOV.U32 R14, RZ, RZ, R23 ;  /* 0x000000ffff0e7224 */ /* 0x002fc400078e0017 */
[----:B------:R-:W-:-:S03]  /*4a1d0*/  IMAD.MOV.U32 R15, RZ, RZ, R22 ;  /* 0x000000ffff0f7224 */ /* 0x000fc600078e0016 */
[----:B------:R1:W-:Y:S04]  /*4a1e0*/  STL [R1+0x7e7c], R14 ;  /* 0x007e7c0e01007387 */ /* 0x0003e80000100800 */
[----:B------:R1:W-:Y:S04]  /*4a1f0*/  STL [R1+0x7e78], R15 ;  /* 0x007e780f01007387 */ /* 0x0003e80000100800 */
        /* <DEDUP_REMOVED lines=8> */
[----:B-1----:R-:W-:Y:S02]  /*4a280*/  IMAD.MOV.U32 R12, RZ, RZ, R18 ;  /* 0x000000ffff0c7224 */ /* 0x002fe400078e0012 */
[----:B------:R-:W-:Y:S02]  /*4a290*/  IMAD.MOV.U32 R13, RZ, RZ, R19 ;  /* 0x000000ffff0d7224 */ /* 0x000fe400078e0013 */
[----:B---3--:R-:W-:Y:S02]  /*4a2a0*/  IMAD.MOV.U32 R18, RZ, RZ, R21 ;  /* 0x000000ffff127224 */ /* 0x008fe400078e0015 */
[----:B------:R-:W-:-:S05]  /*4a2b0*/  IMAD.MOV.U32 R19, RZ, RZ, R20 ;  /* 0x000000ffff137224 */ /* 0x000fca00078e0014 */
[----:B------:R1:W-:Y:S04]  /*4a2c0*/  STL.64 [R1+0x7f10], R18 ;  /* 0x007f101201007387 */ /* 0x0003e80000100a00 */
[----:B------:R-:W2:Y:S04]  /*4a2d0*/  LDL.LU R20, [R1+0x5e0] ;  /* 0x0005e00001147983 */ /* 0x000ea80000300800 */
[----:B------:R-:W2:Y:S04]  /*4a2e0*/  LDL.LU R21, [R1+0x5e4] ;  /* 0x0005e40001157983 */ /* 0x000ea80000300800 */
[----:B------:R-:W3:Y:S04]  /*4a2f0*/  LDL.LU R22, [R1+0x5e8] ;  /* 0x0005e80001167983 */ /* 0x000ee80000300800 */
[----:B------:R-:W3:Y:S04]  /*4a300*/  LDL.LU R23, [R1+0x5ec] ;  /* 0x0005ec0001177983 */ /* 0x000ee80000300800 */
[----:B-1----:R-:W2:Y:S04]  /*4a310*/  LDL.64 R18, [R1+0x18] ;  /* 0x0000180001127983 */ /* 0x002ea80000100a00 */
[----:B---3--:R-:W-:Y:S04]  /*4a320*/  STL.64 [R1+0x7f08], R22 ;  /* 0x007f081601007387 */ /* 0x008fe80000100a00 */
[----:B--2---:R1:W-:Y:S04]  /*4a330*/  STL.64 [R1+0x7f00], R20 ;  /* 0x007f001401007387 */ /* 0x0043e80000100a00 */
[----:B-1----:R-:W2:Y:S04]  /*4a340*/  LDL.LU R20, [R1+0x5f0] ;  /* 0x0005f00001147983 */ /* 0x002ea80000300800 */
[----:B------:R-:W2:Y:S04]  /*4a350*/  LDL.LU R21, [R1+0x5f4] ;  /* 0x0005f40001157983 */ /* 0x000ea80000300800 */
[----:B------:R-:W3:Y:S04]  /*4a360*/  LDL.LU R22, [R1+0x5f8] ;  /* 0x0005f80001167983 */ /* 0x000ee80000300800 */
[----:B------:R-:W3:Y:S01]  /*4a370*/  LDL.LU R23, [R1+0x5fc] ;  /* 0x0005fc0001177983 */ /* 0x000ee20000300800 */
[----:B------:R-:W-:Y:S01]  /*4a380*/  HMMA.1688.F32.TF32 R24, R8, R6, R24 ;  /* 0x000000060818723c */ /* 0x000fe20000081018 */
        /* <DEDUP_REMOVED lines=8> */
[----:B------:R-:W-:Y:S04]  /*4a410*/  STL [R1+0x7e80], R13 ;  /* 0x007e800d01007387 */ /* 0x000fe80000100800 */
        /* <DEDUP_REMOVED lines=9> */
[----:B------:R3:W-:Y:S04]  /*4a4b0*/  STL.64 [R1+0xbd8], R6 ;  /* 0x000bd80601007387 */ /* 0x0007e80000100a00 */
[----:B-1----:R-:W4:Y:S04]  /*4a4c0*/  LDL.LU R4, [R1+0x5c0] ;  /* 0x0005c00001047983 */ /* 0x002f280000300800 */
[----:B------:R-:W4:Y:S04]  /*4a4d0*/  LDL.LU R5, [R1+0x5c4] ;  /* 0x0005c40001057983 */ /* 0x000f280000300800 */
[----:B---3--:R-:W4:Y:S04]  /*4a4e0*/  LDL.LU R6, [R1+0x5c8] ;  /* 0x0005c80001067983 */ /* 0x008f280000300800 */
[----:B------:R-:W4:Y:S04]  /*4a4f0*/  LDL.LU R7, [R1+0x5cc] ;  /* 0x0005cc0001077983 */ /* 0x000f280000300800 */
[----:B------:R-:W3:Y:S04]  /*4a500*/  LDL.LU R24, [R1+0x5d0] ;  /* 0x0005d00001187983 */ /* 0x000ee80000300800 */
        /* <DEDUP_REMOVED lines=8> */
[----:B------:R-:W3:Y:S01]  /*4a590*/  LDL.LU R15, [R1+0x59c] ;  /* 0x00059c00010f7983 */ /* 0x000ee20000300800 */
[----:B--2---:R-:W-:Y:S03]  /*4a5a0*/  HMMA.1688.F32.TF32 R20, R8, R18, R20 ;  /* 0x000000120814723c */ /* 0x004fe60000081014 */
[----:B---3--:R1:W-:Y:S04]  /*4a5b0*/  STL.64 [R1+0x7ea0], R14 ;  /* 0x007ea00e01007387 */ /* 0x0083e80000100a00 */
[----:B------:R-:W-:Y:S04]  /*4a5c0*/  STL.64 [R1+0x7e98], R12 ;  /* 0x007e980c01007387 */ /* 0x000fe80000100a00 */
[----:B-1----:R-:W2:Y:S04]  /*4a5d0*/  LDL.64 R14, [R1+0xb8] ;  /* 0x0000b800010e7983 */ /* 0x002ea80000100a00 */
[----:B--2---:R1:W-:Y:S04]  /*4a5e0*/  STL.64 [R1+0x7eb0], R14 ;  /* 0x007eb00e01007387 */ /* 0x0043e80000100a00 */
[----:B------:R-:W-:Y:S04]  /*4a5f0*/  STL.64 [R1+0xbc0], R20 ;  /* 0x000bc01401007387 */ /* 0x000fe80000100a00 */
[----:B------:R2:W-:Y:S01]  /*4a600*/  STL.64 [R1+0xbc8], R22 ;  /* 0x000bc81601007387 */ /* 0x0005e20000100a00 */
[----:B-1----:R-:W-:Y:S01]  /*4a610*/  IMAD.MOV.U32 R14, RZ, RZ, R3 ;  /* 0x000000ffff0e7224 */ /* 0x002fe200078e0003 */
[----:B------:R-:W-:-:S02]  /*4a620*/  MOV R15, R2 ;  /* 0x00000002000f7202 */ /* 0x000fc40000000f00 */
[----:B--2---:R-:W2:Y:S04]  /*4a630*/  LDL.LU.64 R22, [R1+0x7f20] ;  /* 0x007f200001167983 */ /* 0x004ea80000300a00 */
[----:B------:R-:W2:Y:S01]  /*4a640*/  LDL.LU.64 R20, [R1+0x7f18] ;  /* 0x007f180001147983 */ /* 0x000ea20000300a00 */
[----:B------:R-:W-:Y:S02]  /*4a650*/  IMAD.MOV.U32 R2, RZ, RZ, R18 ;  /* 0x000000ffff027224 */ /* 0x000fe400078e0012 */
[----:B------:R-:W-:Y:S02]  /*4a660*/  IMAD.MOV.U32 R3, RZ, RZ, R19 ;  /* 0x000000ffff037224 */ /* 0x000fe400078e0013 */
[----:B------:R-:W2:Y:S02]  /*4a670*/  LDL.LU.64 R18, [R1+0x7f10] ;  /* 0x007f100001127983 */ /* 0x000ea40000300a00 */
[----:B--2---:R-:W-:Y:S02]  /*4a680*/  HMMA.1688.F32.TF32 R16, R8, R18, R20 ;  /* 0x000000120810723c */ /* 0x004fe40000081014 */
[----:B------:R-:W2:Y:S04]  /*4a690*/  LDL.LU.64 R22, [R1+0x7f08] ;  /* 0x007f080001167983 */ /* 0x000ea80000300a00 */
[----:B------:R-:W2:-:S13]  /*4a6a0*/  LDL.LU.64 R20, [R1+0x7f00] ;  /* 0x007f000001147983 */ /* 0x000e9a0000300a00 */
[----:B------:R-:W-:Y:S04]  /*4a6b0*/  STL.64 [R1+0xbb0], R16 ;  /* 0x000bb01001007387 */ /* 0x000fe80000100a00 */
[----:B------:R1:W-:Y:S04]  /*4a6c0*/  STL.64 [R1+0xbb8], R18 ;  /* 0x000bb81201007387 */ /* 0x0003e80000100a00 */
[----:B-1----:R-:W2:Y:S04]  /*4a6d0*/  LDL.LU.64 R18, [R1+0x7ef8] ;  /* 0x007ef80001127983 */ /* 0x002ea80000300a00 */
[----:B------:R-:W3:Y:S01]  /*4a6e0*/  LDL.LU.64 R16, [R1+0x7ef0] ;  /* 0x007ef00001107983 */ /* 0x000ee20000300a00 */
[----:B--2---:R-:W-:-:S15]  /*4a6f0*/  HMMA.1688.F32.TF32 R20, R8, R18, R20 ;  /* 0x000000120814723c */ /* 0x004fde0000081014 */
[----:B------:R-:W-:-:S04]  /*4a700*/  NOP ;  /* 0x0000000000007918 */ /* 0x000fc80000000000 */
[----:B------:R-:W-:Y:S04]  /*4a710*/  STL.64 [R1+0xba0], R20 ;  /* 0x000ba01401007387 */ /* 0x000fe80000100a00 */
[----:B------:R1:W-:Y:S04]  /*4a720*/  STL.64 [R1+0xba8], R22 ;  /* 0x000ba81601007387 */ /* 0x0003e80000100a00 */
[----:B-1----:R-:W2:Y:S04]  /*4a730*/  LDL.LU.64 R22, [R1+0x7ee8] ;  /* 0x007ee80001167983 */ /* 0x002ea80000300a00 */
[----:B------:R3:W-:Y:S02]  /*4a740*/  STL.64 [R1+0x7db8], R18 ;  /* 0x007db81201007387 */ /* 0x0007e40000100a00 */
[----:B---3--:R-:W-:-:S02]  /*4a750*/  IMAD.MOV.U32 R18, RZ, RZ, R17 ;  /* 0x000000ffff127224 */ /* 0x008fc400078e0011 */
[----:B------:R-:W-:-:S05]  /*4a760*/  IMAD.MOV.U32 R19, RZ, RZ, R16 ;  /* 0x000000ffff137224 */ /* 0x000fca00078e0010 */
[----:B------:R1:W-:Y:S04]  /*4a770*/  STL.64 [R1+0x7ea8], R18 ;  /* 0x007ea81201007387 */ /* 0x0003e80000100a00 */
[----:B------:R-:W3:Y:S04]  /*4a780*/  LDL.LU R16, [R1+0x5a0] ;  /* 0x0005a00001107983 */ /* 0x000ee80000300800 */
[----:B------:R-:W3:Y:S04]  /*4a790*/  LDL.LU R17, [R1+0x5a4] ;  /* 0x0005a40001117983 */ /* 0x000ee80000300800 */
[----:B-1----:R-:W3:Y:S04]  /*4a7a0*/  LDL.LU R18, [R1+0x5a8] ;  /* 0x0005a80001127983 */ /* 0x002ee80000300800 */
[----:B------:R-:W3:Y:S01]  /*4a7b0*/  LDL.LU R19, [R1+0x5ac] ;  /* 0x0005ac0001137983 */ /* 0x000ee20000300800 */
[C---:B--2---:R-:W-:Y:S03]  /*4a7c0*/  HMMA.1688.F32.TF32 R24, R8.reuse, R22, R24 ;  /* 0x000000160818723c */ /* 0x044fe60000081018 */
        /* <DEDUP_REMOVED lines=8> */
[----:B-1----:R-:W4:Y:S04]  /*4a850*/  LDL.LU.64 R26, [R1+0x7ee0] ;  /* 0x007ee000011a7983 */ /* 0x002f280000300a00 */
[----:B------:R-:W3:Y:S01]  /*4a860*/  LDL.LU.64 R24, [R1+0x7ed8] ;  /* 0x007ed80001187983 */ /* 0x000ee20000300a00 */
[----:B----4-:R-:W-:Y:S03]  /*4a870*/  HMMA.1688.F32.TF32 R8, R8, R26, R4 ;  /* 0x0000001a0808723c */ /* 0x010fe60000081004 */
[----:B------:R-:W2:Y:S04]  /*4a880*/  LDL.LU.64 R6, [R1+0x7ed0] ;  /* 0x007ed00001067983 */ /* 0x000ea80000300a00 */
[----:B------:R-:W2:Y:S04]  /*4a890*/  LDL.LU.64 R4, [R1+0x7ec8] ;  /* 0x007ec80001047983 */ /* 0x000ea80000300a00 */
[----:B------:R-:W-:Y:S04]  /*4a8a0*/  STL.64 [R1+0x7d90], R26 ;  /* 0x007d901a01007387 */ /* 0x000fe80000100a00 */
[----:B---3--:R1:W-:Y:S04]  /*4a8b0*/  STL.64 [R1+0x7d88], R24 ;  /* 0x007d881801007387 */ /* 0x0083e80000100a00 */
        /* <DEDUP_REMOVED lines=9> */
[----:B---3--:R1:W-:Y:S04]  /*4a950*/  STL.64 [R1+0x7d80], R10 ;  /* 0x007d800a01007387 */ /* 0x0083e80000100a00 */
[----:B----4-:R-:W-:Y:S04]  /*4a960*/  STL.64 [R1+0x7d78], R8 ;  /* 0x007d780801007387 */ /* 0x010fe80000100a00 */
[----:B-1----:R-:W3:Y:S01]  /*4a970*/  LDL.64 R10, [R1+0xa8] ;  /* 0x0000a800010a7983 */ /* 0x002ee20000100a00 */
[----:B--2---:R-:W-:Y:S03]  /*4a980*/  HMMA.1688.F32.TF32 R12, R4, R14, R16 ;  /* 0x0000000e040c723c */ /* 0x004fe60000081010 */
[----:B------:R-:W2:Y:S04]  /*4a990*/  LDL.LU.64 R18, [R1+0x7ec0] ;  /* 0x007ec00001127983 */ /* 0x000ea80000300a00 */
[----:B------:R-:W2:-:S12]  /*4a9a0*/  LDL.LU.64 R16, [R1+0x7eb8] ;  /* 0x007eb80001107983 */ /* 0x000e980000300a00 */
[----:B------:R-:W-:Y:S04]  /*4a9b0*/  STL.64 [R1+0x920], R12 ;  /* 0x0009200c01007387 */ /* 0x000fe80000100a00 */
[----:B------:R1:W-:Y:S04]  /*4a9c0*/  STL.64 [R1+0x928], R14 ;  /* 0x0009280e01007387 */ /* 0x0003e80000100a00 */
[----:B-1----:R-:W2:Y:S01]  /*4a9d0*/  LDL.LU.64 R14, [R1+0x7eb0] ;  /* 0x007eb000010e7983 */ /* 0x002ea20000300a00 */
[----:B------:R-:W-:Y:S01]  /*4a9e0*/  IMAD.MOV.U32 R27, RZ, RZ, R28 ;  /* 0x000000ffff1b7224 */ /* 0x000fe200078e001c */
[----:B--2---:R-:W-:Y:S01]  /*4a9f0*/  HMMA.1688.F32.TF32 R16, R4, R14, R16 ;  /* 0x0000000e0410723c */ /* 0x004fe20000081010 */
[----:B------:R-:W-:-:S15]  /*4aa00*/  IMAD.MOV.U32 R28, RZ, RZ, R15 ;  /* 0x000000ffff1c7224 */ /* 0x000fde00078e000f */
[----:B------:R-:W-:-:S03]  /*4aa10*/  NOP ;  /* 0x0000000000007918 */ /* 0x000fc60000000000 */
[----:B------:R-:W-:Y:S04]  /*4aa20*/  STL.64 [R1+0x910], R16 ;  /* 0x0009101001007387 */ /* 0x000fe80000100a00 */
[----:B------:R1:W-:Y:S04]  /*4aa30*/  STL.64 [R1+0x918], R18 ;  /* 0x0009181201007387 */ /* 0x0003e80000100a00 */
[----:B-1----:R-:W2:Y:S04]  /*4aa40*/  LDL.LU.64 R18, [R1+0x7ea8] ;  /* 0x007ea80001127983 */ /* 0x002ea80000300a00 */
[----:B------:R-:W4:Y:S04]  /*4aa50*/  LDL.LU.64 R14, [R1+0x7ea0] ;  /* 0x007ea000010e7983 */ /* 0x000f280000300a00 */
[----:B------:R-:W4:Y:S01]  /*4aa60*/  LDL.LU.64 R12, [R1+0x7e98] ;  /* 0x007e9800010c7983 */ /* 0x000f220000300a00 */
[----:B---3--:R-:W-:-:S02]  /*4aa70*/  IMAD.MOV.U32 R21, RZ, RZ, R10 ;  /* 0x000000ffff157224 */ /* 0x008fc400078e000a */
[----:B------:R-:W-:Y:S01]  /*4aa80*/  IMAD.MOV.U32 R20, RZ, RZ, R11 ;  /* 0x000000ffff147224 */ /* 0x000fe200078e000b */
[C---:B----4-:R-:W-:Y:S08]  /*4aa90*/  HMMA.1688.F32.TF32 R12, R4.reuse, R10, R12 ;  /* 0x0000000a040c723c */ /* 0x050ff0000008100c */
[----:B--2---:R-:W-:Y:S11]  /*4aaa0*/  HMMA.1688.F32.TF32 R8, R4, R18, R24 ;  /* 0x000000120408723c */ /* 0x004ff60000081018 */
[----:B------:R-:W-:Y:S04]  /*4aab0*/  STL.64 [R1+0x900], R12 ;  /* 0x0009000c01007387 */ /* 0x000fe80000100a00 */
[----:B------:R1:W-:Y:S04]  /*4aac0*/  STL.64 [R1+0x908], R14 ;  /* 0x0009080e01007387 */ /* 0x0003e80000100a00 */
[----:B-1----:R-:W2:Y:S04]  /*4aad0*/  LDL.LU.64 R14, [R1+0x7e90] ;  /* 0x007e9000010e7983 */ /* 0x002ea80000300a00 */
[----:B------:R-:W3:Y:S04]  /*4aae0*/  LDL.LU.64 R12, [R1+0x7e88] ;  /* 0x007e8800010c7983 */ /* 0x000ee80000300a00 */
[----:B------:R-:W-:Y:S04]  /*4aaf0*/  STL.64 [R1+0x7da0], R22 ;  /* 0x007da01601007387 */ /* 0x000fe80000100a00 */
[----:B------:R1:W-:Y:S04]  /*4ab00*/  STL.64 [R1+0x7d98], R20 ;  /* 0x007d981401007387 */ /* 0x0003e80000100a00 */
[----:B-1----:R-:W4:Y:S04]  /*4ab10*/  LDL.LU R20, [R1+0x4e0] ;  /* 0x0004e00001147983 */ /* 0x002f280000300800 */
        /* <DEDUP_REMOVED lines=15> */
[----:B--2---:R3:W-:Y:S04]  /*4ac10*/  STL.64 [R1+0x7dd8], R18 ;  /* 0x007dd81201007387 */ /* 0x0047e80000100a00 */
[----:B------:R-:W-:Y:S01]  /*4ac20*/  STL.64 [R1+0x7dd0], R16 ;  /* 0x007dd01001007387 */ /* 0x000fe20000100a00 */
[----:B---3--:R-:W-:-:S03]  /*4ac30*/  IMAD.MOV.U32 R18, RZ, RZ, R13 ;  /* 0x000000ffff127224 */ /* 0x008fc600078e000d */
[----:B------:R-:W2:Y:S04]  /*4ac40*/  LDL.LU R13, [R1+0x7e80] ;  /* 0x007e8000010d7983 */ /* 0x000ea80000300800 */
[----:B------:R-:W3:Y:S04]  /*4ac50*/  LDL R19, [R1+0x2c] ;  /* 0x00002c0001137983 */ /* 0x000ee80000100800 */
[----:B---3--:R1:W-:Y:S02]  /*4ac60*/  STL.64 [R1+0x7de8], R18 ;  /* 0x007de81201007387 */ /* 0x0083e40000100a00 */
[----:B-1----:R-:W-:Y:S01]  /*4ac70*/  IMAD.MOV.U32 R18, RZ, RZ, R14 ;  /* 0x000000ffff127224 */ /* 0x002fe200078e000e */
[----:B------:R-:W-:Y:S01]  /*4ac80*/  MOV R19, R15 ;  /* 0x0000000f00137202 */ /* 0x000fe20000000f00 */
[----:B------:R-:W3:Y:S04]  /*4ac90*/  LDL.LU R14, [R1+0x7e7c] ;  /* 0x007e7c00010e7983 */ /* 0x000ee80000300800 */
[----:B------:R-:W3:Y:S04]  /*4aca0*/  LDL.LU R15, [R1+0x7e78] ;  /* 0x007e7800010f7983 */ /* 0x000ee80000300800 */
[----:B------:R1:W-:Y:S02]  /*4acb0*/  STL.64 [R1+0x7e00], R18 ;  /* 0x007e001201007387 */ /* 0x0003e40000100a00 */
[----:B-1----:R-:W-:-:S02]  /*4acc0*/  IMAD.MOV.U32 R18, RZ, RZ, R12 ;  /* 0x000000ffff127224 */ /* 0x002fc400078e000c */
[----:B--2---:R-:W-:Y:S01]  /*4acd0*/  IMAD.MOV.U32 R19, RZ, RZ, R13 ;  /* 0x000000ffff137224 */ /* 0x004fe200078e000d */
[----:B------:R-:W2:Y:S04]  /*4ace0*/  LDL.LU R12, [R1+0x7e74] ;  /* 0x007e7400010c7983 */ /* 0x000ea80000300800 */
[----:B------:R-:W2:Y:S04]  /*4acf0*/  LDL.LU R13, [R1+0x7e70] ;  /* 0x007e7000010d7983 */ /* 0x000ea80000300800 */
[----:B------:R-:W-:Y:S04]  /*4ad00*/  STL.64 [R1+0x7e18], R18 ;  /* 0x007e181201007387 */ /* 0x000fe80000100a00 */
[----:B------:R1:W-:Y:S04]  /*4ad10*/  STL.64 [R1+0x7db0], R22 ;  /* 0x007db01601007387 */ /* 0x0003e80000100a00 */
[----:B----4-:R4:W-:Y:S04]  /*4ad20*/  STL.64 [R1+0x7da8], R20 ;  /* 0x007da81401007387 */ /* 0x0109e80000100a00 */
[----:B-1----:R-:W2:Y:S01]  /*4ad30*/  LDL.64 R22, [R1+0x8] ;  /* 0x0000080001167983 */ /* 0x002ea20000100a00 */
[----:B---3--:R-:W-:-:S02]  /*4ad40*/  IMAD.MOV.U32 R19, RZ, RZ, R14 ;  /* 0x000000ffff137224 */ /* 0x008fc400078e000e */
[----:B------:R-:W-:Y:S01]  /*4ad50*/  IMAD.MOV.U32 R18, RZ, RZ, R15 ;  /* 0x000000ffff127224 */ /* 0x000fe200078e000f */
[----:B--2---:R1:W-:Y:S04]  /*4ad60*/  STL.64 [R1+0x7de0], R22 ;  /* 0x007de01601007387 */ /* 0x0043e80000100a00 */
[----:B----4-:R-:W2:Y:S04]  /*4ad70*/  LDL.LU R20, [R1+0x510] ;  /* 0x0005100001147983 */ /* 0x010ea80000300800 */
[----:B------:R-:W2:Y:S04]  /*4ad80*/  LDL.LU R21, [R1+0x514] ;  /* 0x0005140001157983 */ /* 0x000ea80000300800 */
[----:B-1----:R-:W3:Y:S04]  /*4ad90*/  LDL.LU R22, [R1+0x518] ;  /* 0x0005180001167983 */ /* 0x002ee80000300800 */
[----:B------:R-:W3:Y:S04]  /*4ada0*/  LDL.LU R23, [R1+0x51c] ;  /* 0x00051c0001177983 */ /* 0x000ee80000300800 */
[----:B------:R1:W-:Y:S04]  /*4adb0*/  STL.64 [R1+0x7e38], R18 ;  /* 0x007e381201007387 */ /* 0x0003e80000100a00 */
[----:B-1----:R-:W4:Y:S04]  /*4adc0*/  LDL.64 R18, [R1+0x68] ;  /* 0x0000680001127983 */ /* 0x002f280000100a00 */
[----:B----4-:R1:W-:Y:S02]  /*4add0*/  STL.64 [R1+0x7e50], R18 ;  /* 0x007e501201007387 */ /* 0x0103e40000100a00 */
[----:B-1----:R-:W-:-:S02]  /*4ade0*/  IMAD.MOV.U32 R18, RZ, RZ, R13 ;  /* 0x000000ffff127224 */ /* 0x002fc400078e000d */
        /* <DEDUP_REMOVED lines=46> */
[----:B------:R1:W-:Y:S04]  /*4b0d0*/  STL.64 [R1+0x8e0], R12 ;  /* 0x0008e00c01007387 */ /* 0x0003e80000100a00 */
[----:B------:R-:W-:Y:S01]  /*4b0e0*/  STL.64 [R1+0x8e8], R14 ;  /* 0x0008e80e01007387 */ /* 0x000fe20000100a00 */
[----:B-1----:R-:W-:-:S02]  /*4b0f0*/  IMAD.MOV.U32 R13, RZ, RZ, R18 ;  /* 0x000000ffff0d7224 */ /* 0x002fc400078e0012 */
        /* <DEDUP_REMOVED lines=17> */
[----:B------:R1:W-:Y:S04]  /*4b210*/  STL.64 [R1+0x7d58], R14 ;  /* 0x007d580e01007387 */ /* 0x0003e80000100a00 */
[----:B------:R-:W-:Y:S01]  /*4b220*/  STL.64 [R1+0x7d50], R12 ;  /* 0x007d500c01007387 */ /* 0x000fe20000100a00 */
[----:B-1----:R-:W-:Y:S01]  /*4b230*/  MOV R14, R2 ;  /* 0x00000002000e7202 */ /* 0x002fe20000000f00 */
[----:B------:R-:W-:-:S02]  /*4b240*/  IMAD.MOV.U32 R15, RZ, RZ, R3 ;  /* 0x000000ffff0f7224 */ /* 0x000fc400078e0003 */
[----:B------:R-:W3:Y:S04]  /*4b250*/  LDL.LU R2, [R1+0x7e34] ;  /* 0x007e340001027983 */ /* 0x000ee80000300800 */
[----:B------:R-:W3:Y:S01]  /*4b260*/  LDL.LU R3, [R1+0x7e30] ;  /* 0x007e300001037983 */ /* 0x000ee20000300800 */
        /* <DEDUP_REMOVED lines=28> */
[----:B------:R1:W-:Y:S04]  /*4b430*/  STL.64 [R1+0x870], R12 ;  /* 0x0008700c01007387 */ /* 0x0003e80000100a00 */
[----:B------:R3:W-:Y:S04]  /*4b440*/  STL.64 [R1+0x878], R14 ;  /* 0x0008780e01007387 */ /* 0x0007e80000100a00 */
[----:B-1----:R-:W4:Y:S04]  /*4b450*/  LDL.LU R12, [R1+0x4a0] ;  /* 0x0004a000010c7983 */ /* 0x002f280000300800 */
[----:B------:R-:W4:Y:S04]  /*4b460*/  LDL.LU R13, [R1+0x4a4] ;  /* 0x0004a400010d7983 */ /* 0x000f280000300800 */
[----:B---3--:R-:W3:Y:S04]  /*4b470*/  LDL.LU R14, [R1+0x4a8] ;  /* 0x0004a800010e7983 */ /* 0x008ee80000300800 */
[----:B------:R-:W3:Y:S01]  /*4b480*/  LDL.LU R15, [R1+0x4ac] ;  /* 0x0004ac00010f7983 */ /* 0x000ee20000300800 */
[----:B--2---:R-:W-:Y:S03]  /*4b490*/  HMMA.1688.F32.TF32 R16, R4, R22, R16 ;  /* 0x000000160410723c */ /* 0x004fe60000081010 */
[----:B---3--:R1:W-:Y:S04]  /*4b4a0*/  STL.64 [R1+0x7d68], R14 ;  /* 0x007d680e01007387 */ /* 0x0083e80000100a00 */
[----:B----4-:R-:W-:Y:S04]  /*4b4b0*/  STL.64 [R1+0x7d60], R12 ;  /* 0x007d600c01007387 */ /* 0x010fe80000100a00 */
[----:B-1----:R-:W2:Y:S08]  /*4b4c0*/  LDL.64 R14, [R1+0xc8] ;  /* 0x0000c800010e7983 */ /* 0x002eb00000100a00 */
[----:B------:R1:W-:Y:S04]  /*4b4d0*/  STL.64 [R1+0xb80], R16 ;  /* 0x000b801001007387 */ /* 0x0003e80000100a00 */
[----:B------:R3:W-:Y:S01]  /*4b4e0*/  STL.64 [R1+0xb88], R18 ;  /* 0x000b881201007387 */ /* 0x0007e20000100a00 */
[----:B-1----:R-:W-:-:S03]  /*4b4f0*/  IMAD.MOV.U32 R17, RZ, RZ, R22 ;  /* 0x000000ffff117224 */ /* 0x002fc600078e0016 */
[----:B---3--:R-:W3:Y:S01]  /*4b500*/  LDL.LU.64 R18, [R1+0x7db8] ;  /* 0x007db80001127983 */ /* 0x008ee20000300a00 */
[----:B------:R-:W-:-:S03]  /*4b510*/  IMAD.MOV.U32 R16, RZ, RZ, R23 ;  /* 0x000000ffff107224 */ /* 0x000fc600078e0017 */
[----:B------:R-:W3:Y:S04]  /*4b520*/  LDL.LU.64 R22, [R1+0x7db0] ;  /* 0x007db00001167983 */ /* 0x000ee80000300a00 */
[----:B------:R-:W3:Y:S02]  /*4b530*/  LDL.LU.64 R20, [R1+0x7da8] ;  /* 0x007da80001147983 */ /* 0x000ee40000300a00 */
[----:B---3--:R-:W-:-:S15]  /*4b540*/  HMMA.1688.F32.TF32 R20, R4, R18, R20 ;  /* 0x000000120414723c */ /* 0x008fde0000081014 */
[----:B------:R-:W-:-:S04]  /*4b550*/  NOP ;  /* 0x0000000000007918 */ /* 0x000fc80000000000 */
[----:B------:R-:W-:Y:S04]  /*4b560*/  STL.64 [R1+0xb70], R20 ;  /* 0x000b701401007387 */ /* 0x000fe80000100a00 */
[----:B------:R1:W-:Y:S04]  /*4b570*/  STL.64 [R1+0xb78], R22 ;  /* 0x000b781601007387 */ /* 0x0003e80000100a00 */
[----:B-1----:R-:W3:Y:S04]  /*4b580*/  LDL.LU.64 R22, [R1+0x7da0] ;  /* 0x007da00001167983 */ /* 0x002ee80000300a00 */
[----:B------:R-:W4:Y:S04]  /*4b590*/  LDL.LU.64 R20, [R1+0x7d98] ;  /* 0x007d980001147983 */ /* 0x000f280000300a00 */
[----:B------:R-:W-:Y:S04]  /*4b5a0*/  STL.64 [R1+0x7c88], R18 ;  /* 0x007c881201007387 */ /* 0x000fe80000100a00 */
[----:B------:R1:W-:Y:S04]  /*4b5b0*/  STL.64 [R1+0x7d70], R16 ;  /* 0x007d701001007387 */ /* 0x0003e80000100a00 */
[----:B-1----:R-:W2:Y:S04]  /*4b5c0*/  LDL.LU R16, [R1+0x4b0] ;  /* 0x0004b00001107983 */ /* 0x002ea80000300800 */
[----:B------:R-:W2:Y:S01]  /*4b5d0*/  LDL.LU R17, [R1+0x4b4] ;  /* 0x0004b40001117983 */ /* 0x000ea20000300800 */
[----:B---3--:R-:W-:-:S15]  /*4b5e0*/  HMMA.1688.F32.TF32 R24, R4, R22, R24 ;  /* 0x000000160418723c */ /* 0x008fde0000081018 */
[----:B------:R-:W-:-:S04]  /*4b5f0*/  NOP ;  /* 0x0000000000007918 */ /* 0x000fc80000000000 */
[----:B------:R-:W-:Y:S04]  /*4b600*/  STL.64 [R1+0xb60], R24 ;  /* 0x000b601801007387 */ /* 0x000fe80000100a00 */
[----:B------:R1:W-:Y:S04]  /*4b610*/  STL.64 [R1+0xb68], R26 ;  /* 0x000b681a01007387 */ /* 0x0003e80000100a00 */
[----:B-1----:R-:W3:Y:S04]  /*4b620*/  LDL.LU.64 R26, [R1+0x7d90] ;  /* 0x007d9000011a7983 */ /* 0x002ee80000300a00 */
[----:B------:R-:W2:Y:S01]  /*4b630*/  LDL.LU.64 R24, [R1+0x7d88] ;  /* 0x007d880001187983 */ /* 0x000ea20000300a00 */
[----:B------:R-:W-:-:S02]  /*4b640*/  IMAD.MOV.U32 R18, RZ, RZ, R3 ;  /* 0x000000ffff127224 */ /* 0x000fc400078e0003 */
[----:B------:R-:W-:Y:S01]  /*4b650*/  IMAD.MOV.U32 R19, RZ, RZ, R2 ;  /* 0x000000ffff137224 */ /* 0x000fe200078e0002 */
[----:B---3--:R-:W-:Y:S01]  /*4b660*/  HMMA.1688.F32.TF32 R4, R4, R26, R8 ;  /* 0x0000001a0404723c */ /* 0x008fe20000081008 */
[----:B------:R-:W3:Y:S04]  /*4b670*/  LDL.LU.64 R10, [R1+0x7d80] ;  /* 0x007d8000010a7983 */ /* 0x000ee80000300a00 */
[----:B------:R-:W3:-:S14]  /*4b680*/  LDL.LU.64 R8, [R1+0x7d78] ;  /* 0x007d780001087983 */ /* 0x000edc0000300a00 */
[----:B------:R-:W-:Y:S02]  /*4b690*/  IMAD.MOV.U32 R3, RZ, RZ, R6 ;  /* 0x000000ffff037224 */ /* 0x000fe400078e0006 */
[----:B------:R-:W-:Y:S01]  /*4b6a0*/  IMAD.MOV.U32 R2, RZ, RZ, R7 ;  /* 0x000000ffff027224 */ /* 0x000fe200078e0007 */
[----:B------:R-:W-:Y:S04]  /*4b6b0*/  STL.64 [R1+0x860], R4 ;  /* 0x0008600401007387 */ /* 0x000fe80000100a00 */
[----:B------:R-:W-:Y:S04]  /*4b6c0*/  LDS R6, [R0+UR5+0x16500] ;  /* 0x0165000500067984 */ /* 0x000fe80008000800 */
[----:B------:R-:W1:Y:S04]  /*4b6d0*/  LDS R7, [R29+UR5+0x16500] ;  /* 0x016500051d077984 */ /* 0x000e680008000800 */
[----:B------:R-:W-:Y:S04]  /*4b6e0*/  LDS R4, [R0+UR5+0x14500] ;  /* 0x0145000500047984 */ /* 0x000fe80008000800 */
[----:B------:R-:W1:Y:S04]  /*4b6f0*/  LDS R5, [R29+UR5+0x14500] ;  /* 0x014500051d057984 */ /* 0x000e680008000800 */
[----:B------:R4:W-:Y:S04]  /*4b700*/  STL.64 [R1+0x7c50], R26 ;  /* 0x007c501a01007387 */ /* 0x0009e80000100a00 */
[----:B--2---:R-:W-:Y:S04]  /*4b710*/  STL.64 [R1+0x7c48], R24 ;  /* 0x007c481801007387 */ /* 0x004fe80000100a00 */
[----:B------:R-:W-:Y:S04]  /*4b720*/  STL [R1+0x74f4], R2 ;  /* 0x0074f40201007387 */ /* 0x000fe80000100800 */
[----:B------:R-:W-:Y:S01]  /*4b730*/  STL [R1+0x74f0], R3 ;  /* 0x0074f00301007387 */ /* 0x000fe20000100800 */
[----:B----4-:R-:W-:-:S02]  /*4b740*/  IMAD.MOV.U32 R26, RZ, RZ, R21 ;  /* 0x000000ffff1a7224 */ /* 0x010fc400078e0015 */
[----:B------:R-:W-:Y:S02]  /*4b750*/  IMAD.MOV.U32 R27, RZ, RZ, R20 ;  /* 0x000000ffff1b7224 */ /* 0x000fe400078e0014 */
[----:B------:R-:W-:Y:S01]  /*4b760*/  IMAD.MOV.U32 R21, RZ, RZ, R14 ;  /* 0x000000ffff157224 */ /* 0x000fe200078e000e */
[----:B------:R-:W-:Y:S01]  /*4b770*/  MOV R20, R15 ;  /* 0x0000000f00147202 */ /* 0x000fe20000000f00 */
[----:B-1----:R-:W-:Y:S04]  /*4b780*/  STL.64 [R1+0x7c60], R6 ;  /* 0x007c600601007387 */ /* 0x002fe80000100a00 */
        /* <DEDUP_REMOVED lines=10> */
[----:B------:R-:W4:Y:S04]  /*4b830*/  LDL.LU.64 R14, [R1+0x7d68] ;  /* 0x007d6800010e7983 */ /* 0x000f280000300a00 */
[----:B------:R-:W4:Y:S04]  /*4b840*/  LDL.LU.64 R12, [R1+0x7d60] ;  /* 0x007d6000010c7983 */ /* 0x000f280000300a00 */
[----:B------:R1:W-:Y:S04]  /*4b850*/  STL.64 [R1+0x7c70], R22 ;  /* 0x007c701601007387 */ /* 0x0003e80000100a00 */
[----:B------:R4:W-:Y:S04]  /*4b860*/  STL.64 [R1+0x7c68], R20 ;  /* 0x007c681401007387 */ /* 0x0009e80000100a00 */
[----:B-1----:R-:W4:Y:S01]  /*4b870*/  LDL R22, [R1+0xb8] ;  /* 0x0000b80001167983 */ /* 0x002f220000100800 */
[----:B------:R-:W-:Y:S01]  /*4b880*/  IMAD.MOV.U32 R23, RZ, RZ, R28 ;  /* 0x000000ffff177224 */ /* 0x000fe200078e001c */
[C---:B--2---:R-:W-:Y:S08]  /*4b890*/  HMMA.1688.F32.TF32 R4, R8.reuse, R26, R4 ;  /* 0x0000001a0804723c */ /* 0x044ff00000081004 */
[----:B----4-:R-:W-:Y:S01]  /*4b8a0*/  HMMA.1688.F32.TF32 R20, R8, R22, R12 ;  /* 0x000000160814723c */ /* 0x010fe2000008100c */
[----:B------:R-:W2:Y:S04]  /*4b8b0*/  LDL.LU.64 R14, [R1+0x7d58] ;  /* 0x007d5800010e7983 */ /* 0x000ea80000300a00 */
[----:B------:R-:W4:Y:S06]  /*4b8c0*/  LDL.LU.64 R12, [R1+0x7d50] ;  /* 0x007d5000010c7983 */ /* 0x000f2c0000300a00 */
[----:B------:R-:W-:Y:S08]  /*4b8d0*/  STL.64 [R1+0xb30], R4 ;  /* 0x000b300401007387 */ /* 0x000ff00000100a00 */
[----:B------:R-:W-:Y:S04]  /*4b8e0*/  STL.64 [R1+0xb40], R20 ;  /* 0x000b401401007387 */ /* 0x000fe80000100a00 */
[----:B------:R-:W-:Y:S04]  /*4b8f0*/  STL.64 [R1+0xb48], R22 ;  /* 0x000b481601007387 */ /* 0x000fe80000100a00 */
[----:B------:R1:W-:Y:S04]  /*4b900*/  STL [R1+0xb38], R6 ;  /* 0x000b380601007387 */ /* 0x0003e80000100800 */
[----:B------:R-:W2:Y:S04]  /*4b910*/  LDL.LU R24, [R1+0x300] ;  /* 0x0003000001187983 */ /* 0x000ea80000300800 */
[----:B------:R-:W2:Y:S04]  /*4b920*/  LDL.LU R25, [R1+0x304] ;  /* 0x0003040001197983 */ /* 0x000ea80000300800 */
[----:B------:R-:W2:Y:S04]  /*4b930*/  LDL.LU R26, [R1+0x308] ;  /* 0x00030800011a7983 */ /* 0x000ea80000300800 */
[----:B------:R-:W2:Y:S01]  /*4b940*/  LDL.LU R27, [R1+0x30c] ;  /* 0x00030c00011b7983 */ /* 0x000ea20000300800 */
[----:B------:R-:W-:-:S02]  /*4b950*/  IMAD.MOV.U32 R28, RZ, RZ, R7 ;  /* 0x000000ffff1c7224 */ /* 0x000fc400078e0007 */
[----:B---3--:R-:W-:Y:S02]  /*4b960*/  IMAD.MOV.U32 R7, RZ, RZ, R16 ;  /* 0x000000ffff077224 */ /* 0x008fe400078e0010 */
[----:B-1----:R-:W-:Y:S01]  /*4b970*/  IMAD.MOV.U32 R6, RZ, RZ, R17 ;  /* 0x000000ffff067224 */ /* 0x002fe200078e0011 */
[----:B--2---:R-:W-:Y:S04]  /*4b980*/  STL.64 [R1+0x7c80], R26 ;  /* 0x007c801a01007387 */ /* 0x004fe80000100a00 */
        /* <DEDUP_REMOVED lines=12> */
[----:B---3--:R1:W-:Y:S04]  /*4ba50*/  STL.64 [R1+0x7cb0], R18 ;  /* 0x007cb01201007387 */ /* 0x0083e80000100a00 */
[----:B--2---:R-:W-:Y:S04]  /*4ba60*/  STL.64 [R1+0x7ca8], R16 ;  /* 0x007ca81001007387 */ /* 0x004fe80000100a00 */
[----:B-1----:R-:W2:Y:S04]  /*4ba70*/  LDL.64 R18, [R1+0x38] ;  /* 0x0000380001127983 */ /* 0x002ea80000100a00 */
[----:B--2---:R1:W-:Y:S04]  /*4ba80*/  STL.64 [R1+0x7cc0], R18 ;  /* 0x007cc01201007387 */ /* 0x0043e80000100a00 */
[----:B-1----:R-:W2:Y:S04]  /*4ba90*/  LDL.64 R18, [R1+0x48] ;  /* 0x0000480001127983 */ /* 0x002ea80000100a00 */
[----:B--2---:R1:W-:Y:S04]  /*4baa0*/  STL.64 [R1+0x7cd8], R18 ;  /* 0x007cd81201007387 */ /* 0x0043e80000100a00 */
[----:B-1----:R-:W2:Y:S04]  /*4bab0*/  LDL.64 R18, [R1+0x58] ;  /* 0x0000580001127983 */ /* 0x002ea80000100a00 */
[----:B--2---:R1:W-:Y:S04]  /*4bac0*/  STL.64 [R1+0x7cf0], R18 ;  /* 0x007cf01201007387 */ /* 0x0043e80000100a00 */
[----:B------:R-:W2:Y:S01]  /*4bad0*/  LDL.64 R6, [R1+0x28] ;  /* 0x0000280001067983 */ /* 0x000ea20000100a00 */
[----:B-1----:R-:W-:-:S02]  /*4bae0*/  IMAD.MOV.U32 R18, RZ, RZ, R15 ;  /* 0x000000ffff127224 */ /* 0x002fc400078e000f */
[----:B------:R-:W-:Y:S01]  /*4baf0*/  IMAD.MOV.U32 R19, RZ, RZ, R14 ;  /* 0x000000ffff137224 */ /* 0x000fe200078e000e */
[----:B--2---:R1:W-:Y:S04]  /*4bb00*/  STL.64 [R1+0x7cb8], R6 ;  /* 0x007cb80601007387 */ /* 0x0043e80000100a00 */
[----:B------:R-:W2:Y:S04]  /*4bb10*/  LDL.LU R4, [R1+0x340] ;  /* 0x0003400001047983 */ /* 0x000ea80000300800 */
[----:B------:R-:W2:Y:S04]  /*4bb20*/  LDL.LU R5, [R1+0x344] ;  /* 0x0003440001057983 */ /* 0x000ea80000300800 */
[----:B-1----:R-:W3:Y:S04]  /*4bb30*/  LDL.LU R6, [R1+0x348] ;  /* 0x0003480001067983 */ /* 0x002ee80000300800 */
[----:B------:R-:W3:Y:S04]  /*4bb40*/  LDL.LU R7, [R1+0x34c] ;  /* 0x00034c0001077983 */ /* 0x000ee80000300800 */
[----:B------:R1:W-:Y:S04]  /*4bb50*/  STL.64 [R1+0x7d08], R18 ;  /* 0x007d081201007387 */ /* 0x0003e80000100a00 */
[----:B-1----:R-:W2:Y:S04]  /*4bb60*/  LDL.64 R18, [R1+0x78] ;  /* 0x0000780001127983 */ /* 0x002ea80000100a00 */
[----:B--2---:R-:W-:Y:S04]  /*4bb70*/  STL.64 [R1+0x7d20], R18 ;  /* 0x007d201201007387 */ /* 0x004fe80000100a00 */
[----:B---3--:R-:W-:Y:S04]  /*4bb80*/  STL.64 [R1+0x7cd0], R6 ;  /* 0x007cd00601007387 */ /* 0x008fe80000100a00 */
[----:B------:R1:W-:Y:S04]  /*4bb90*/  STL.64 [R1+0x7cc8], R4 ;  /* 0x007cc80401007387 */ /* 0x0003e80000100a00 */
[----:B-1----:R-:W2:Y:S04]  /*4bba0*/  LDL.LU R4, [R1+0x350] ;  /* 0x0003500001047983 */ /* 0x002ea80000300800 */
[----:B------:R-:W2:Y:S04]  /*4bbb0*/  LDL.LU R5, [R1+0x354] ;  /* 0x0003540001057983 */ /* 0x000ea80000300800 */
[----:B------:R-:W3:Y:S04]  /*4bbc0*/  LDL.LU R6, [R1+0x358] ;  /* 0x0003580001067983 */ /* 0x000ee80000300800 */
[----:B------:R-:W3:Y:S01]  /*4bbd0*/  LDL.LU R7, [R1+0x35c] ;  /* 0x00035c0001077983 */ /* 0x000ee20000300800 */
[----:B----4-:R-:W-:-:S02]  /*4bbe0*/  IMAD.MOV.U32 R18, RZ, RZ, R13 ;  /* 0x000000ffff127224 */ /* 0x010fc400078e000d */
[----:B------:R-:W-:-:S05]  /*4bbf0*/  IMAD.MOV.U32 R19, RZ, RZ, R12 ;  /* 0x000000ffff137224 */ /* 0x000fca00078e000c */
        /* <DEDUP_REMOVED lines=32> */
[----:B------:R-:W3:Y:S04]  /*4be00*/  LDL.64 R26, [R1+0x18] ;  /* 0x00001800011a7983 */ /* 0x000ee80000100a00 */
        /* <DEDUP_REMOVED lines=8> */
[----:B------:R4:W-:Y:S02]  /*4be90*/  STL [R1+0x74f8], R28 ;  /* 0x0074f81c01007387 */ /* 0x0009e40000100800 */
[----:B----4-:R-:W-:Y:S01]  /*4bea0*/  IMAD.MOV.U32 R28, RZ, RZ, R19 ;  /* 0x000000ffff1c7224 */ /* 0x010fe200078e0013 */
[----:B--2---:R-:W-:-:S15]  /*4beb0*/  HMMA.1688.F32.TF32 R4, R8, R18, R4 ;  /* 0x000000120804723c */ /* 0x004fde0000081004 */
[----:B------:R-:W-:-:S04]  /*4bec0*/  NOP ;  /* 0x0000000000007918 */ /* 0x000fc80000000000 */
[----:B------:R-:W-:Y:S04]  /*4bed0*/  STL.64 [R1+0xb20], R4 ;  /* 0x000b200401007387 */ /* 0x000fe80000100a00 */
[----:B------:R1:W-:Y:S04]  /*4bee0*/  STL.64 [R1+0xb28], R6 ;  /* 0x000b280601007387 */ /* 0x0003e80000100a00 */
[----:B-1----:R-:W2:Y:S04]  /*4bef0*/  LDL.LU.64 R6, [R1+0x7d48] ;  /* 0x007d480001067983 */ /* 0x002ea80000300a00 */
[----:B------:R-:W2:Y:S04]  /*4bf00*/  LDL.LU.64 R4, [R1+0x7d40] ;  /* 0x007d400001047983 */ /* 0x000ea80000300a00 */
[----:B------:R-:W2:Y:S04]  /*4bf10*/  LDL.LU.64 R18, [R1+0x7d38] ;  /* 0x007d380001127983 */ /* 0x000ea80000300a00 */
        /* <DEDUP_REMOVED lines=55> */
[----:B------:R-:W-:Y:S04]  /*4c290*/  STL.64 [R1+0xab0], R16 ;  /* 0x000ab01001007387 */ /* 0x000fe80000100a00 */
[----:B------:R1:W-:Y:S04]  /*4c2a0*/  STL.64 [R1+0xab8], R18 ;  /* 0x000ab81201007387 */ /* 0x0003e80000100a00 */
[----:B-1----:R-:W3:Y:S04]  /*4c2b0*/  LDL.LU.64 R18, [R1+0x7ca0] ;  /* 0x007ca00001127983 */ /* 0x002ee80000300a00 */
[----:B------:R-:W3:Y:S01]  /*4c2c0*/  LDL.LU.64 R16, [R1+0x7c98] ;  /* 0x007c980001107983 */ /* 0x000ee20000300a00 */
[----:B------:R-:W-:-:S03]  /*4c2d0*/  IMAD.MOV.U32 R2, RZ, RZ, R7 ;  /* 0x000000ffff027224 */ /* 0x000fc600078e0007 */
[----:B------:R-:W2:Y:S01]  /*4c2e0*/  LDL.LU.64 R6, [R1+0x7c90] ;  /* 0x007c900001067983 */ /* 0x000ea20000300a00 */
[C---:B---3--:R-:W-:Y:S08]  /*4c2f0*/  HMMA.1688.F32.TF32 R16, R8.reuse, R26, R16 ;  /* 0x0000001a0810723c */ /* 0x048ff00000081010 */
[----:B--2---:R-:W-:Y:S11]  /*4c300*/  HMMA.1688.F32.TF32 R4, R8, R6, R20 ;  /* 0x000000060804723c */ /* 0x004ff60000081014 */
[----:B------:R1:W-:Y:S04]  /*4c310*/  STL.64 [R1+0xaa0], R16 ;  /* 0x000aa01001007387 */ /* 0x0003e80000100a00 */
[----:B------:R2:W-:Y:S01]  /*4c320*/  STL.64 [R1+0xaa8], R18 ;  /* 0x000aa81201007387 */ /* 0x0005e20000100a00 */
[----:B-1----:R-:W-:-:S03]  /*4c330*/  IMAD.MOV.U32 R17, RZ, RZ, R26 ;  /* 0x000000ffff117224 */ /* 0x002fc600078e001a */
[----:B--2---:R-:W2:Y:S01]  /*4c340*/  LDL.LU.64 R18, [R1+0x7c88] ;  /* 0x007c880001127983 */ /* 0x004ea20000300a00 */
[----:B------:R-:W-:-:S03]  /*4c350*/  IMAD.MOV.U32 R16, RZ, RZ, R27 ;  /* 0x000000ffff107224 */ /* 0x000fc600078e001b */
[----:B------:R-:W2:Y:S04]  /*4c360*/  LDL.LU.64 R26, [R1+0x7c80] ;  /* 0x007c8000011a7983 */ /* 0x000ea80000300a00 */
[----:B------:R-:W2:Y:S04]  /*4c370*/  LDL.LU.64 R24, [R1+0x7c78] ;  /* 0x007c780001187983 */ /* 0x000ea80000300a00 */
[----:B------:R-:W3:Y:S04]  /*4c380*/  LDL.LU.64 R22, [R1+0x7c70] ;  /* 0x007c700001167983 */ /* 0x000ee80000300a00 */
[----:B------:R-:W4:Y:S04]  /*4c390*/  LDL.LU.64 R20, [R1+0x7c68] ;  /* 0x007c680001147983 */ /* 0x000f280000300a00 */
[----:B------:R-:W-:Y:S04]  /*4c3a0*/  STL.64 [R1+0x360], R4 ;  /* 0x0003600401007387 */ /* 0x000fe80000100a00 */
[----:B------:R1:W-:Y:S04]  /*4c3b0*/  STL.64 [R1+0x368], R6 ;  /* 0x0003680601007387 */ /* 0x0003e80000100a00 */
[----:B-1----:R-:W4:Y:S04]  /*4c3c0*/  LDL.LU.64 R6, [R1+0x7c60] ;  /* 0x007c600001067983 */ /* 0x002f280000300a00 */
[----:B------:R-:W4:Y:S01]  /*4c3d0*/  LDL.LU.64 R4, [R1+0x7c58] ;  /* 0x007c580001047983 */ /* 0x000f220000300a00 */
[C---:B--2---:R-:W-:Y:S08]  /*4c3e0*/  HMMA.1688.F32.TF32 R24, R8.reuse, R18, R24 ;  /* 0x000000120818723c */ /* 0x044ff00000081018 */
[C---:B---3--:R-:W-:Y:S11]  /*4c3f0*/  HMMA.1688.F32.TF32 R12, R8.reuse, R22, R12 ;  /* 0x00000016080c723c */ /* 0x048ff6000008100c */
[----:B------:R-:W-:Y:S04]  /*4c400*/  STL.64 [R1+0x350], R24 ;  /* 0x0003501801007387 */ /* 0x000fe80000100a00 */
[----:B------:R1:W-:Y:S04]  /*4c410*/  STL.64 [R1+0x358], R26 ;  /* 0x0003581a01007387 */ /* 0x0003e80000100a00 */
[----:B-1----:R-:W2:Y:S04]  /*4c420*/  LDL.LU.64 R26, [R1+0x7c50] ;  /* 0x007c5000011a7983 */ /* 0x002ea80000300a00 */
[----:B------:R-:W3:Y:S04]  /*4c430*/  LDL.LU.64 R24, [R1+0x7c48] ;  /* 0x007c480001187983 */ /* 0x000ee80000300a00 */
[----:B------:R-:W-:Y:S04]  /*4c440*/  STL.64 [R1+0x7b28], R18 ;  /* 0x007b281201007387 */ /* 0x000fe80000100a00 */
        /* <DEDUP_REMOVED lines=11> */
[----:B------:R-:W2:Y:S04]  /*4c500*/  LDL.LU R14, [R1+0x2e8] ;  /* 0x0002e800010e7983 */ /* 0x000ea80000300800 */
[----:B------:R-:W2:Y:S04]  /*4c510*/  LDL.LU R15, [R1+0x2ec] ;  /* 0x0002ec00010f7983 */ /* 0x000ea80000300800 */
[----:B------:R-:W-:Y:S04]  /*4c520*/  LDS R10, [R0+UR5+0x16600] ;  /* 0x01660005000a7984 */ /* 0x000fe80008000800 */
[----:B------:R-:W1:Y:S04]  /*4c530*/  LDS R11, [R29+UR5+0x16600] ;  /* 0x016600051d0b7984 */ /* 0x000e680008000800 */
[----:B------:R-:W-:Y:S04]  /*4c540*/  LDS R8, [R0+UR5+0x14600] ;  /* 0x0146000500087984 */ /* 0x000fe80008000800 */
[----:B------:R-:W1:Y:S01]  /*4c550*/  LDS R9, [R29+UR5+0x14600] ;  /* 0x014600051d097984 */ /* 0x000e620008000800 */
[----:B----4-:R-:W-:-:S02]  /*4c560*/  IMAD.MOV.U32 R22, RZ, RZ, R21 ;  /* 0x000000ffff167224 */ /* 0x010fc400078e0015 */
[----:B------:R-:W-:Y:S01]  /*4c570*/  IMAD.MOV.U32 R23, RZ, RZ, R20 ;  /* 0x000000ffff177224 */ /* 0x000fe200078e0014 */
[----:B------:R-:W-:Y:S04]  /*4c580*/  STL.64 [R1+0x7b18], R26 ;  /* 0x007b181a01007387 */ /* 0x000fe80000100a00 */
[----:B---3--:R-:W-:Y:S04]  /*4c590*/  STL.64 [R1+0x7b10], R24 ;  /* 0x007b101801007387 */ /* 0x008fe80000100a00 */
[----:B-1----:R-:W-:Y:S04]  /*4c5a0*/  STL.64 [R1+0x7b08], R10 ;  /* 0x007b080a01007387 */ /* 0x002fe80000100a00 */
[----:B------:R2:W-:Y:S04]  /*4c5b0*/  STL.64 [R1+0x7b00], R8 ;  /* 0x007b000801007387 */ /* 0x0005e80000100a00 */
[----:B------:R-:W3:Y:S01]  /*4c5c0*/  LDL.LU R20, [R1+0x380] ;  /* 0x0003800001147983 */ /* 0x000ee20000300800 */
[----:B--2---:R-:W-:Y:S03]  /*4c5d0*/  HMMA.1688.F32.TF32 R8, R4, R22, R12 ;  /* 0x000000160408723c */ /* 0x004fe6000008100c */
[----:B------:R-:W-:Y:S04]  /*4c5e0*/  LDS R14, [R0+UR5+0x16700] ;  /* 0x01670005000e7984 */ /* 0x000fe80008000800 */
[----:B------:R-:W1:Y:S04]  /*4c5f0*/  LDS R15, [R29+UR5+0x16700] ;  /* 0x016700051d0f7984 */ /* 0x000e680008000800 */
[----:B------:R-:W-:Y:S04]  /*4c600*/  LDS R12, [R0+UR5+0x14700] ;  /* 0x01470005000c7984 */ /* 0x000fe80008000800 */
[----:B------:R-:W2:Y:S04]  /*4c610*/  LDS R13, [R29+UR5+0x14700] ;  /* 0x014700051d0d7984 */ /* 0x000ea80008000800 */
[----:B------:R-:W-:Y:S04]  /*4c620*/  STL.64 [R1+0x330], R8 ;  /* 0x0003300801007387 */ /* 0x000fe80000100a00 */
[----:B------:R-:W-:Y:S04]  /*4c630*/  STL.64 [R1+0x338], R10 ;  /* 0x0003380a01007387 */ /* 0x000fe80000100a00 */
        /* <DEDUP_REMOVED lines=8> */
[----:B------:R-:W4:Y:S04]  /*4c6c0*/  LDL.LU R23, [R1+0x39c] ;  /* 0x00039c0001177983 */ /* 0x000f280000300800 */
[----:B----4-:R4:W-:Y:S04]  /*4c6d0*/  STL.64 [R1+0x7b48], R22 ;  /* 0x007b481601007387 */ /* 0x0109e80000100a00 */
[----:B---3--:R-:W-:Y:S01]  /*4c6e0*/  STL.64 [R1+0x7b40], R20 ;  /* 0x007b401401007387 */ /* 0x008fe20000100a00 */
[----:B----4-:R-:W-:Y:S01]  /*4c6f0*/  MOV R22, R17 ;  /* 0x0000001100167202 */ /* 0x010fe20000000f00 */
[----:B------:R-:W-:-:S05]  /*4c700*/  IMAD.MOV.U32 R23, RZ, RZ, R16 ;  /* 0x000000ffff177224 */ /* 0x000fca00078e0010 */
[----:B------:R-:W-:Y:S04]  /*4c710*/  STL.64 [R1+0x7b58], R22 ;  /* 0x007b581601007387 */ /* 0x000fe80000100a00 */
[----:B------:R-:W3:Y:S04]  /*4c720*/  LDL.LU.64 R18, [R1+0x8] ;  /* 0x0000080001127983 */ /* 0x000ee80000300a00 */
[----:B---3--:R3:W-:Y:S04]  /*4c730*/  STL.64 [R1+0x7b50], R18 ;  /* 0x007b501201007387 */ /* 0x0087e80000100a00 */
[----:B------:R-:W4:Y:S04]  /*4c740*/  LDL.LU R16, [R1+0x3a0] ;  /* 0x0003a00001107983 */ /* 0x000f280000300800 */
[----:B------:R-:W4:Y:S04]  /*4c750*/  LDL.LU R17, [R1+0x3a4] ;  /* 0x0003a40001117983 */ /* 0x000f280000300800 */
[----:B---3--:R-:W3:Y:S04]  /*4c760*/  LDL.LU R18, [R1+0x3a8] ;  /* 0x0003a80001127983 */ /* 0x008ee80000300800 */
[----:B------:R-:W3:Y:S01]  /*4c770*/  LDL.LU R19, [R1+0x3ac] ;  /* 0x0003ac0001137983 */ /* 0x000ee20000300800 */
[----:B------:R-:W-:-:S03]  /*4c780*/  IMAD.MOV.U32 R23, RZ, RZ, R2 ;  /* 0x000000ffff177224 */ /* 0x000fc600078e0002 */
[----:B---3--:R-:W-:Y:S04]  /*4c790*/  STL.64 [R1+0x7b68], R18 ;  /* 0x007b681201007387 */ /* 0x008fe80000100a00 */
[----:B----4-:R3:W-:Y:S04]  /*4c7a0*/  STL.64 [R1+0x7b60], R16 ;  /* 0x007b601001007387 */ /* 0x0107e80000100a00 */
[----:B------:R-:W4:Y:S04]  /*4c7b0*/  LDL R22, [R1+0x28] ;  /* 0x0000280001167983 */ /* 0x000f280000100800 */
[----:B------:R-:W2:Y:S04]  /*4c7c0*/  LDL.LU R2, [R1+0x7c34] ;  /* 0x007c340001027983 */ /* 0x000ea80000300800 */
[----:B----4-:R4:W-:Y:S04]  /*4c7d0*/  STL.64 [R1+0x7b70], R22 ;  /* 0x007b701601007387 */ /* 0x0109e80000100a00 */
[----:B---3--:R-:W3:Y:S04]  /*4c7e0*/  LDL.LU R16, [R1+0x3b0] ;  /* 0x0003b00001107983 */ /* 0x008ee80000300800 */
[----:B------:R-:W3:Y:S04]  /*4c7f0*/  LDL.LU R17, [R1+0x3b4] ;  /* 0x0003b40001117983 */ /* 0x000ee80000300800 */
[----:B------:R-:W2:Y:S04]  /*4c800*/  LDL.LU R18, [R1+0x3b8] ;  /* 0x0003b80001127983 */ /* 0x000ea80000300800 */
[----:B------:R-:W2:Y:S01]  /*4c810*/  LDL.LU R19, [R1+0x3bc] ;  /* 0x0003bc0001137983 */ /* 0x000ea20000300800 */
[----:B----4-:R-:W-:-:S02]  /*4c820*/  IMAD.MOV.U32 R22, RZ, RZ, R28 ;  /* 0x000000ffff167224 */ /* 0x010fc400078e001c */
[----:B------:R-:W-:Y:S01]  /*4c830*/  IMAD.MOV.U32 R23, RZ, RZ, R3 ;  /* 0x000000ffff177224 */ /* 0x000fe200078e0003 */
[----:B--2---:R-:W-:Y:S04]  /*4c840*/  STL.64 [R1+0x7b80], R18 ;  /* 0x007b801201007387 */ /* 0x004fe80000100a00 */
[----:B---3--:R2:W-:Y:S04]  /*4c850*/  STL.64 [R1+0x7b78], R16 ;  /* 0x007b781001007387 */ /* 0x0085e80000100a00 */
[----:B------:R-:W3:Y:S04]  /*4c860*/  LDL.LU R28, [R1+0x7c30] ;  /* 0x007c3000011c7983 */ /* 0x000ee80000300800 */
[----:B------:R-:W4:Y:S04]  /*4c870*/  LDL.LU R3, [R1+0x7c2c] ;  /* 0x007c2c0001037983 */ /* 0x000f280000300800 */
[----:B------:R1:W-:Y:S04]  /*4c880*/  STL.64 [R1+0x7b88], R22 ;  /* 0x007b881601007387 */ /* 0x0003e80000100a00 */
[----:B--2---:R-:W2:Y:S04]  /*4c890*/  LDL.LU R16, [R1+0x3c0] ;  /* 0x0003c00001107983 */ /* 0x004ea80000300800 */
[----:B------:R-:W2:Y:S04]  /*4c8a0*/  LDL.LU R17, [R1+0x3c4] ;  /* 0x0003c40001117983 */ /* 0x000ea80000300800 */
[----:B------:R-:W2:Y:S04]  /*4c8b0*/  LDL.LU R18, [R1+0x3c8] ;  /* 0x0003c80001127983 */ /* 0x000ea80000300800 */
[----:B------:R-:W2:Y:S01]  /*4c8c0*/  LDL.LU R19, [R1+0x3cc] ;  /* 0x0003cc0001137983 */ /* 0x000ea20000300800 */
[----:B-1----:R-:W-:-:S03]  /*4c8d0*/  IMAD.MOV.U32 R23, RZ, RZ, R2 ;  /* 0x000000ffff177224 */ /* 0x002fc600078e0002 */
[----:B--2---:R-:W-:Y:S04]  /*4c8e0*/  STL.64 [R1+0x7b98], R18 ;  /* 0x007b981201007387 */ /* 0x004fe80000100a00 */
[----:B------:R-:W-:Y:S04]  /*4c8f0*/  STL.64 [R1+0x7b90], R16 ;  /* 0x007b901001007387 */ /* 0x000fe80000100a00 */
[----:B------:R-:W2:Y:S04]  /*4c900*/  LDL R22, [R1+0x48] ;  /* 0x0000480001167983 */ /* 0x000ea80000100800 */
[----:B------:R-:W3:Y:S04]  /*4c910*/  LDL.LU R2, [R1+0x7c28] ;  /* 0x007c280001027983 */ /* 0x000ee80000300800 */
[----:B--2---:R4:W-:Y:S02]  /*4c920*/  STL.64 [R1+0x7ba0], R22 ;  /* 0x007ba01601007387 */ /* 0x0049e40000100a00 */
[----:B----4-:R-:W-:-:S02]  /*4c930*/  IMAD.MOV.U32 R22, RZ, RZ, R3 ;  /* 0x000000ffff167224 */ /* 0x010fc400078e0003 */
[----:B---3--:R-:W-:Y:S01]  /*4c940*/  IMAD.MOV.U32 R23, RZ, RZ, R28 ;  /* 0x000000ffff177224 */ /* 0x008fe200078e001c */
[----:B------:R-:W2:Y:S04]  /*4c950*/  LDL.LU R3, [R1+0x7c24] ;  /* 0x007c240001037983 */ /* 0x000ea80000300800 */
[----:B------:R-:W3:Y:S04]  /*4c960*/  LDL.LU R28, [R1+0x7c20] ;  /* 0x007c2000011c7983 */ /* 0x000ee80000300800 */
[----:B------:R1:W-:Y:S04]  /*4c970*/  STL.64 [R1+0x7bb8], R22 ;  /* 0x007bb81601007387 */ /* 0x0003e80000100a00 */
[----:B------:R-:W4:Y:S04]  /*4c980*/  LDL.LU R16, [R1+0x3d0] ;  /* 0x0003d00001107983 */ /* 0x000f280000300800 */
[----:B------:R-:W4:Y:S04]  /*4c990*/  LDL.LU R17, [R1+0x3d4] ;  /* 0x0003d40001117983 */ /* 0x000f280000300800 */
[----:B------:R-:W2:Y:S04]  /*4c9a0*/  LDL.LU R18, [R1+0x3d8] ;  /* 0x0003d80001127983 */ /* 0x000ea80000300800 */
[----:B------:R-:W2:Y:S04]  /*4c9b0*/  LDL.LU R19, [R1+0x3dc] ;  /* 0x0003dc0001137983 */ /* 0x000ea80000300800 */
[----:B------:R-:W2:Y:S04]  /*4c9c0*/  LDL R10, [R1+0x88] ;  /* 0x00008800010a7983 */ /* 0x000ea80000100800 */
[----:B------:R-:W2:Y:S04]  /*4c9d0*/  LDL R11, [R1+0x8c] ;  /* 0x00008c00010b7983 */ /* 0x000ea80000100800 */
[----:B-1----:R-:W3:Y:S04]  /*4c9e0*/  LDL R22, [R1+0x68] ;  /* 0x0000680001167983 */ /* 0x002ee80000100800 */
[----:B------:R-:W4:Y:S04]  /*4c9f0*/  LDL R23, [R1+0x6c] ;  /* 0x00006c0001177983 */ /* 0x000f280000100800 */
[----:B--2---:R1:W-:Y:S04]  /*4ca00*/  STL.64 [R1+0x7be8], R10 ;  /* 0x007be80a01007387 */ /* 0x0043e80000100a00 */
[----:B------:R-:W2:Y:S01]  /*4ca10*/  LDL R26, [R1+0x98] ;  /* 0x00009800011a7983 */ /* 0x000ea20000100800 */
[----:B---3--:R-:W-:-:S05]  /*4ca20*/  IMAD.MOV.U32 R27, RZ, RZ, R28 ;  /* 0x000000ffff1b7224 */ /* 0x008fca00078e001c */
[----:B--2---:R2:W-:Y:S04]  /*4ca30*/  STL.64 [R1+0x7bf0], R26 ;  /* 0x007bf01a01007387 */ /* 0x0045e80000100a00 */
[----:B------:R-:W3:Y:S04]  /*4ca40*/  LDL.LU R8, [R1+0x420] ;  /* 0x0004200001087983 */ /* 0x000ee80000300800 */
[----:B------:R-:W3:Y:S04]  /*4ca50*/  LDL.LU R9, [R1+0x424] ;  /* 0x0004240001097983 */ /* 0x000ee80000300800 */
[----:B-1----:R-:W2:Y:S04]  /*4ca60*/  LDL.LU R10, [R1+0x428] ;  /* 0x00042800010a7983 */ /* 0x002ea80000300800 */
[----:B------:R-:W2:Y:S04]  /*4ca70*/  LDL.LU R11, [R1+0x42c] ;  /* 0x00042c00010b7983 */ /* 0x000ea80000300800 */
[----:B--2---:R-:W-:Y:S04]  /*4ca80*/  STL.64 [R1+0x7c00], R10 ;  /* 0x007c000a01007387 */ /* 0x004fe80000100a00 */
[----:B---3--:R1:W-:Y:S04]  /*4ca90*/  STL.64 [R1+0x7bf8], R8 ;  /* 0x007bf80801007387 */ /* 0x0083e80000100a00 */
[----:B------:R-:W2:Y:S04]  /*4caa0*/  LDL R26, [R1+0xa8] ;  /* 0x0000a800011a7983 */ /* 0x000ea80000100800 */
[----:B------:R-:W2:Y:S04]  /*4cab0*/  LDL R27, [R1+0xac] ;  /* 0x0000ac00011b7983 */ /* 0x000ea80000100800 */
[----:B--2---:R2:W-:Y:S04]  /*4cac0*/  STL.64 [R1+0x7c08], R26 ;  /* 0x007c081a01007387 */ /* 0x0045e80000100a00 */
[----:B-1----:R-:W3:Y:S04]  /*4cad0*/  LDL.LU R8, [R1+0x430] ;  /* 0x0004300001087983 */ /* 0x002ee80000300800 */
[----:B------:R-:W3:Y:S04]  /*4cae0*/  LDL.LU R9, [R1+0x434] ;  /* 0x0004340001097983 */ /* 0x000ee80000300800 */
[----:B------:R-:W2:Y:S04]  /*4caf0*/  LDL.LU R10, [R1+0x438] ;  /* 0x00043800010a7983 */ /* 0x000ea80000300800 */
[----:B------:R-:W2:Y:S04]  /*4cb00*/  LDL.LU R11, [R1+0x43c] ;  /* 0x00043c00010b7983 */ /* 0x000ea80000300800 */
[----:B--2---:R-:W-:Y:S04]  /*4cb10*/  STL.64 [R1+0x7c18], R10 ;  /* 0x007c180a01007387 */ /* 0x004fe80000100a00 */
[----:B---3--:R1:W-:Y:S04]  /*4cb20*/  STL.64 [R1+0x7c10], R8 ;  /* 0x007c100801007387 */ /* 0x0083e80000100a00 */
[----:B------:R-:W2:Y:S04]  /*4cb30*/  LDL R26, [R1+0xb8] ;  /* 0x0000b800011a7983 */ /* 0x000ea80000100800 */
[----:B------:R-:W2:Y:S04]  /*4cb40*/  LDL R27, [R1+0xbc] ;  /* 0x0000bc00011b7983 */ /* 0x000ea80000100800 */
[----:B-1----:R-:W2:Y:S04]  /*4cb50*/  LDL.LU R8, [R1+0x440] ;  /* 0x0004400001087983 */ /* 0x002ea80000300800 */
[----:B------:R-:W2:Y:S04]  /*4cb60*/  LDL.LU R9, [R1+0x444] ;  /* 0x0004440001097983 */ /* 0x000ea80000300800 */
[----:B------:R-:W2:Y:S04]  /*4cb70*/  LDL.LU R10, [R1+0x448] ;  /* 0x00044800010a7983 */ /* 0x000ea80000300800 */
[----:B------:R-:W2:Y:S04]  /*4cb80*/  LDL.LU R11, [R1+0x44c] ;  /* 0x00044c00010b7983 */ /* 0x000ea80000300800 */
[----:B----4-:R-:W-:Y:S04]  /*4cb90*/  STL.64 [R1+0x7bd0], R22 ;  /* 0x007bd01601007387 */ /* 0x010fe80000100a00 */
[----:B------:R-:W-:Y:S04]  /*4cba0*/  STL.64 [R1+0x7bb0], R18 ;  /* 0x007bb01201007387 */ /* 0x000fe80000100a00 */
[----:B------:R1:W-:Y:S04]  /*4cbb0*/  STL.64 [R1+0x7ba8], R16 ;  /* 0x007ba81001007387 */ /* 0x0003e80000100a00 */
[----:B-1----:R-:W3:Y:S04]  /*4cbc0*/  LDL.LU R16, [R1+0x3e0] ;  /* 0x0003e00001107983 */ /* 0x002ee80000300800 */
        /* <DEDUP_REMOVED lines=36> */
[----:B------:R-:W3:-:S15]  /*4ce10*/  LDL.LU.64 R10, [R1+0x7be8] ;  /* 0x007be800010a7983 */ /* 0x000ede0000300a00 */
[----:B------:R-:W-:Y:S02]  /*4ce20*/  NOP ;  /* 0x0000000000007918 */ /* 0x000fe40000000000 */
[----:B------:R1:W-:Y:S04]  /*4ce30*/  STL.64 [R1+0x820], R24 ;  /* 0x0008201801007387 */ /* 0x0003e80000100a00 */
[----:B------:R4:W-:Y:S04]  /*4ce40*/  STL.64 [R1+0x828], R26 ;  /* 0x0008281a01007387 */ /* 0x0009e80000100a00 */
[----:B-1----:R-:W2:Y:S04]  /*4ce50*/  LDL.LU R24, [R1+0x370] ;  /* 0x0003700001187983 */ /* 0x002ea80000300800 */
[----:B------:R-:W2:Y:S04]  /*4ce60*/  LDL.LU R25, [R1+0x374] ;  /* 0x0003740001197983 */ /* 0x000ea80000300800 */
[----:B----4-:R-:W4:Y:S04]  /*4ce70*/  LDL.LU R26, [R1+0x378] ;  /* 0x00037800011a7983 */ /* 0x010f280000300800 */
[----:B------:R-:W4:Y:S04]  /*4ce80*/  LDL.LU R27, [R1+0x37c] ;  /* 0x00037c00011b7983 */ /* 0x000f280000300800 */
[----:B------:R-:W2:Y:S01]  /*4ce90*/  LDL.LU R8, [R1+0x2d0] ;  /* 0x0002d00001087983 */ /* 0x000ea20000300800 */
[----:B---3--:R-:W-:-:S15]  /*4cea0*/  HMMA.1688.F32.TF32 R12, R4, R10, R12 ;  /* 0x0000000a040c723c */ /* 0x008fde000008100c */
[----:B------:R-:W-:-:S04]  /*4ceb0*/  NOP ;  /* 0x0000000000007918 */ /* 0x000fc80000000000 */
[----:B------:R1:W-:Y:S04]  /*4cec0*/  STL.64 [R1+0x810], R12 ;  /* 0x0008100c01007387 */ /* 0x0003e80000100a00 */
[----:B------:R3:W-:Y:S04]  /*4ced0*/  STL.64 [R1+0x818], R14 ;  /* 0x0008180e01007387 */ /* 0x0007e80000100a00 */
[----:B------:R-:W4:Y:S04]  /*4cee0*/  LDL.LU R9, [R1+0x2d4] ;  /* 0x0002d40001097983 */ /* 0x000f280000300800 */
[----:B------:R-:W4:Y:S04]  /*4cef0*/  LDL.LU R10, [R1+0x2d8] ;  /* 0x0002d800010a7983 */ /* 0x000f280000300800 */
[----:B------:R-:W4:Y:S04]  /*4cf00*/  LDL.LU R11, [R1+0x2dc] ;  /* 0x0002dc00010b7983 */ /* 0x000f280000300800 */
[----:B-1----:R-:W4:Y:S04]  /*4cf10*/  LDL.LU R12, [R1+0x2b0] ;  /* 0x0002b000010c7983 */ /* 0x002f280000300800 */
[----:B------:R-:W4:Y:S04]  /*4cf20*/  LDL.LU R13, [R1+0x2b4] ;  /* 0x0002b400010d7983 */ /* 0x000f280000300800 */
[----:B---3--:R-:W3:Y:S04]  /*4cf30*/  LDL.LU R14, [R1+0x2b8] ;  /* 0x0002b800010e7983 */ /* 0x008ee80000300800 */
[----:B------:R-:W3:Y:S01]  /*4cf40*/  LDL.LU R15, [R1+0x2bc] ;  /* 0x0002bc00010f7983 */ /* 0x000ee20000300800 */
[----:B------:R-:W-:-:S02]  /*4cf50*/  IMAD.MOV.U32 R22, RZ, RZ, R3 ;  /* 0x000000ffff167224 */ /* 0x000fc400078e0003 */
[----:B------:R-:W-:-:S07]  /*4cf60*/  IMAD.MOV.U32 R23, RZ, RZ, R2 ;  /* 0x000000ffff177224 */ /* 0x000fce00078e0002 */
[C---:B--2---:R-:W-:Y:S01]  /*4cf70*/  HMMA.1688.F32.TF32 R20, R4.reuse, R22, R16 ;  /* 0x000000160414723c */ /* 0x044fe20000081010 */
[----:B---3--:R1:W-:Y:S04]  /*4cf80*/  STL.64 [R1+0x7af0], R14 ;  /* 0x007af00e01007387 */ /* 0x0083e80000100a00 */
[----:B----4-:R-:W-:Y:S04]  /*4cf90*/  STL.64 [R1+0x7ae8], R12 ;  /* 0x007ae80c01007387 */ /* 0x010fe80000100a00 */
[----:B-1----:R-:W2:Y:S04]  /*4cfa0*/  LDL.LU.64 R14, [R1+0xc8] ;  /* 0x0000c800010e7983 */ /* 0x002ea80000300a00 */
[----:B------:R-:W3:Y:S04]  /*4cfb0*/  LDL.LU.64 R18, [R1+0x7be0] ;  /* 0x007be00001127983 */ /* 0x000ee80000300a00 */
[----:B------:R-:W3:Y:S04]  /*4cfc0*/  LDL.LU.64 R16, [R1+0x7bd8] ;  /* 0x007bd80001107983 */ /* 0x000ee80000300a00 */
[----:B------:R-:W-:Y:S04]  /*4cfd0*/  STL.64 [R1+0x800], R20 ;  /* 0x0008001401007387 */ /* 0x000fe80000100a00 */
[----:B------:R1:W-:Y:S04]  /*4cfe0*/  STL.64 [R1+0x808], R22 ;  /* 0x0008081601007387 */ /* 0x0003e80000100a00 */
[----:B-1----:R-:W3:Y:S02]  /*4cff0*/  LDL.LU.64 R22, [R1+0x7bd0] ;  /* 0x007bd00001167983 */ /* 0x002ee40000300a00 */
[----:B---3--:R-:W-:Y:S02]  /*4d000*/  HMMA.1688.F32.TF32 R20, R4, R22, R16 ;  /* 0x000000160414723c */ /* 0x008fe40000081010 */
[----:B------:R-:W3:Y:S04]  /*4d010*/  LDL.LU.64 R18, [R1+0x7bc8] ;  /* 0x007bc80001127983 */ /* 0x000ee80000300a00 */
[----:B------:R-:W3:-:S13]  /*4d020*/  LDL.LU.64 R16, [R1+0x7bc0] ;  /* 0x007bc00001107983 */ /* 0x000eda0000300a00 */
        /* <DEDUP_REMOVED lines=28> */
[----:B------:R-:W3:-:S15]  /*4d1f0*/  LDL.LU.64 R18, [R1+0x7b50] ;  /* 0x007b500001127983 */ /* 0x000ede0000300a00 */
[----:B------:R-:W-:Y:S02]  /*4d200*/  NOP ;  /* 0x0000000000007918 */ /* 0x000fe40000000000 */
[----:B------:R-:W-:Y:S04]  /*4d210*/  STL.64 [R1+0x2e0], R20 ;  /* 0x0002e01401007387 */ /* 0x000fe80000100a00 */
[----:B------:R1:W-:Y:S04]  /*4d220*/  STL.64 [R1+0x2e8], R22 ;  /* 0x0002e81601007387 */ /* 0x0003e80000100a00 */
[----:B-1----:R-:W4:Y:S04]  /*4d230*/  LDL.LU.64 R22, [R1+0x7b48] ;  /* 0x007b480001167983 */ /* 0x002f280000300a00 */
[----:B------:R-:W4:Y:S01]  /*4d240*/  LDL.LU.64 R20, [R1+0x7b40] ;  /* 0x007b400001147983 */ /* 0x000f220000300a00 */
[----:B---3--:R-:W-:Y:S01]  /*4d250*/  MOV R28, R18 ;  /* 0x00000012001c7202 */ /* 0x008fe20000000f00 */
[----:B------:R-:W-:Y:S01]  /*4d260*/  IMAD.MOV.U32 R0, RZ, RZ, R19 ;  /* 0x000000ffff007224 */ /* 0x000fe200078e0013 */
[----:B----4-:R-:W-:-:S15]  /*4d270*/  HMMA.1688.F32.TF32 R20, R4, R18, R20 ;  /* 0x000000120414723c */ /* 0x010fde0000081014 */
[----:B------:R-:W-:-:S04]  /*4d280*/  NOP ;  /* 0x0000000000007918 */ /* 0x000fc80000000000 */
[----:B------:R-:W-:Y:S04]  /*4d290*/  STL.64 [R1+0xa90], R20 ;  /* 0x000a901401007387 */ /* 0x000fe80000100a00 */
[----:B------:R1:W-:Y:S04]  /*4d2a0*/  STL.64 [R1+0xa98], R22 ;  /* 0x000a981601007387 */ /* 0x0003e80000100a00 */
[----:B-1----:R-:W3:Y:S04]  /*4d2b0*/  LDL.LU.64 R22, [R1+0x7b38] ;  /* 0x007b380001167983 */ /* 0x002ee80000300a00 */
[----:B------:R-:W3:Y:S04]  /*4d2c0*/  LDL.LU.64 R20, [R1+0x7b30] ;  /* 0x007b300001147983 */ /* 0x000ee80000300a00 */
[----:B------:R-:W3:Y:S02]  /*4d2d0*/  LDL.LU.64 R18, [R1+0x7b28] ;  /* 0x007b280001127983 */ /* 0x000ee40000300a00 */
[----:B---3--:R-:W-:-:S15]  /*4d2e0*/  HMMA.1688.F32.TF32 R20, R4, R18, R20 ;  /* 0x000000120414723c */ /* 0x008fde0000081014 */
[----:B------:R-:W-:-:S04]  /*4d2f0*/  NOP ;  /* 0x0000000000007918 */ /* 0x000fc80000000000 */
[----:B------:R-:W-:Y:S04]  /*4d300*/  STL.64 [R1+0xa80], R20 ;  /* 0x000a801401007387 */ /* 0x000fe80000100a00 */
[----:B------:R1:W-:Y:S04]  /*4d310*/  STL.64 [R1+0xa88], R22 ;  /* 0x000a881601007387 */ /* 0x0003e80000100a00 */
[----:B-1----:R-:W3:Y:S04]  /*4d320*/  LDL.LU.64 R22, [R1+0x7b20] ;  /* 0x007b200001167983 */ /* 0x002ee80000300a00 */
[----:B------:R1:W-:Y:S04]  /*4d330*/  STL.64 [R1+0x7a60], R18 ;  /* 0x007a601201007387 */ /* 0x0003e80000100a00 */
[----:B-1----:R-:W4:Y:S01]  /*4d340*/  LDL.LU.64 R18, [R1+0x98] ;  /* 0x0000980001127983 */ /* 0x002f220000300a00 */
[C---:B---3--:R-:W-:Y:S03]  /*4d350*/  HMMA.1688.F32.TF32 R24, R4.reuse, R22, R24 ;  /* 0x000000160418723c */ /* 0x048fe60000081018 */
[----:B----4-:R1:W-:Y:S04]  /*4d360*/  STL.64 [R1+0x7af8], R18 ;  /* 0x007af81201007387 */ /* 0x0103e80000100a00 */
[----:B------:R-:W3:Y:S04]  /*4d370*/  LDL.LU R16, [R1+0x2c0] ;  /* 0x0002c00001107983 */ /* 0x000ee80000300800 */
[----:B------:R-:W3:Y:S04]  /*4d380*/  LDL.LU R17, [R1+0x2c4] ;  /* 0x0002c40001117983 */ /* 0x000ee80000300800 */
[----:B-1----:R-:W3:Y:S04]  /*4d390*/  LDL.LU R18, [R1+0x2c8] ;  /* 0x0002c80001127983 */ /* 0x002ee80000300800 */
[----:B------:R-:W3:Y:S04]  /*4d3a0*/  LDL.LU R19, [R1+0x2cc] ;  /* 0x0002cc0001137983 */ /* 0x000ee80000300800 */
[----:B------:R-:W-:Y:S04]  /*4d3b0*/  STL.64 [R1+0xa70], R24 ;  /* 0x000a701801007387 */ /* 0x000fe80000100a00 */
[----:B------:R1:W-:Y:S04]  /*4d3c0*/  STL.64 [R1+0xa78], R26 ;  /* 0x000a781a01007387 */ /* 0x0003e80000100a00 */
[----:B-1----:R-:W4:Y:S04]  /*4d3d0*/  LDL.LU.64 R26, [R1+0x7b18] ;  /* 0x007b1800011a7983 */ /* 0x002f280000300a00 */
[----:B------:R-:W2:Y:S04]  /*4d3e0*/  LDL.LU.64 R24, [R1+0x7b10] ;  /* 0x007b100001187983 */ /* 0x000ea80000300a00 */
[----:B------:R1:W-:Y:S04]  /*4d3f0*/  STL [R1+0x79fc], R22 ;  /* 0x0079fc1601007387 */ /* 0x0003e80000100800 */
[----:B------:R1:W-:Y:S04]  /*4d400*/  STL [R1+0x79f8], R23 ;  /* 0x0079f81701007387 */ /* 0x0003e80000100800 */
[----:B------:R-:W3:Y:S04]  /*4d410*/  LDL.LU R20, [R1+0x290] ;  /* 0x0002900001147983 */ /* 0x000ee80000300800 */
[----:B------:R-:W3:Y:S04]  /*4d420*/  LDL.LU R21, [R1+0x294] ;  /* 0x0002940001157983 */ /* 0x000ee80000300800 */
[----:B-1----:R-:W3:Y:S04]  /*4d430*/  LDL.LU R22, [R1+0x298] ;  /* 0x0002980001167983 */ /* 0x002ee80000300800 */
[----:B------:R-:W3:Y:S01]  /*4d440*/  LDL.LU R23, [R1+0x29c] ;  /* 0x00029c0001177983 */ /* 0x000ee20000300800 */
[----:B----4-:R-:W-:Y:S03]  /*4d450*/  HMMA.1688.F32.TF32 R4, R4, R26, R8 ;  /* 0x0000001a0404723c */ /* 0x010fe60000081008 */
[----:B------:R-:W3:Y:S04]  /*4d460*/  LDL.LU.64 R10, [R1+0x7b08] ;  /* 0x007b0800010a7983 */ /* 0x000ee80000300a00 */
[----:B------:R-:W3:Y:S01]  /*4d470*/  LDL.LU.64 R8, [R1+0x7b00] ;  /* 0x007b000001087983 */ /* 0x000ee20000300a00 */
[----:B--2---:R-:W-:-:S02]  /*4d480*/  IMAD.MOV.U32 R3, RZ, RZ, R14 ;  /* 0x000000ffff037224 */ /* 0x004fc400078e000e */
[----:B------:R-:W-:-:S09]  /*4d490*/  IMAD.MOV.U32 R2, RZ, RZ, R15 ;  /* 0x000000ffff027224 */ /* 0x000fd200078e000f */
[----:B------:R-:W-:Y:S04]  /*4d4a0*/  STL.64 [R1+0x2d0], R4 ;  /* 0x0002d00401007387 */ /* 0x000fe80000100a00 */
[----:B------:R1:W-:Y:S04]  /*4d4b0*/  STL.64 [R1+0x2d8], R6 ;  /* 0x0002d80601007387 */ /* 0x0003e80000100a00 */
[----:B-1----:R-:W2:Y:S04]  /*4d4c0*/  LDL.LU.64 R6, [R1+0xb8] ;  /* 0x0000b80001067983 */ /* 0x002ea80000300a00 */
[----:B------:R1:W-:Y:S04]  /*4d4d0*/  STL.64 [R1+0x79e0], R26 ;  /* 0x0079e01a01007387 */ /* 0x0003e80000100a00 */
[----:B------:R-:W-:Y:S04]  /*4d4e0*/  STL [R1+0x79d8], R24 ;  /* 0x0079d81801007387 */ /* 0x000fe80000100800 */
[----:B-1----:R-:W4:Y:S01]  /*4d4f0*/  LDL.LU.64 R26, [R1+0xa8] ;  /* 0x0000a800011a7983 */ /* 0x002f220000300a00 */
[----:B---3--:R-:W-:-:S15]  /*4d500*/  HMMA.1688.F32.TF32 R16, R8, R14, R16 ;  /* 0x0000000e0810723c */ /* 0x008fde0000081010 */
[----:B------:R-:W-:-:S04]  /*4d510*/  NOP ;  /* 0x0000000000007918 */ /* 0x000fc80000000000 */
[----:B------:R-:W-:Y:S04]  /*4d520*/  STL.64 [R1+0xa60], R16 ;  /* 0x000a601001007387 */ /* 0x000fe80000100a00 */
[----:B------:R1:W-:Y:S04]  /*4d530*/  STL.64 [R1+0xa68], R18 ;  /* 0x000a681201007387 */ /* 0x0003e80000100a00 */
[----:B-1----:R-:W3:Y:S04]  /*4d540*/  LDL.LU.64 R18, [R1+0x7af8] ;  /* 0x007af80001127983 */ /* 0x002ee80000300a00 */
[----:B------:R-:W2:Y:S04]  /*4d550*/  LDL.LU.64 R14, [R1+0x7af0] ;  /* 0x007af000010e7983 */ /* 0x000ea80000300a00 */
[----:B------:R-:W2:Y:S04]  /*4d560*/  LDL.LU.64 R12, [R1+0x7ae8] ;  /* 0x007ae800010c7983 */ /* 0x000ea80000300a00 */
[----:B------:R-:W-:Y:S04]  /*4d570*/  STL [R1+0x7a20], R2 ;  /* 0x007a200201007387 */ /* 0x000fe80000100800 */
[----:B------:R-:W-:Y:S01]  /*4d580*/  STL [R1+0x7a00], R3 ;  /* 0x007a000301007387 */ /* 0x000fe20000100800 */
[----:B--2---:R-:W-:-:S15]  /*4d590*/  HMMA.1688.F32.TF32 R12, R8, R6, R12 ;  /* 0x00000006080c723c */ /* 0x004fde000008100c */
[----:B------:R-:W-:-:S04]  /*4d5a0*/  NOP ;  /* 0x0000000000007918 */ /* 0x000fc80000000000 */
[----:B------:R1:W-:Y:S04]  /*4d5b0*/  STL.64 [R1+0xa50], R12 ;  /* 0x000a500c01007387 */ /* 0x0003e80000100a00 */
[----:B------:R-:W-:Y:S04]  /*4d5c0*/  STL.64 [R1+0xa58], R14 ;  /* 0x000a580e01007387 */ /* 0x000fe80000100a00 */
[----:B------:R-:W2:Y:S04]  /*4d5d0*/  LDL.LU R4, [R1+0xd0] ;  /* 0x0000d00001047983 */ /* 0x000ea80000300800 */
[----:B------:R-:W2:Y:S01]  /*4d5e0*/  LDL.LU R5, [R1+0xd4] ;  /* 0x0000d40001057983 */ /* 0x000ea20000300800 */
[----:B-1----:R-:W-:-:S03]  /*4d5f0*/  IMAD.MOV.U32 R13, RZ, RZ, R6 ;  /* 0x000000ffff0d7224 */ /* 0x002fc600078e0006 */
[----:B------:R-:W2:Y:S01]  /*4d600*/  LDL.LU R6, [R1+0xd8] ;  /* 0x0000d80001067983 */ /* 0x000ea20000300800 */
[----:B------:R-:W-:Y:S02]  /*4d610*/  IMAD.MOV.U32 R12, RZ, RZ, R7 ;  /* 0x000000ffff0c7224 */ /* 0x000fe400078e0007 */
[----:B------:R-:W-:-:S05]  /*4d620*/  IMAD.MOV.U32 R7, RZ, RZ, R25 ;  /* 0x000000ffff077224 */ /* 0x000fca00078e0019 */
[----:B--2---:R-:W-:Y:S04]  /*4d630*/  STL.64 [R1+0x7880], R6 ;  /* 0x0078800601007387 */ /* 0x004fe80000100a00 */
[----:B------:R1:W-:Y:S04]  /*4d640*/  STL.64 [R1+0x7878], R4 ;  /* 0x0078780401007387 */ /* 0x0003e80000100a00 */
[----:B-1----:R-:W2:Y:S04]  /*4d650*/  LDL.LU R4, [R1+0x2a0] ;  /* 0x0002a00001047983 */ /* 0x002ea80000300800 */
[----:B------:R-:W2:Y:S04]  /*4d660*/  LDL.LU R5, [R1+0x2a4] ;  /* 0x0002a40001057983 */ /* 0x000ea80000300800 */
[----:B------:R-:W2:Y:S04]  /*4d670*/  LDL.LU R6, [R1+0x2a8] ;  /* 0x0002a80001067983 */ /* 0x000ea80000300800 */
[----:B------:R-:W2:Y:S01]  /*4d680*/  LDL.LU R7, [R1+0x2ac] ;  /* 0x0002ac0001077983 */ /* 0x000ea20000300800 */
[----:B----4-:R-:W-:-:S02]  /*4d690*/  IMAD.MOV.U32 R15, RZ, RZ, R26 ;  /* 0x000000ffff0f7224 */ /* 0x010fc400078e001a */
[----:B------:R-:W-:Y:S02]  /*4d6a0*/  IMAD.MOV.U32 R14, RZ, RZ, R27 ;  /* 0x000000ffff0e7224 */ /* 0x000fe400078e001b */
[----:B---3--:R-:W-:Y:S02]  /*4d6b0*/  IMAD.MOV.U32 R25, RZ, RZ, R18 ;  /* 0x000000ffff197224 */ /* 0x008fe400078e0012 */
[----:B------:R-:W-:Y:S01]  /*4d6c0*/  IMAD.MOV.U32 R24, RZ, RZ, R19 ;  /* 0x000000ffff187224 */ /* 0x000fe200078e0013 */
[----:B--2---:R-:W-:-:S15]  /*4d6d0*/  HMMA.1688.F32.TF32 R4, R8, R26, R4 ;  /* 0x0000001a0804723c */ /* 0x004fde0000081004 */
[----:B------:R-:W-:-:S04]  /*4d6e0*/  NOP ;  /* 0x0000000000007918 */ /* 0x000fc80000000000 */
[----:B------:R-:W-:Y:S04]  /*4d6f0*/  STL.64 [R1+0xa40], R4 ;  /* 0x000a400401007387 */ /* 0x000fe80000100a00 */
[----:B------:R1:W-:Y:S02]  /*4d700*/  STL.64 [R1+0xa48], R6 ;  /* 0x000a480601007387 */ /* 0x0003e40000100a00 */
[----:B-1----:R-:W-:Y:S02]  /*4d710*/  HMMA.1688.F32.TF32 R4, R8, R18, R20 ;  /* 0x000000120804723c */ /* 0x002fe40000081014 */
[----:B------:R-:W-:Y:S04]  /*4d720*/  STL.64 [R1+0x7a10], R14 ;  /* 0x007a100e01007387 */ /* 0x000fe80000100a00 */
[----:B------:R-:W-:-:S13]  /*4d730*/  STL.64 [R1+0x7a08], R12 ;  /* 0x007a080c01007387 */ /* 0x000fda0000100a00 */
[----:B------:R1:W-:Y:S04]  /*4d740*/  STL.64 [R1+0xa30], R4 ;  /* 0x000a300401007387 */ /* 0x0003e80000100a00 */
[----:B------:R2:W-:Y:S04]  /*4d750*/  STL.64 [R1+0xa38], R6 ;  /* 0x000a380601007387 */ /* 0x0005e80000100a00 */
[----:B------:R-:W-:Y:S04]  /*4d760*/  STL [R1+0x7a24], R25 ;  /* 0x007a241901007387 */ /* 0x000fe80000100800 */
[----:B------:R-:W-:Y:S04]  /*4d770*/  STL [R1+0x7ac8], R24 ;  /* 0x007ac81801007387 */ /* 0x000fe80000100800 */
[----:B-1----:R-:W3:Y:S04]  /*4d780*/  LDL.LU R4, [R1+0xf0] ;  /* 0x0000f00001047983 */ /* 0x002ee80000300800 */
[----:B------:R-:W3:Y:S04]  /*4d790*/  LDL.LU R5, [R1+0xf4] ;  /* 0x0000f40001057983 */ /* 0x000ee80000300800 */
[----:B--2---:R-:W2:Y:S04]  /*4d7a0*/  LDL.LU R6, [R1+0xf8] ;  /* 0x0000f80001067983 */ /* 0x004ea80000300800 */
[----:B------:R-:W2:Y:S04]  /*4d7b0*/  LDL.LU R7, [R1+0xfc] ;  /* 0x0000fc0001077983 */ /* 0x000ea80000300800 */
        /* <DEDUP_REMOVED lines=34> */
[----:B------:R-:W-:Y:S04]  /*4d9e0*/  STL.64 [R1+0x7a68], R16 ;  /* 0x007a681001007387 */ /* 0x000fe80000100a00 */
[----:B-1----:R-:W2:Y:S04]  /*4d9f0*/  LDL.LU.64 R18, [R1+0x38] ;  /* 0x0000380001127983 */ /* 0x002ea80000300a00 */
[----:B--2---:R1:W-:Y:S04]  /*4da00*/  STL.64 [R1+0x7a80], R18 ;  /* 0x007a801201007387 */ /* 0x0043e80000100a00 */
[----:B-1----:R-:W2:Y:S04]  /*4da10*/  LDL.LU.64 R18, [R1+0x48] ;  /* 0x0000480001127983 */ /* 0x002ea80000300a00 */
[----:B--2---:R1:W-:Y:S04]  /*4da20*/  STL.64 [R1+0x7a98], R18 ;  /* 0x007a981201007387 */ /* 0x0043e80000100a00 */
[----:B-1----:R-:W2:Y:S04]  /*4da30*/  LDL.LU.64 R18, [R1+0x58] ;  /* 0x0000580001127983 */ /* 0x002ea80000300a00 */
[----:B--2---:R1:W-:Y:S04]  /*4da40*/  STL.64 [R1+0x7ab0], R18 ;  /* 0x007ab01201007387 */ /* 0x0043e80000100a00 */
[----:B-1----:R-:W2:Y:S04]  /*4da50*/  LDL.LU.64 R18, [R1+0x68] ;  /* 0x0000680001127983 */ /* 0x002ea80000300a00 */
[----:B----4-:R1:W-:Y:S04]  /*4da60*/  STL.64 [R1+0x7a40], R14 ;  /* 0x007a400e01007387 */ /* 0x0103e80000100a00 */
[----:B------:R-:W-:Y:S04]  /*4da70*/  STL.64 [R1+0x7a38], R12 ;  /* 0x007a380c01007387 */ /* 0x000fe80000100a00 */
[----:B-1----:R-:W4:Y:S04]  /*4da80*/  LDL.LU.64 R14, [R1+0x18] ;  /* 0x00001800010e7983 */ /* 0x002f280000300a00 */
[----:B----4-:R1:W-:Y:S04]  /*4da90*/  STL.64 [R1+0x7a58], R14 ;  /* 0x007a580e01007387 */ /* 0x0103e80000100a00 */
[----:B-1----:R-:W4:Y:S04]  /*4daa0*/  LDL.LU.64 R14, [R1+0x28] ;  /* 0x00002800010e7983 */ /* 0x002f280000300a00 */
[----:B----4-:R1:W-:Y:S04]  /*4dab0*/  STL.64 [R1+0x7a78], R14 ;  /* 0x007a780e01007387 */ /* 0x0103e80000100a00 */
[----:B------:R-:W4:Y:S04]  /*4dac0*/  LDL.LU R12, [R1+0x230] ;  /* 0x00023000010c7983 */ /* 0x000f280000300800 */
[----:B------:R-:W4:Y:S04]  /*4dad0*/  LDL.LU R13, [R1+0x234] ;  /* 0x00023400010d7983 */ /* 0x000f280000300800 */
[----:B-1----:R-:W2:Y:S04]  /*4dae0*/  LDL.LU R14, [R1+0x238] ;  /* 0x00023800010e7983 */ /* 0x002ea80000300800 */
[----:B------:R-:W2:Y:S01]  /*4daf0*/  LDL.LU R15, [R1+0x23c] ;  /* 0x00023c00010f7983 */ /* 0x000ea20000300800 */
[----:B------:R-:W-:Y:S03]  /*4db00*/  HMMA.1688.F32.TF32 R20, R8, R26, R20 ;  /* 0x0000001a0814723c */ /* 0x000fe60000081014 */
        /* <DEDUP_REMOVED lines=13> */
[----:B---3--:R1:W-:Y:S04]  /*4dbe0*/  STL.64 [R1+0x7888], R4 ;  /* 0x0078880401007387 */ /* 0x0083e80000100a00 */
[----:B------:R-:W-:Y:S04]  /*4dbf0*/  STL.64 [R1+0xa20], R20 ;  /* 0x000a201401007387 */ /* 0x000fe80000100a00 */
[----:B------:R3:W-:Y:S01]  /*4dc00*/  STL.64 [R1+0xa28], R22 ;  /* 0x000a281601007387 */ /* 0x0007e20000100a00 */
[----:B-1----:R-:W-:-:S02]  /*4dc10*/  IMAD.MOV.U32 R5, RZ, RZ, R26 ;  /* 0x000000ffff057224 */ /* 0x002fc400078e001a */
[----:B------:R-:W-:Y:S01]  /*4dc20*/  IMAD.MOV.U32 R4, RZ, RZ, R27 ;  /* 0x000000ffff047224 */ /* 0x000fe200078e001b */
[----:B---3--:R-:W3:Y:S04]  /*4dc30*/  LDL.LU.64 R22, [R1+0x7ae0] ;  /* 0x007ae00001167983 */ /* 0x008ee80000300a00 */
[----:B------:R-:W3:Y:S04]  /*4dc40*/  LDL.LU.64 R26, [R1+0x7ad8] ;  /* 0x007ad800011a7983 */ /* 0x000ee80000300a00 */
[----:B------:R-:W3:Y:S01]  /*4dc50*/  LDL.LU.64 R24, [R1+0x7ad0] ;  /* 0x007ad00001187983 */ /* 0x000ee20000300a00 */
[----:B------:R-:W-:Y:S01]  /*4dc60*/  MOV R6, R28 ;  /* 0x0000001c00067202 */ /* 0x000fe20000000f00 */
[----:B------:R-:W-:-:S05]  /*4dc70*/  IMAD.MOV.U32 R7, RZ, RZ, R0 ;  /* 0x000000ffff077224 */ /* 0x000fca00078e0000 */
        /* <DEDUP_REMOVED lines=11> */
[----:B---3--:R-:W-:Y:S02]  /*4dd30*/  IMAD.MOV.U32 R27, RZ, RZ, R22 ;  /* 0x000000ffff1b7224 */ /* 0x008fe400078e0016 */
[----:B------:R-:W-:-:S02]  /*4dd40*/  IMAD.MOV.U32 R26, RZ, RZ, R23 ;  /* 0x000000ffff1a7224 */ /* 0x000fc400078e0017 */
[----:B------:R-:W3:Y:S04]  /*4dd50*/  LDL.LU.64 R22, [R1+0x7ac0] ;  /* 0x007ac00001167983 */ /* 0x000ee80000300a00 */
[----:B------:R-:W3:Y:S01]  /*4dd60*/  LDL.LU.64 R20, [R1+0x7ab8] ;  /* 0x007ab80001147983 */ /* 0x000ee20000300a00 */
[----:B------:R-:W-:Y:S01]  /*4dd70*/  IMAD.MOV.U32 R28, RZ, RZ, R19 ;  /* 0x000000ffff1c7224 */ /* 0x000fe200078e0013 */
[----:B---3--:R-:W-:-:S15]  /*4dd80*/  HMMA.1688.F32.TF32 R20, R8, R18, R20 ;  /* 0x000000120814723c */ /* 0x008fde0000081014 */
[----:B------:R-:W-:-:S04]  /*4dd90*/  NOP ;  /* 0x0000000000007918 */ /* 0x000fc80000000000 */
[----:B------:R1:W-:Y:S04]  /*4dda0*/  STL.64 [R1+0x2b0], R20 ;  /* 0x0002b01401007387 */ /* 0x0003e80000100a00 */
[----:B------:R-:W-:Y:S01]  /*4ddb0*/  STL.64 [R1+0x2b8], R22 ;  /* 0x0002b81601007387 */ /* 0x000fe20000100a00 */
        /* <DEDUP_REMOVED lines=43> */
[----:B-1----:R-:W3:Y:S04]  /*4e070*/  LDL.LU.64 R6, [R1+0x7a50] ;  /* 0x007a500001067983 */ /* 0x002ee80000300a00 */
[----:B------:R-:W4:Y:S04]  /*4e080*/  LDL.LU.64 R4, [R1+0x7a48] ;  /* 0x007a480001047983 */ /* 0x000f280000300a00 */
        /* <DEDUP_REMOVED lines=16> */
[----:B------:R-:W3:Y:S04]  /*4e190*/  LDL.LU R16, [R1+0x7a1c] ;  /* 0x007a1c0001107983 */ /* 0x000ee80000300800 */
[----:B------:R-:W3:Y:S04]  /*4e1a0*/  LDL.LU R17, [R1+0x7a18] ;  /* 0x007a180001117983 */ /* 0x000ee80000300800 */
[----:B------:R1:W-:Y:S02]  /*4e1b0*/  STL.64 [R1+0x78d8], R6 ;  /* 0x0078d80601007387 */ /* 0x0003e40000100a00 */
[----:B-1----:R-:W-:Y:S01]  /*4e1c0*/  MOV R6, R3 ;  /* 0x0000000300067202 */ /* 0x002fe20000000f00 */
        /* <DEDUP_REMOVED lines=50> */
[----:B------:R4:W-:Y:S02]  /*4e4f0*/  STL.64 [R1+0x7950], R6 ;  /* 0x0079500601007387 */ /* 0x0009e40000100a00 */
[----:B----4-:R-:W-:Y:S01]  /*4e500*/  IMAD.MOV.U32 R6, RZ, RZ, R5 ;  /* 0x000000ffff067224 */ /* 0x010fe200078e0005 */
        /* <DEDUP_REMOVED lines=77> */
[----:B------:R-:W4:Y:S01]  /*4e9e0*/  LDL.LU R24, [R1+0x79d8] ;  /* 0x0079d80001187983 */ /* 0x000f220000300800 */
[----:B------:R-:W-:-:S02]  /*4e9f0*/  IMAD.MOV.U32 R6, RZ, RZ, R3 ;  /* 0x000000ffff067224 */ /* 0x000fc400078e0003 */
[----:B------:R-:W-:Y:S01]  /*4ea00*/  IMAD.MOV.U32 R7, RZ, RZ, R2 ;  /* 0x000000ffff077224 */ /* 0x000fe200078e0002 */
[----:B---3--:R-:W-:Y:S01]  /*4ea10*/  HMMA.1688.F32.TF32 R8, R8, R26, R12 ;  /* 0x0000001a0808723c */ /* 0x008fe2000008100c */
[----:B------:R-:W2:Y:S04]  /*4ea20*/  LDL.LU.64 R14, [R1+0x79d0] ;  /* 0x0079d000010e7983 */ /* 0x000ea80000300a00 */
[----:B------:R-:W2:-:S14]  /*4ea30*/  LDL.LU.64 R12, [R1+0x79c8] ;  /* 0x0079c800010c7983 */ /* 0x000e9c0000300a00 */
[----:B------:R1:W-:Y:S04]  /*4ea40*/  STL.64 [R1+0x1d0], R8 ;  /* 0x0001d00801007387 */ /* 0x0003e80000100a00 */
[----:B------:R3:W-:Y:S04]  /*4ea50*/  STL.64 [R1+0x1d8], R10 ;  /* 0x0001d80a01007387 */ /* 0x0007e80000100a00 */
[----:B-1----:R-:W4:Y:S04]  /*4ea60*/  LDL.LU R8, [R1+0xe0] ;  /* 0x0000e00001087983 */ /* 0x002f280000300800 */
[----:B------:R-:W4:Y:S04]  /*4ea70*/  LDL.LU R9, [R1+0xe4] ;  /* 0x0000e40001097983 */ /* 0x000f280000300800 */
[----:B---3--:R-:W4:Y:S04]  /*4ea80*/  LDL.LU R10, [R1+0xe8] ;  /* 0x0000e800010a7983 */ /* 0x008f280000300800 */
[----:B------:R-:W4:Y:S04]  /*4ea90*/  LDL.LU R11, [R1+0xec] ;  /* 0x0000ec00010b7983 */ /* 0x000f280000300800 */
        /* <DEDUP_REMOVED lines=85> */
[----:B------:R-:W2:Y:S01]  /*4eff0*/  LDL.LU.64 R4, [R1+0x7878] ;  /* 0x0078780001047983 */ /* 0x000ea20000300a00 */
[C---:B----4-:R-:W-:Y:S08]  /*4f000*/  HMMA.1688.F32.TF32 R8, R12.reuse, R22, R8 ;  /* 0x000000160c08723c */ /* 0x050ff00000081008 */
[----:B--2---:R-:W-:Y:S01]  /*4f010*/  HMMA.1688.F32.TF32 R12, R12, R26, R4 ;  /* 0x0000001a0c0c723c */ /* 0x004fe20000081004 */
[----:B------:R-:W-:Y:S04]  /*4f020*/  LDS R6, [R0+UR5+0x1a100] ;  /* 0x01a1000500067984 */ /* 0x000fe80008000800 */
[----:B------:R-:W1:Y:S04]  /*4f030*/  LDS R7, [R29+UR5+0x1a100] ;  /* 0x01a100051d077984 */ /* 0x000e680008000800 */
[----:B------:R-:W-:Y:S04]  /*4f040*/  LDS R4, [R0+UR5+0x18100] ;  /* 0x0181000500047984 */ /* 0x000fe80008000800 */
[----:B------:R-:W2:Y:S06]  /*4f050*/  LDS R5, [R29+UR5+0x18100] ;  /* 0x018100051d057984 */ /* 0x000eac0008000800 */
[----:B------:R-:W-:Y:S04]  /*4f060*/  STL.64 [R1+0x6f28], R14 ;  /* 0x006f280e01007387 */ /* 0x000fe80000100a00 */
[----:B------:R-:W-:Y:S04]  /*4f070*/  STL.64 [R1+0xe0], R8 ;  /* 0x0000e00801007387 */ /* 0x000fe80000100a00 */
[----:B------:R-:W-:Y:S04]  /*4f080*/  STL.64 [R1+0xe8], R10 ;  /* 0x0000e80a01007387 */ /* 0x000fe80000100a00 */
[----:B------:R-:W-:Y:S04]  /*4f090*/  STL.64 [R1+0x6f20], R12 ;  /* 0x006f200c01007387 */ /* 0x000fe80000100a00 */
[----:B------:R-:W-:Y:S04]  /*4f0a0*/  STL [R1+0x7728], R0 ;  /* 0x0077280001007387 */ /* 0x000fe80000100800 */
[----:B---3--:R-:W3:Y:S04]  /*4f0b0*/  LDSM.16.M88.4 R12, [R25+UR5+0x80080] ;  /* 0x08008005190c783b */ /* 0x008ee80008000200 */
[----:B------:R-:W-:Y:S04]  /*4f0c0*/  LDS R8, [R0+UR5+0x18000] ;  /* 0x0180000500087984 */ /* 0x000fe80008000800 */
[----:B------:R4:W-:Y:S04]  /*4f0d0*/  LDS R10, [R0+UR5+0x1a000] ;  /* 0x01a00005000a7984 */ /* 0x0009e80008000800 */
[----:B------:R-:W-:Y:S04]  /*4f0e0*/  LDS R9, [R29+UR5+0x18000] ;  /* 0x018000051d097984 */ /* 0x000fe80008000800 */
[----:B------:R-:W-:Y:S04]  /*4f0f0*/  LDS R11, [R29+UR5+0x1a000] ;  /* 0x01a000051d0b7984 */ /* 0x000fe80008000800 */
[----:B-1----:R-:W-:Y:S04]  /*4f100*/  STL.64 [R1+0x7790], R6 ;  /* 0x0077900601007387 */ /* 0x002fe80000100a00 */
[----:B--2---:R-:W-:Y:S04]  /*4f110*/  STL.64 [R1+0x7788], R4 ;  /* 0x0077880401007387 */ /* 0x004fe80000100a00 */
[----:B------:R-:W1:Y:S04]  /*4f120*/  LDSM.16.M88.4 R4, [R25+UR5+0x84080] ;  /* 0x084080051904783b */ /* 0x000e680008000200 */
[----:B------:R-:W-:Y:S04]  /*4f130*/  STL [R1+0x772c], R29 ;  /* 0x00772c1d01007387 */ /* 0x000fe80000100800 */
[----:B---3--:R-:W-:Y:S01]  /*4f140*/  STL.64 [R1+0xc0], R12 ;  /* 0x0000c00c01007387 */ /* 0x008fe20000100a00 */
[----:B------:R-:W-:-:S03]  /*4f150*/  IMAD.MOV.U32 R2, RZ, RZ, R12 ;  /* 0x000000ffff027224 */ /* 0x000fc600078e000c */
[----:B------:R-:W-:Y:S01]  /*4f160*/  STL.64 [R1+0xc8], R14 ;  /* 0x0000c80e01007387 */ /* 0x000fe20000100a00 */
[----:B----4-:R-:W-:-:S03]  /*4f170*/  IMAD.MOV.U32 R0, RZ, RZ, R13 ;  /* 0x000000ffff007224 */ /* 0x010fc600078e000d */
[----:B------:R-:W2:Y:S04]  /*4f180*/  LDSM.16.M88.4 R12, [R25+UR5+0x88080] ;  /* 0x08808005190c783b */ /* 0x000ea80008000200 */
[----:B-1----:R-:W-:Y:S04]  /*4f190*/  STL.64 [R1+0xb0], R4 ;  /* 0x0000b00401007387 */ /* 0x002fe80000100a00 */
[----:B------:R-:W-:Y:S04]  /*4f1a0*/  STL.64 [R1+0xb8], R6 ;  /* 0x0000b80601007387 */ /* 0x000fe80000100a00 */
[----:B------:R-:W1:Y:S04]  /*4f1b0*/  LDSM.16.M88.4 R4, [R25+UR5+0x8c080] ;  /* 0x08c080051904783b */ /* 0x000e680008000200 */
[----:B--2---:R-:W-:Y:S04]  /*4f1c0*/  STL.64 [R1+0xa0], R12 ;  /* 0x0000a00c01007387 */ /* 0x004fe80000100a00 */
[----:B------:R-:W-:Y:S04]  /*4f1d0*/  STL.64 [R1+0xa8], R14 ;  /* 0x0000a80e01007387 */ /* 0x000fe80000100a00 */
        /* <DEDUP_REMOVED lines=12> */
[----:B------:R-:W-:Y:S04]  /*4f2a0*/  LDSM.16.M88.4 R12, [R25+UR5+0xa0080] ;  /* 0x0a008005190c783b */ /* 0x000fe80008000200 */
[----:B-1----:R-:W-:Y:S04]  /*4f2b0*/  STL.64 [R1+0x50], R4 ;  /* 0x0000500401007387 */ /* 0x002fe80000100a00 */
[----:B------:R-:W-:Y:S04]  /*4f2c0*/  STL.64 [R1+0x58], R6 ;  /* 0x0000580601007387 */ /* 0x000fe80000100a00 */
[----:B------:R-:W1:Y:S04]  /*4f2d0*/  LDSM.16.M88.4 R4, [R25+UR5+0xa4080] ;  /* 0x0a4080051904783b */ /* 0x000e680008000200 */
[----:B-1----:R-:W-:Y:S04]  /*4f2e0*/  STL.64 [R1+0x30], R4 ;  /* 0x0000300401007387 */ /* 0x002fe80000100a00 */
[----:B------:R-:W-:Y:S04]  /*4f2f0*/  STL.64 [R1+0x38], R6 ;  /* 0x0000380601007387 */ /* 0x000fe80000100a00 */
[----:B------:R-:W1:Y:S04]  /*4f300*/  LDSM.16.M88.4 R4, [R25+UR5+0xa8080] ;  /* 0x0a8080051904783b */ /* 0x000e680008000200 */
[----:B-1----:R-:W-:Y:S04]  /*4f310*/  STL.64 [R1+0x20], R4 ;  /* 0x0000200401007387 */ /* 0x002fe80000100a00 */
[----:B------:R-:W-:Y:S04]  /*4f320*/  STL.64 [R1+0x28], R6 ;  /* 0x0000280601007387 */ /* 0x000fe80000100a00 */
[----:B------:R-:W-:Y:S04]  /*4f330*/  STL.64 [R1+0x48], R14 ;  /* 0x0000480e01007387 */ /* 0x000fe80000100a00 */
[----:B------:R1:W-:Y:S04]  /*4f340*/  STL.64 [R1+0x7838], R12 ;  /* 0x0078380c01007387 */ /* 0x0003e80000100a00 */
[----:B------:R-:W-:Y:S04]  /*4f350*/  LDSM.16.M88.4 R4, [R25+UR5+0xac080] ;  /* 0x0ac080051904783b */ /* 0x000fe80008000200 */
[----:B-1----:R-:W2:Y:S04]  /*4f360*/  LDL.LU R12, [R1+0xd30] ;  /* 0x000d3000010c7983 */ /* 0x002ea80000300800 */
[----:B------:R-:W2:Y:S01]  /*4f370*/  LDL.LU R13, [R1+0xd34] ;  /* 0x000d3400010d7983 */ /* 0x000ea20000300800 */
[----:B------:R-:W-:Y:S01]  /*4f380*/  MOV R14, R17 ;  /* 0x00000011000e7202 */ /* 0x000fe20000000f00 */
[----:B------:R-:W-:-:S02]  /*4f390*/  IMAD.MOV.U32 R15, RZ, RZ, R16 ;  /* 0x000000ffff0f7224 */ /* 0x000fc400078e0010 */
[----:B------:R-:W1:Y:S04]  /*4f3a0*/  LDSM.16.M88.4 R16, [R25+UR5+0xb0080] ;  /* 0x0b0080051910783b */ /* 0x000e680008000200 */
[----:B------:R-:W-:Y:S04]  /*4f3b0*/  STL.64 [R1+0x7848], R14 ;  /* 0x0078480e01007387 */ /* 0x000fe80000100a00 */
[----:B--2---:R2:W-:Y:S04]  /*4f3c0*/  STL.64 [R1+0x7840], R12 ;  /* 0x0078400c01007387 */ /* 0x0045e80000100a00 */
[----:B--2---:R-:W2:Y:S04]  /*4f3d0*/  LDL.64 R12, [R1+0xb0] ;  /* 0x0000b000010c7983 */ /* 0x004ea80000100a00 */
[----:B--2---:R-:W-:Y:S04]  /*4f3e0*/  STL.64 [R1+0x7850], R12 ;  /* 0x0078500c01007387 */ /* 0x004fe80000100a00 */
[----:B-1----:R-:W-:Y:S04]  /*4f3f0*/  STL.64 [R1], R16 ;  /* 0x0000001001007387 */ /* 0x002fe80000100a00 */
[----:B------:R-:W-:Y:S04]  /*4f400*/  STL.64 [R1+0x8], R18 ;  /* 0x0000081201007387 */ /* 0x000fe80000100a00 */
[----:B------:R-:W-:Y:S04]  /*4f410*/  STL.64 [R1+0x10], R4 ;  /* 0x0000100401007387 */ /* 0x000fe80000100a00 */
[----:B------:R-:W-:Y:S04]  /*4f420*/  STL.64 [R1+0x18], R6 ;  /* 0x0000180601007387 */ /* 0x000fe80000100a00 */
[----:B------:R1:W-:Y:S04]  /*4f430*/  STL.64 [R1+0x77c8], R4 ;  /* 0x0077c80401007387 */ /* 0x0003e80000100a00 */
[----:B------:R-:W2:Y:S01]  /*4f440*/  LDSM.16.M88.4 R16, [R25+UR5+0xb4080] ;  /* 0x0b4080051910783b */ /* 0x000ea20008000200 */
[----:B-1----:R-:W-:-:S02]  /*4f450*/  IMAD.MOV.U32 R4, RZ, RZ, R20 ;  /* 0x000000ffff047224 */ /* 0x002fc400078e0014 */
[----:B------:R-:W-:Y:S01]  /*4f460*/  IMAD.MOV.U32 R5, RZ, RZ, R21 ;  /* 0x000000ffff057224 */ /* 0x000fe200078e0015 */
[----:B------:R-:W3:Y:S04]  /*4f470*/  LDL.LU R20, [R1+0x7870] ;  /* 0x0078700001147983 */ /* 0x000ee80000300800 */
[----:B------:R-:W4:Y:S04]  /*4f480*/  LDL.LU R21, [R1+0x786c] ;  /* 0x00786c0001157983 */ /* 0x000f280000300800 */
[----:B------:R-:W2:Y:S01]  /*4f490*/  LDL.LU R6, [R1+0x7b8] ;  /* 0x0007b80001067983 */ /* 0x000ea20000300800 */
[----:B------:R-:W-:-:S03]  /*4f4a0*/  IMAD.MOV.U32 R7, RZ, RZ, R24 ;  /* 0x000000ffff077224 */ /* 0x000fc600078e0018 */
[----:B------:R-:W3:Y:S01]  /*4f4b0*/  LDL.LU R24, [R1+0x7868] ;  /* 0x0078680001187983 */ /* 0x000ee20000300800 */
[----:B------:R-:W-:-:S03]  /*4f4c0*/  IMAD.MOV.U32 R12, RZ, RZ, R2 ;  /* 0x000000ffff0c7224 */ /* 0x000fc600078e0002 */
[----:B--2---:R-:W-:Y:S04]  /*4f4d0*/  STL.64 [R1+0x7860], R6 ;  /* 0x0078600601007387 */ /* 0x004fe80000100a00 */
[----:B------:R1:W-:Y:S04]  /*4f4e0*/  STL.64 [R1+0x7858], R4 ;  /* 0x0078580401007387 */ /* 0x0003e80000100a00 */
[----:B-1----:R-:W2:Y:S04]  /*4f4f0*/  LDL.LU R4, [R1+0xd50] ;  /* 0x000d500001047983 */ /* 0x002ea80000300800 */
[----:B------:R-:W2:Y:S01]  /*4f500*/  LDL.LU R5, [R1+0xd54] ;  /* 0x000d540001057983 */ /* 0x000ea20000300800 */
[----:B----4-:R-:W-:-:S02]  /*4f510*/  IMAD.MOV.U32 R6, RZ, RZ, R21 ;  /* 0x000000ffff067224 */ /* 0x010fc400078e0015 */
[----:B---3--:R-:W-:Y:S02]  /*4f520*/  IMAD.MOV.U32 R7, RZ, RZ, R20 ;  /* 0x000000ffff077224 */ /* 0x008fe400078e0014 */
[----:B------:R-:W1:Y:S04]  /*4f530*/  LDSM.16.M88.4 R20, [R25+UR5+0xb8080] ;  /* 0x0b8080051914783b */ /* 0x000e680008000200 */
[----:B------:R-:W-:Y:S04]  /*4f540*/  STL [R1+0x6f04], R18 ;  /* 0x006f041201007387 */ /* 0x000fe80000100800 */
[----:B------:R-:W-:Y:S01]  /*4f550*/  STL [R1+0x6f00], R19 ;  /* 0x006f001301007387 */ /* 0x000fe20000100800 */
[----:B------:R-:W-:-:S03]  /*4f560*/  IMAD.MOV.U32 R13, RZ, RZ, R0 ;  /* 0x000000ffff0d7224 */ /* 0x000fc600078e0000 */
[----:B-1----:R-:W-:Y:S04]  /*4f570*/  STL [R1+0x6edc], R22 ;  /* 0x006edc1601007387 */ /* 0x002fe80000100800 */
[----:B------:R1:W-:Y:S02]  /*4f580*/  STL [R1+0x6ed8], R23 ;  /* 0x006ed81701007387 */ /* 0x0003e40000100800 */
[----:B-1----:R-:W-:Y:S02]  /*4f590*/  IMAD.MOV.U32 R23, RZ, RZ, R24 ;  /* 0x000000ffff177224 */ /* 0x002fe400078e0018 */
[----:B------:R-:W1:Y:S04]  /*4f5a0*/  LDSM.16.M88.4 R24, [R25+UR5+0xbc080] ;  /* 0x0bc080051918783b */ /* 0x000e680008000200 */
[----:B------:R3:W-:Y:S04]  /*4f5b0*/  STL.64 [R1+0x77c0], R20 ;  /* 0x0077c01401007387 */ /* 0x0007e80000100a00 */
[----:B---3--:R-:W3:Y:S04]  /*4f5c0*/  LDL.LU R20, [R1+0xd40] ;  /* 0x000d400001147983 */ /* 0x008ee80000300800 */
[----:B------:R-:W3:Y:S04]  /*4f5d0*/  LDL.LU R21, [R1+0xd44] ;  /* 0x000d440001157983 */ /* 0x000ee80000300800 */
[----:B------:R-:W3:Y:S04]  /*4f5e0*/  LDL.LU R22, [R1+0xd48] ;  /* 0x000d480001167983 */ /* 0x000ee80000300800 */
[----:B-1----:R-:W-:Y:S04]  /*4f5f0*/  STL [R1+0x6de4], R26 ;  /* 0x006de41a01007387 */ /* 0x002fe80000100800 */
[----:B------:R-:W-:Y:S04]  /*4f600*/  STL [R1+0x6de0], R27 ;  /* 0x006de01b01007387 */ /* 0x000fe80000100800 */
[----:B------:R1:W-:Y:S04]  /*4f610*/  STL.64 [R1+0x7798], R24 ;  /* 0x0077981801007387 */ /* 0x0003e80000100a00 */
[----:B-1----:R-:W4:Y:S01]  /*4f620*/  LDL.64 R24, [R1+0x90] ;  /* 0x0000900001187983 */ /* 0x002f220000100a00 */
[----:B--2---:R-:W-:Y:S03]  /*4f630*/  HMMA.1688.F32.TF32 R12, R8, R12, R4 ;  /* 0x0000000c080c723c */ /* 0x004fe60000081004 */
[----:B------:R-:W4:Y:S04]  /*4f640*/  LDL.LU.64 R6, [R1+0x7860] ;  /* 0x0078600001067983 */ /* 0x000f280000300a00 */
[----:B------:R-:W4:-:S12]  /*4f650*/  LDL.LU.64 R4, [R1+0x7858] ;  /* 0x0078580001047983 */ /* 0x000f180000300a00 */
[----:B------:R1:W-:Y:S04]  /*4f660*/  STL.64 [R1+0x7e0], R12 ;  /* 0x0007e00c01007387 */ /* 0x0003e80000100a00 */
[----:B------:R2:W-:Y:S04]  /*4f670*/  STL.64 [R1+0x7e8], R14 ;  /* 0x0007e80e01007387 */ /* 0x0005e80000100a00 */
[----:B-1----:R-:W3:Y:S02]  /*4f680*/  LDL.LU.64 R12, [R1+0x7850] ;  /* 0x00785000010c7983 */ /* 0x002ee40000300a00 */
[----:B---3--:R-:W-:-:S15]  /*4f690*/  HMMA.1688.F32.TF32 R20, R8, R12, R20 ;  /* 0x0000000c0814723c */ /* 0x008fde0000081014 */
[----:B------:R-:W-:-:S04]  /*4f6a0*/  NOP ;  /* 0x0000000000007918 */ /* 0x000fc80000000000 */
[----:B------:R-:W-:Y:S04]  /*4f6b0*/  STL.64 [R1+0x7d0], R20 ;  /* 0x0007d01401007387 */ /* 0x000fe80000100a00 */
[----:B------:R1:W-:Y:S04]  /*4f6c0*/  STL.64 [R1+0x7d8], R22 ;  /* 0x0007d81601007387 */ /* 0x0003e80000100a00 */
[----:B--2---:R-:W2:Y:S01]  /*4f6d0*/  LDL.LU.64 R14, [R1+0x7848] ;  /* 0x00784800010e7983 */ /* 0x004ea20000300a00 */
[----:B-1----:R-:W-:Y:S01]  /*4f6e0*/  IMAD.MOV.U32 R23, RZ, RZ, R12 ;  /* 0x000000ffff177224 */ /* 0x002fe200078e000c */
[----:B------:R-:W-:-:S02]  /*4f6f0*/  MOV R22, R13 ;  /* 0x0000000d00167202 */ /* 0x000fc40000000f00 */
[----:B------:R-:W2:Y:S04]  /*4f700*/  LDL.LU.64 R12, [R1+0x7840] ;  /* 0x00784000010c7983 */ /* 0x000ea80000300a00 */
[----:B------:R-:W-:Y:S04]  /*4f710*/  STL.64 [R1+0x77e0], R22 ;  /* 0x0077e01601007387 */ /* 0x000fe80000100a00 */
[----:B------:R-:W2:Y:S01]  /*4f720*/  LDL.64 R20, [R1+0xa0] ;  /* 0x0000a00001147983 */ /* 0x000ea20000100a00 */
[C---:B----4-:R-:W-:Y:S08]  /*4f730*/  HMMA.1688.F32.TF32 R4, R8.reuse, R24, R4 ;  /* 0x000000180804723c */ /* 0x050ff00000081004 */
[----:B--2---:R-:W-:Y:S01]  /*4f740*/  HMMA.1688.F32.TF32 R12, R8, R20, R12 ;  /* 0x00000014080c723c */ /* 0x004fe2000008100c */
[----:B------:R-:W-:-:S02]  /*4f750*/  IMAD.MOV.U32 R3, RZ, RZ, R20 ;  /* 0x000000ffff037224 */ /* 0x000fc400078e0014 */
[----:B------:R-:W-:-:S15]  /*4f760*/  IMAD.MOV.U32 R2, RZ, RZ, R21 ;  /* 0x000000ffff027224 */ /* 0x000fde00078e0015 */
[----:B------:R-:W-:Y:S01]  /*4f770*/  NOP ;  /* 0x0000000000007918 */ /* 0x000fe20000000000 */
[----:B------:R1:W-:Y:S04]  /*4f780*/  STL.64 [R1+0x7c0], R12 ;  /* 0x0007c00c01007387 */ /* 0x0003e80000100a00 */
[----:B------:R2:W-:Y:S04]  /*4f790*/  STL.64 [R1+0x7c8], R14 ;  /* 0x0007c80e01007387 */ /* 0x0005e80000100a00 */
[----:B-1----:R-:W3:Y:S04]  /*4f7a0*/  LDL.LU.64 R12, [R1+0x7838] ;  /* 0x00783800010c7983 */ /* 0x002ee80000300a00 */
[----:B------:R-:W-:Y:S04]  /*4f7b0*/  STL.64 [R1+0x7b0], R4 ;  /* 0x0007b00401007387 */ /* 0x000fe80000100a00 */
[----:B------:R-:W4:Y:S04]  /*4f7c0*/  LDL.LU R20, [R1+0xd10] ;  /* 0x000d100001147983 */ /* 0x000f280000300800 */
[----:B------:R-:W4:Y:S04]  /*4f7d0*/  LDL.LU R21, [R1+0xd14] ;  /* 0x000d140001157983 */ /* 0x000f280000300800 */
[----:B------:R-:W3:Y:S04]  /*4f7e0*/  LDL.LU R22, [R1+0xd18] ;  /* 0x000d180001167983 */ /* 0x000ee80000300800 */
[----:B------:R-:W3:Y:S01]  /*4f7f0*/  LDL.LU R23, [R1+0xd1c] ;  /* 0x000d1c0001177983 */ /* 0x000ee20000300800 */
[----:B--2---:R-:W-:-:S02]  /*4f800*/  IMAD.MOV.U32 R15, RZ, RZ, R24 ;  /* 0x000000ffff0f7224 */ /* 0x004fc400078e0018 */
[----:B------:R-:W-:Y:S02]  /*4f810*/  IMAD.MOV.U32 R14, RZ, RZ, R25 ;  /* 0x000000ffff0e7224 */ /* 0x000fe400078e0019 */
[----:B------:R-:W2:Y:S04]  /*4f820*/  LDL.64 R24, [R1+0x80] ;  /* 0x0000800001187983 */ /* 0x000ea80000100a00 */
[----:B---3--:R-:W-:Y:S04]  /*4f830*/  STL.64 [R1+0x77f0], R22 ;  /* 0x0077f01601007387 */ /* 0x008fe80000100a00 */
[----:B----4-:R1:W-:Y:S04]  /*4f840*/  STL.64 [R1+0x77e8], R20 ;  /* 0x0077e81401007387 */ /* 0x0103e80000100a00 */
[----:B-1----:R-:W3:Y:S04]  /*4f850*/  LDL.64 R20, [R1+0x50] ;  /* 0x0000500001147983 */ /* 0x002ee80000100a00 */
[----:B---3--:R1:W-:Y:S04]  /*4f860*/  STL.64 [R1+0x7800], R20 ;  /* 0x0078001401007387 */ /* 0x0083e80000100a00 */
[----:B-1----:R-:W3:Y:S04]  /*4f870*/  LDL.64 R20, [R1+0x60] ;  /* 0x0000600001147983 */ /* 0x002ee80000100a00 */
[----:B---3--:R1:W-:Y:S04]  /*4f880*/  STL.64 [R1+0x7818], R20 ;  /* 0x0078181401007387 */ /* 0x0083e80000100a00 */
[----:B-1----:R-:W3:Y:S04]  /*4f890*/  LDL.64 R20, [R1+0x70] ;  /* 0x0000700001147983 */ /* 0x002ee80000100a00 */
[----:B---3--:R1:W-:Y:S04]  /*4f8a0*/  STL.64 [R1+0x7830], R20 ;  /* 0x0078301401007387 */ /* 0x0083e80000100a00 */
[----:B-1----:R-:W2:Y:S04]  /*4f8b0*/  LDL.LU R20, [R1+0x7a0] ;  /* 0x0007a00001147983 */ /* 0x002ea80000300800 */
[----:B------:R-:W2:Y:S04]  /*4f8c0*/  LDL.LU R21, [R1+0x7a4] ;  /* 0x0007a40001157983 */ /* 0x000ea80000300800 */
[----:B------:R-:W2:Y:S04]  /*4f8d0*/  LDL.LU R22, [R1+0x7a8] ;  /* 0x0007a80001167983 */ /* 0x000ea80000300800 */
[----:B------:R-:W2:Y:S04]  /*4f8e0*/  LDL.LU R23, [R1+0x7ac] ;  /* 0x0007ac0001177983 */ /* 0x000ea80000300800 */
[----:B------:R-:W3:Y:S04]  /*4f8f0*/  LDL.64 R4, [R1+0x20] ;  /* 0x0000200001047983 */ /* 0x000ee80000100a00 */
[----:B---3--:R1:W-:Y:S04]  /*4f900*/  STL.64 [R1+0x77d8], R4 ;  /* 0x0077d80401007387 */ /* 0x0083e80000100a00 */
[----:B-1----:R-:W3:Y:S01]  /*4f910*/  LDL.64 R4, [R1+0x30] ;  /* 0x0000300001047983 */ /* 0x002ee20000100a00 */
[----:B------:R-:W-:-:S02]  /*4f920*/  IMAD.MOV.U32 R18, RZ, RZ, R6 ;  /* 0x000000ffff127224 */ /* 0x000fc400078e0006 */
[----:B------:R-:W-:Y:S01]  /*4f930*/  IMAD.MOV.U32 R19, RZ, RZ, R7 ;  /* 0x000000ffff137224 */ /* 0x000fe200078e0007 */
[----:B---3--:R1:W-:Y:S04]  /*4f940*/  STL.64 [R1+0x77f8], R4 ;  /* 0x0077f80401007387 */ /* 0x0083e80000100a00 */
        /* <DEDUP_REMOVED lines=10> */
[----:B--2---:R-:W-:Y:S03]  /*4f9f0*/  HMMA.1688.F32.TF32 R20, R8, R24, R20 ;  /* 0x000000180814723c */ /* 0x004fe60000081014 */
        /* <DEDUP_REMOVED lines=11> */
[----:B-1----:R-:W3:Y:S04]  /*4fab0*/  LDL.LU R16, [R1+0xcf0] ;  /* 0x000cf00001107983 */ /* 0x002ee80000300800 */
[----:B------:R-:W3:Y:S04]  /*4fac0*/  LDL.LU R17, [R1+0xcf4] ;  /* 0x000cf40001117983 */ /* 0x000ee80000300800 */
[----:B------:R-:W3:Y:S04]  /*4fad0*/  LDL.LU R18, [R1+0xcf8] ;  /* 0x000cf80001127983 */ /* 0x000ee80000300800 */
[----:B------:R-:W3:Y:S04]  /*4fae0*/  LDL.LU R19, [R1+0xcfc] ;  /* 0x000cfc0001137983 */ /* 0x000ee80000300800 */
[----:B------:R1:W-:Y:S04]  /*4faf0*/  STL.64 [R1+0x7a0], R20 ;  /* 0x0007a01401007387 */ /* 0x0003e80000100a00 */
[----:B------:R-:W-:Y:S04]  /*4fb00*/  STL.64 [R1+0x7a8], R22 ;  /* 0x0007a81601007387 */ /* 0x000fe80000100a00 */
[----:B-1----:R-:W2:Y:S01]  /*4fb10*/  LDL.LU.64 R20, [R1+0x7830] ;  /* 0x0078300001147983 */ /* 0x002ea20000300a00 */
[----:B------:R-:W-:-:S02]  /*4fb20*/  IMAD.MOV.U32 R0, RZ, RZ, R24 ;  /* 0x000000ffff007224 */ /* 0x000fc400078e0018 */
[----:B------:R-:W-:Y:S01]  /*4fb30*/  IMAD.MOV.U32 R28, RZ, RZ, R25 ;  /* 0x000000ffff1c7224 */ /* 0x000fe200078e0019 */
[----:B------:R-:W4:Y:S04]  /*4fb40*/  LDL.LU R24, [R1+0xce0] ;  /* 0x000ce00001187983 */ /* 0x000f280000300800 */
[----:B------:R-:W4:Y:S04]  /*4fb50*/  LDL.LU R25, [R1+0xce4] ;  /* 0x000ce40001197983 */ /* 0x000f280000300800 */
[----:B------:R-:W4:Y:S04]  /*4fb60*/  LDL.LU R26, [R1+0xce8] ;  /* 0x000ce800011a7983 */ /* 0x000f280000300800 */
[----:B------:R-:W4:Y:S04]  /*4fb70*/  LDL.LU R27, [R1+0xcec] ;  /* 0x000cec00011b7983 */ /* 0x000f280000300800 */
        /* <DEDUP_REMOVED lines=32> */
[----:B------:R-:W2:Y:S04]  /*4fd80*/  LDL.LU.64 R20, [R1+0x77e8] ;  /* 0x0077e80001147983 */ /* 0x000ea80000300a00 */
[----:B------:R-:W-:Y:S01]  /*4fd90*/  STL [R1+0x7750], R15 ;  /* 0x0077500f01007387 */ /* 0x000fe20000100800 */
[----:B--2---:R-:W-:-:S15]  /*4fda0*/  HMMA.1688.F32.TF32 R20, R8, R12, R20 ;  /* 0x0000000c0814723c */ /* 0x004fde0000081014 */
[----:B------:R-:W-:-:S04]  /*4fdb0*/  NOP ;  /* 0x0000000000007918 */ /* 0x000fc80000000000 */
[----:B------:R-:W-:Y:S04]  /*4fdc0*/  STL.64 [R1+0x760], R20 ;  /* 0x0007601401007387 */ /* 0x000fe80000100a00 */
[----:B------:R1:W-:Y:S04]  /*4fdd0*/  STL.64 [R1+0x768], R22 ;  /* 0x0007681601007387 */ /* 0x0003e80000100a00 */
[----:B-1----:R-:W2:Y:S04]  /*4fde0*/  LDL.LU.64 R22, [R1+0x77e0] ;  /* 0x0077e00001167983 */ /* 0x002ea80000300a00 */
[----:B------:R-:W2:Y:S04]  /*4fdf0*/  LDL.64 R20, [R1] ;  /* 0x0000000001147983 */ /* 0x000ea80000100a00 */
        /* <DEDUP_REMOVED lines=10> */
[----:B------:R-:W-:Y:S02]  /*4fea0*/  IMAD.MOV.U32 R12, RZ, RZ, R5 ;  /* 0x000000ffff0c7224 */ /* 0x000fe400078e0005 */
[----:B------:R-:W3:Y:S02]  /*4feb0*/  LDL.LU.64 R4, [R1+0x77d8] ;  /* 0x0077d80001047983 */ /* 0x000ee40000300a00 */
[----:B---3--:R-:W-:-:S15]  /*4fec0*/  HMMA.1688.F32.TF32 R16, R8, R4, R16 ;  /* 0x000000040810723c */ /* 0x008fde0000081010 */
[----:B------:R-:W-:-:S04]  /*4fed0*/  NOP ;  /* 0x0000000000007918 */ /* 0x000fc80000000000 */
[----:B------:R1:W-:Y:S04]  /*4fee0*/  STL.64 [R1+0x740], R16 ;  /* 0x0007401001007387 */ /* 0x0003e80000100a00 */
[----:B------:R2:W-:Y:S04]  /*4fef0*/  STL.64 [R1+0x748], R18 ;  /* 0x0007481201007387 */ /* 0x0005e80000100a00 */
[----:B-1----:R-:W3:Y:S01]  /*4ff00*/  LDL.LU.64 R16, [R1+0x77d0] ;  /* 0x0077d00001107983 */ /* 0x002ee20000300a00 */
[----:B--2---:R-:W-:Y:S02]  /*4ff10*/  IMAD.MOV.U32 R19, RZ, RZ, R4 ;  /* 0x000000ffff137224 */ /* 0x004fe400078e0004 */
[----:B------:R-:W-:-:S02]  /*4ff20*/  IMAD.MOV.U32 R18, RZ, RZ, R5 ;  /* 0x000000ffff127224 */ /* 0x000fc400078e0005 */
[----:B------:R-:W4:Y:S04]  /*4ff30*/  LDL.LU.64 R4, [R1+0x77c8] ;  /* 0x0077c80001047983 */ /* 0x000f280000300a00 */
[----:B------:R-:W-:Y:S01]  /*4ff40*/  STL.64 [R1+0x77b8], R18 ;  /* 0x0077b81201007387 */ /* 0x000fe20000100a00 */
[----:B----4-:R-:W-:Y:S03]  /*4ff50*/  HMMA.1688.F32.TF32 R24, R8, R4, R24 ;  /* 0x000000040818723c */ /* 0x010fe60000081018 */
[----:B---3--:R1:W-:Y:S04]  /*4ff60*/  STL.64 [R1+0x77b0], R16 ;  /* 0x0077b01001007387 */ /* 0x0083e80000100a00 */
[----:B-1----:R-:W2:Y:S04]  /*4ff70*/  LDL.LU R16, [R1+0xcd0] ;  /* 0x000cd00001107983 */ /* 0x002ea80000300800 */
[----:B------:R-:W2:Y:S04]  /*4ff80*/  LDL.LU R17, [R1+0xcd4] ;  /* 0x000cd40001117983 */ /* 0x000ea80000300800 */
[----:B------:R-:W2:Y:S04]  /*4ff90*/  LDL.LU R18, [R1+0xcd8] ;  /* 0x000cd80001127983 */ /* 0x000ea80000300800 */
[----:B------:R-:W2:Y:S04]  /*4ffa0*/  LDL.LU R19, [R1+0xcdc] ;  /* 0x000cdc0001137983 */ /* 0x000ea80000300800 */
[----:B------:R1:W-:Y:S04]  /*4ffb0*/  STL.64 [R1+0x730], R24 ;  /* 0x0007301801007387 */ /* 0x0003e80000100a00 */
[----:B------:R3:W-:Y:S04]  /*4ffc0*/  STL.64 [R1+0x738], R26 ;  /* 0x0007381a01007387 */ /* 0x0007e80000100a00 */
[----:B-1----:R-:W4:Y:S04]  /*4ffd0*/  LDL.LU R24, [R1+0xcb0] ;  /* 0x000cb00001187983 */ /* 0x002f280000300800 */
[----:B------:R-:W4:Y:S04]  /*4ffe0*/  LDL.LU R25, [R1+0xcb4] ;  /* 0x000cb40001197983 */ /* 0x000f280000300800 */
[----:B---3--:R-:W3:Y:S04]  /*4fff0*/  LDL.LU R26, [R1+0xcb8] ;  /* 0x000cb800011a7983 */ /* 0x008ee80000300800 */
[----:B------:R-:W3:Y:S01]  /*50000*/  LDL.LU R27, [R1+0xcbc] ;  /* 0x000cbc00011b7983 */ /* 0x000ee20000300800 */
[----:B------:R-:W-:-:S02]  /*50010*/  IMAD.MOV.U32 R15, RZ, RZ, R4 ;  /* 0x000000ffff0f7224 */ /* 0x000fc400078e0004 */
[----:B------:R-:W-:Y:S02]  /*50020*/  IMAD.MOV.U32 R14, RZ, RZ, R5 ;  /* 0x000000ffff0e7224 */ /* 0x000fe400078e0005 */
[----:B------:R-:W-:Y:S02]  /*50030*/  IMAD.MOV.U32 R0, RZ, RZ, R20 ;  /* 0x000000ffff007224 */ /* 0x000fe400078e0014 */
[----:B------:R-:W-:Y:S01]  /*50040*/  IMAD.MOV.U32 R29, RZ, RZ, R21 ;  /* 0x000000ffff1d7224 */ /* 0x000fe200078e0015 */
[----:B--2---:R-:W-:Y:S01]  /*50050*/  HMMA.1688.F32.TF32 R16, R8, R20, R16 ;  /* 0x000000140810723c */ /* 0x004fe20000081010 */
[----:B---3--:R-:W-:Y:S04]  /*50060*/  STL.64 [R1+0x77a8], R26 ;  /* 0x0077a81a01007387 */ /* 0x008fe80000100a00 */
[----:B----4-:R1:W-:Y:S04]  /*50070*/  STL.64 [R1+0x77a0], R24 ;  /* 0x0077a01801007387 */ /* 0x0103e80000100a00 */
        /* <DEDUP_REMOVED lines=8> */
[----:B------:R-:W-:Y:S04]  /*50100*/  STL.64 [R1+0x7760], R14 ;  /* 0x0077600e01007387 */ /* 0x000fe80000100a00 */
[----:B------:R1:W-:Y:S02]  /*50110*/  STL.64 [R1+0x7758], R12 ;  /* 0x0077580c01007387 */ /* 0x0003e40000100a00 */
[----:B-1----:R-:W-:Y:S01]  /*50120*/  IMAD.MOV.U32 R12, RZ, RZ, R23 ;  /* 0x000000ffff0c7224 */ /* 0x002fe200078e0017 */
[----:B------:R-:W-:Y:S01]  /*50130*/  MOV R13, R22 ;  /* 0x00000016000d7202 */ /* 0x000fe20000000f00 */
[----:B------:R-:W-:-:S02]  /*50140*/  IMAD.MOV.U32 R22, RZ, RZ, R18 ;  /* 0x000000ffff167224 */ /* 0x000fc400078e0012 */
[----:B------:R-:W-:Y:S02]  /*50150*/  IMAD.MOV.U32 R23, RZ, RZ, R19 ;  /* 0x000000ffff177224 */ /* 0x000fe400078e0013 */
[----:B------:R1:W-:Y:S04]  /*50160*/  STL.64 [R1+0x7770], R12 ;  /* 0x0077700c01007387 */ /* 0x0003e80000100a00 */
[----:B-1----:R-:W4:Y:S04]  /*50170*/  LDL.64 R12, [R1+0xc0] ;  /* 0x0000c000010c7983 */ /* 0x002f280000100a00 */
[----:B------:R-:W2:Y:S04]  /*50180*/  LDL.LU.64 R20, [R1+0x77c0] ;  /* 0x0077c00001147983 */ /* 0x000ea80000300a00 */
[----:B------:R1:W-:Y:S04]  /*50190*/  STL.64 [R1+0x720], R16 ;  /* 0x0007201001007387 */ /* 0x0003e80000100a00 */
        /* <DEDUP_REMOVED lines=9> */
[----:B------:R-:W2:Y:S04]  /*50230*/  LDL.LU.64 R24, [R1+0x77a0] ;  /* 0x0077a00001187983 */ /* 0x000ea80000300a00 */
[----:B------:R1:W-:Y:S04]  /*50240*/  STL.64 [R1+0x7660], R16 ;  /* 0x0076601001007387 */ /* 0x0003e80000100a00 */
[----:B------:R3:W-:Y:S04]  /*50250*/  STL.64 [R1+0x7768], R18 ;  /* 0x0077681201007387 */ /* 0x0007e80000100a00 */
[----:B-1----:R-:W4:Y:S04]  /*50260*/  LDL.LU R16, [R1+0x9f0] ;  /* 0x0009f00001107983 */ /* 0x002f280000300800 */
[----:B------:R-:W4:Y:S04]  /*50270*/  LDL.LU R17, [R1+0x9f4] ;  /* 0x0009f40001117983 */ /* 0x000f280000300800 */
[----:B---3--:R-:W3:Y:S04]  /*50280*/  LDL.LU R18, [R1+0x9f8] ;  /* 0x0009f80001127983 */ /* 0x008ee80000300800 */
[----:B------:R-:W3:Y:S01]  /*50290*/  LDL.LU R19, [R1+0x9fc] ;  /* 0x0009fc0001137983 */ /* 0x000ee20000300800 */
[C---:B--2---:R-:W-:Y:S03]  /*502a0*/  HMMA.1688.F32.TF32 R24, R8.reuse, R20, R24 ;  /* 0x000000140818723c */ /* 0x044fe60000081018 */
[----:B---3--:R-:W-:Y:S04]  /*502b0*/  STL.64 [R1+0x7780], R18 ;  /* 0x0077801201007387 */ /* 0x008fe80000100a00 */
[----:B----4-:R1:W-:Y:S04]  /*502c0*/  STL.64 [R1+0x7778], R16 ;  /* 0x0077781001007387 */ /* 0x0103e80000100a00 */
[----:B-1----:R-:W2:Y:S04]  /*502d0*/  LDL.LU R16, [R1+0xa00] ;  /* 0x000a000001107983 */ /* 0x002ea80000300800 */
[----:B------:R-:W2:Y:S04]  /*502e0*/  LDL.LU R17, [R1+0xa04] ;  /* 0x000a040001117983 */ /* 0x000ea80000300800 */
[----:B------:R-:W2:Y:S04]  /*502f0*/  LDL.LU R18, [R1+0xa08] ;  /* 0x000a080001127983 */ /* 0x000ea80000300800 */
[----:B------:R-:W2:Y:S04]  /*50300*/  LDL.LU R19, [R1+0xa0c] ;  /* 0x000a0c0001137983 */ /* 0x000ea80000300800 */
[----:B------:R1:W-:Y:S04]  /*50310*/  STL.64 [R1+0x700], R24 ;  /* 0x0007001801007387 */ /* 0x0003e80000100a00 */
[----:B------:R-:W-:Y:S04]  /*50320*/  STL.64 [R1+0x708], R26 ;  /* 0x0007081a01007387 */ /* 0x000fe80000100a00 */
[----:B-1----:R-:W3:Y:S04]  /*50330*/  LDL.LU.64 R24, [R1+0x7798] ;  /* 0x0077980001187983 */ /* 0x002ee80000300a00 */
[----:B------:R1:W-:Y:S01]  /*50340*/  STL.64 [R1+0x7658], R20 ;  /* 0x0076581401007387 */ /* 0x0003e20000100a00 */
[----:B---3--:R-:W-:Y:S03]  /*50350*/  HMMA.1688.F32.TF32 R8, R8, R24, R4 ;  /* 0x000000180808723c */ /* 0x008fe60000081004 */
[----:B------:R-:W2:Y:S04]  /*50360*/  LDL.LU.64 R6, [R1+0x7790] ;  /* 0x0077900001067983 */ /* 0x000ea80000300a00 */
[----:B------:R-:W2:Y:S01]  /*50370*/  LDL.LU.64 R4, [R1+0x7788] ;  /* 0x0077880001047983 */ /* 0x000ea20000300a00 */
[----:B-1----:R-:W-:-:S02]  /*50380*/  IMAD.MOV.U32 R20, RZ, RZ, R3 ;  /* 0x000000ffff147224 */ /* 0x002fc400078e0003 */
[----:B------:R-:W-:Y:S02]  /*50390*/  IMAD.MOV.U32 R21, RZ, RZ, R2 ;  /* 0x000000ffff157224 */ /* 0x000fe400078e0002 */
[----:B------:R-:W-:Y:S02]  /*503a0*/  IMAD.MOV.U32 R3, RZ, RZ, R12 ;  /* 0x000000ffff037224 */ /* 0x000fe400078e000c */
[----:B------:R-:W-:-:S05]  /*503b0*/  IMAD.MOV.U32 R2, RZ, RZ, R13 ;  /* 0x000000ffff027224 */ /* 0x000fca00078e000d */
[----:B------:R1:W-:Y:S04]  /*503c0*/  STL.64 [R1+0x220], R8 ;  /* 0x0002200801007387 */ /* 0x0003e80000100a00 */
[----:B------:R3:W-:Y:S04]  /*503d0*/  STL.64 [R1+0x228], R10 ;  /* 0x0002280a01007387 */ /* 0x0007e80000100a00 */
[----:B-1----:R-:W4:Y:S04]  /*503e0*/  LDL.LU R8, [R1+0x9e0] ;  /* 0x0009e00001087983 */ /* 0x002f280000300800 */
[----:B------:R-:W4:Y:S04]  /*503f0*/  LDL.LU R9, [R1+0x9e4] ;  /* 0x0009e40001097983 */ /* 0x000f280000300800 */
[----:B---3--:R-:W4:Y:S04]  /*50400*/  LDL.LU R10, [R1+0x9e8] ;  /* 0x0009e800010a7983 */ /* 0x008f280000300800 */
[----:B------:R-:W4:Y:S01]  /*50410*/  LDL.LU R11, [R1+0x9ec] ;  /* 0x0009ec00010b7983 */ /* 0x000f220000300800 */
[----:B--2---:R-:W-:-:S15]  /*50420*/  HMMA.1688.F32.TF32 R16, R4, R12, R16 ;  /* 0x0000000c0410723c */ /* 0x004fde0000081010 */
[----:B------:R-:W-:-:S04]  /*50430*/  NOP ;  /* 0x0000000000007918 */ /* 0x000fc80000000000 */
[----:B------:R-:W-:Y:S04]  /*50440*/  STL.64 [R1+0x6f0], R16 ;  /* 0x0006f01001007387 */ /* 0x000fe80000100a00 */
[----:B------:R1:W-:Y:S04]  /*50450*/  STL.64 [R1+0x6f8], R18 ;  /* 0x0006f81201007387 */ /* 0x0003e80000100a00 */
[----:B-1----:R-:W2:Y:S04]  /*50460*/  LDL.LU.64 R18, [R1+0x7780] ;  /* 0x0077800001127983 */ /* 0x002ea80000300a00 */
[----:B------:R-:W2:Y:S04]  /*50470*/  LDL.LU.64 R16, [R1+0x7778] ;  /* 0x0077780001107983 */ /* 0x000ea80000300a00 */
[----:B------:R-:W2:Y:S01]  /*50480*/  LDL.LU.64 R12, [R1+0x7770] ;  /* 0x00777000010c7983 */ /* 0x000ea20000300a00 */
[C---:B----4-:R-:W-:Y:S08]  /*50490*/  HMMA.1688.F32.TF32 R8, R4.reuse, R20, R8 ;  /* 0x000000140408723c */ /* 0x050ff00000081008 */
[----:B--2---:R-:W-:Y:S01]  /*504a0*/  HMMA.1688.F32.TF32 R12, R4, R12, R16 ;  /* 0x0000000c040c723c */ /* 0x004fe20000081010 */
[----:B------:R-:W2:-:S15]  /*504b0*/  LDL.LU.64 R18, [R1+0x7768] ;  /* 0x0077680001127983 */ /* 0x000e9e0000300a00 */
[----:B------:R-:W-:-:S03]  /*504c0*/  NOP ;  /* 0x0000000000007918 */ /* 0x000fc60000000000 */
[----:B------:R-:W-:Y:S01]  /*504d0*/  IMAD.MOV.U32 R26, RZ, RZ, R14 ;  /* 0x000000ffff1a7224 */ /* 0x000fe200078e000e */
[----:B------:R1:W-:Y:S01]  /*504e0*/  STL.64 [R1+0x6e0], R12 ;  /* 0x0006e00c01007387 */ /* 0x0003e20000100a00 */
[----:B------:R-:W-:-:S03]  /*504f0*/  IMAD.MOV.U32 R27, RZ, RZ, R15 ;  /* 0x000000ffff1b7224 */ /* 0x000fc600078e000f */
[----:B------:R-:W3:Y:S04]  /*50500*/  LDL.LU.64 R14, [R1+0x7760] ;  /* 0x00776000010e7983 */ /* 0x000ee80000300a00 */
[----:B-1----:R-:W4:Y:S04]  /*50510*/  LDL.LU.64 R12, [R1+0x7758] ;  /* 0x00775800010c7983 */ /* 0x002f280000300a00 */
[----:B------:R-:W-:Y:S04]  /*50520*/  STL [R1+0x6dec], R27 ;  /* 0x006dec1b01007387 */ /* 0x000fe80000100800 */
[----:B------:R-:W-:Y:S04]  /*50530*/  STL [R1+0x6de8], R26 ;  /* 0x006de81a01007387 */ /* 0x000fe80000100800 */
[----:B------:R-:W-:Y:S04]  /*50540*/  STL.64 [R1+0x7720], R24 ;  /* 0x0077201801007387 */ /* 0x000fe80000100a00 */
[----:B------:R-:W2:Y:S04]  /*50550*/  LDL.LU R20, [R1+0xc90] ;  /* 0x000c900001147983 */ /* 0x000ea80000300800 */
[----:B------:R3:W-:Y:S04]  /*50560*/  STL.64 [R1+0x6d0], R8 ;  /* 0x0006d00801007387 */ /* 0x0007e80000100a00 */
[----:B------:R-:W-:Y:S04]  /*50570*/  STL.64 [R1+0x6d8], R10 ;  /* 0x0006d80a01007387 */ /* 0x000fe80000100a00 */
[----:B------:R-:W2:Y:S04]  /*50580*/  LDL.LU R21, [R1+0xc94] ;  /* 0x000c940001157983 */ /* 0x000ea80000300800 */
[----:B------:R-:W2:Y:S04]  /*50590*/  LDL.LU R22, [R1+0xc98] ;  /* 0x000c980001167983 */ /* 0x000ea80000300800 */
[----:B------:R-:W2:Y:S01]  /*505a0*/  LDL.LU R23, [R1+0xc9c] ;  /* 0x000c9c0001177983 */ /* 0x000ea20000300800 */
[----:B---3--:R-:W-:-:S03]  /*505b0*/  MOV R8, R15 ;  /* 0x0000000f00087202 */ /* 0x008fc60000000f00 */
[----:B------:R-:W3:Y:S01]  /*505c0*/  LDL.LU R15, [R1+0x7750] ;  /* 0x00775000010f7983 */ /* 0x000ee20000300800 */
[----:B------:R-:W-:-:S03]  /*505d0*/  IMAD.MOV.U32 R9, RZ, RZ, R14 ;  /* 0x000000ffff097224 */ /* 0x000fc600078e000e */
[----:B------:R-:W3:Y:S01]  /*505e0*/  LDL.LU R14, [R1+0x774c] ;  /* 0x00774c00010e7983 */ /* 0x000ee20000300800 */
[----:B------:R-:W-:Y:S02]  /*505f0*/  IMAD.MOV.U32 R16, RZ, RZ, R0 ;  /* 0x000000ffff107224 */ /* 0x000fe400078e0000 */
[----:B------:R-:W-:Y:S01]  /*50600*/  IMAD.MOV.U32 R17, RZ, RZ, R29 ;  /* 0x000000ffff117224 */ /* 0x000fe200078e001d */
[----:B------:R1:W-:Y:S04]  /*50610*/  STL.64 [R1+0x7680], R8 ;  /* 0x0076800801007387 */ /* 0x0003e80000100a00 */
[----:B--2---:R-:W-:Y:S01]  /*50620*/  STL.64 [R1+0x7670], R22 ;  /* 0x0076701601007387 */ /* 0x004fe20000100a00 */
[----:B-1----:R-:W-:Y:S02]  /*50630*/  IMAD.MOV.U32 R8, RZ, RZ, R19 ;  /* 0x000000ffff087224 */ /* 0x002fe400078e0013 */
[----:B------:R-:W-:Y:S01]  /*50640*/  IMAD.MOV.U32 R9, RZ, RZ, R18 ;  /* 0x000000ffff097224 */ /* 0x000fe200078e0012 */
[----:B------:R-:W-:Y:S04]  /*50650*/  STL.64 [R1+0x7668], R20 ;  /* 0x0076681401007387 */ /* 0x000fe80000100a00 */
[----:B------:R-:W2:Y:S04]  /*50660*/  LDL.LU R0, [R1+0x7748] ;  /* 0x0077480001007983 */ /* 0x000ea80000300800 */
[----:B------:R-:W2:Y:S04]  /*50670*/  LDL.LU R29, [R1+0x7744] ;  /* 0x00774400011d7983 */ /* 0x000ea80000300800 */
[----:B------:R4:W-:Y:S04]  /*50680*/  STL.64 [R1+0x7698], R8 ;  /* 0x0076980801007387 */ /* 0x0009e80000100a00 */
[----:B------:R1:W-:Y:S01]  /*50690*/  STL.64 [R1+0x7678], R16 ;  /* 0x0076781001007387 */ /* 0x0003e20000100a00 */
[----:B----4-:R-:W-:-:S03]  /*506a0*/  IMAD.MOV.U32 R8, RZ, RZ, R13 ;  /* 0x000000ffff087224 */ /* 0x010fc600078e000d */
[----:B-1----:R-:W4:Y:S01]  /*506b0*/  LDL.LU R16, [R1+0x950] ;  /* 0x0009500001107983 */ /* 0x002f220000300800 */
[----:B------:R-:W-:-:S03]  /*506c0*/  IMAD.MOV.U32 R9, RZ, RZ, R12 ;  /* 0x000000ffff097224 */ /* 0x000fc600078e000c */
[----:B------:R-:W4:Y:S01]  /*506d0*/  LDL.LU R17, [R1+0x954] ;  /* 0x0009540001117983 */ /* 0x000f220000300800 */
[----:B------:R-:W-:-:S03]  /*506e0*/  IMAD.MOV.U32 R13, RZ, RZ, R28 ;  /* 0x000000ffff0d7224 */ /* 0x000fc600078e001c */
[----:B------:R-:W4:Y:S04]  /*506f0*/  LDL.LU R18, [R1+0x958] ;  /* 0x0009580001127983 */ /* 0x000f280000300800 */
[----:B------:R-:W4:Y:S01]  /*50700*/  LDL.LU R19, [R1+0x95c] ;  /* 0x00095c0001137983 */ /* 0x000f220000300800 */
[----:B---3--:R-:W-:-:S03]  /*50710*/  IMAD.MOV.U32 R12, RZ, RZ, R15 ;  /* 0x000000ffff0c7224 */ /* 0x008fc600078e000f */
[----:B------:R-:W3:Y:S04]  /*50720*/  LDL.LU R15, [R1+0x7740] ;  /* 0x00774000010f7983 */ /* 0x000ee80000300800 */
[----:B------:R-:W4:Y:S04]  /*50730*/  LDL.LU R28, [R1+0x773c] ;  /* 0x00773c00011c7983 */ /* 0x000f280000300800 */
[----:B------:R-:W-:Y:S04]  /*50740*/  STL.64 [R1+0x76d0], R12 ;  /* 0x0076d00c01007387 */ /* 0x000fe80000100a00 */
[----:B------:R1:W-:Y:S04]  /*50750*/  STL.64 [R1+0x76b0], R8 ;  /* 0x0076b00801007387 */ /* 0x0003e80000100a00 */
[----:B-1----:R-:W4:Y:S04]  /*50760*/  LDL.LU R8, [R1+0x980] ;  /* 0x0009800001087983 */ /* 0x002f280000300800 */
[----:B------:R-:W4:Y:S04]  /*50770*/  LDL.LU R9, [R1+0x984] ;  /* 0x0009840001097983 */ /* 0x000f280000300800 */
[----:B------:R-:W4:Y:S04]  /*50780*/  LDL.LU R10, [R1+0x988] ;  /* 0x00098800010a7983 */ /* 0x000f280000300800 */
[----:B------:R-:W4:Y:S01]  /*50790*/  LDL.LU R11, [R1+0x98c] ;  /* 0x00098c00010b7983 */ /* 0x000f220000300800 */
[----:B--2---:R-:W-:Y:S01]  /*507a0*/  IMAD.MOV.U32 R12, RZ, RZ, R0 ;  /* 0x000000ffff0c7224 */ /* 0x004fe200078e0000 */
[----:B------:R-:W-:-:S02]  /*507b0*/  MOV R13, R14 ;  /* 0x0000000e000d7202 */ /* 0x000fc40000000f00 */
[----:B------:R-:W2:Y:S04]  /*507c0*/  LDL.LU R0, [R1+0x7738] ;  /* 0x0077380001007983 */ /* 0x000ea80000300800 */
[----:B------:R-:W2:Y:S04]  /*507d0*/  LDL.LU R14, [R1+0x7734] ;  /* 0x00773400010e7983 */ /* 0x000ea80000300800 */
[----:B------:R1:W-:Y:S02]  /*507e0*/  STL.64 [R1+0x76e8], R12 ;  /* 0x0076e80c01007387 */ /* 0x0003e40000100a00 */
[----:B-1----:R-:W-:-:S02]  /*507f0*/  IMAD.MOV.U32 R13, RZ, RZ, R29 ;  /* 0x000000ffff0d7224 */ /* 0x002fc400078e001d */
[----:B---3--:R-:W-:Y:S02]  /*50800*/  IMAD.MOV.U32 R12, RZ, RZ, R15 ;  /* 0x000000ffff0c7224 */ /* 0x008fe400078e000f */
[----:B------:R-:W3:Y:S04]  /*50810*/  LDL.LU R15, [R1+0x7730] ;  /* 0x00773000010f7983 */ /* 0x000ee80000300800 */
[----:B------:R-:W3:Y:S04]  /*50820*/  LDL.LU R29, [R1+0x772c] ;  /* 0x00772c00011d7983 */ /* 0x000ee80000300800 */
[----:B------:R-:W-:Y:S04]  /*50830*/  STL.64 [R1+0x7700], R12 ;  /* 0x0077000c01007387 */ /* 0x000fe80000100a00 */
[----:B----4-:R-:W-:Y:S04]  /*50840*/  STL.64 [R1+0x76c8], R10 ;  /* 0x0076c80a01007387 */ /* 0x010fe80000100a00 */
[----:B------:R1:W-:Y:S04]  /*50850*/  STL.64 [R1+0x76c0], R8 ;  /* 0x0076c00801007387 */ /* 0x0003e80000100a00 */
[----:B-1----:R-:W4:Y:S04]  /*50860*/  LDL.LU R8, [R1+0x990] ;  /* 0x0009900001087983 */ /* 0x002f280000300800 */
[----:B------:R-:W4:Y:S04]  /*50870*/  LDL.LU R9, [R1+0x994] ;  /* 0x0009940001097983 */ /* 0x000f280000300800 */
[----:B------:R-:W3:Y:S04]  /*50880*/  LDL.LU R10, [R1+0x998] ;  /* 0x00099800010a7983 */ /* 0x000ee80000300800 */
[----:B------:R-:W3:Y:S01]  /*50890*/  LDL.LU R11, [R1+0x99c] ;  /* 0x00099c00010b7983 */ /* 0x000ee20000300800 */
[----:B--2---:R-:W-:-:S02]  /*508a0*/  IMAD.MOV.U32 R12, RZ, RZ, R0 ;  /* 0x000000ffff0c7224 */ /* 0x004fc400078e0000 */
[----:B------:R-:W-:Y:S01]  /*508b0*/  IMAD.MOV.U32 R13, RZ, RZ, R28 ;  /* 0x000000ffff0d7224 */ /* 0x000fe200078e001c */
[----:B------:R-:W2:Y:S04]  /*508c0*/  LDL.LU R0, [R1+0x7728] ;  /* 0x0077280001007983 */ /* 0x000ea80000300800 */
[----:B------:R-:W-:Y:S04]  /*508d0*/  STL.64 [R1+0x7718], R12 ;  /* 0x0077180c01007387 */ /* 0x000fe80000100a00 */
[----:B------:R-:W2:Y:S04]  /*508e0*/  LDL.LU R24, [R1+0x9d0] ;  /* 0x0009d00001187983 */ /* 0x000ea80000300800 */
[----:B------:R-:W2:Y:S04]  /*508f0*/  LDL.LU R25, [R1+0x9d4] ;  /* 0x0009d40001197983 */ /* 0x000ea80000300800 */
[----:B------:R-:W2:Y:S04]  /*50900*/  LDL.LU R26, [R1+0x9d8] ;  /* 0x0009d800011a7983 */ /* 0x000ea80000300800 */
[----:B------:R-:W2:Y:S04]  /*50910*/  LDL.LU R27, [R1+0x9dc] ;  /* 0x0009dc00011b7983 */ /* 0x000ea80000300800 */
[----:B---3--:R-:W-:Y:S04]  /*50920*/  STL.64 [R1+0x76e0], R10 ;  /* 0x0076e00a01007387 */ /* 0x008fe80000100a00 */
[----:B----4-:R1:W-:Y:S04]  /*50930*/  STL.64 [R1+0x76d8], R8 ;  /* 0x0076d80801007387 */ /* 0x0103e80000100a00 */
        /* <DEDUP_REMOVED lines=17> */
[----:B------:R-:W3:Y:S04]  /*50a50*/  LDL.LU R11, [R1+0x9cc] ;  /* 0x0009cc00010b7983 */ /* 0x000ee80000300800 */
[----:B------:R-:W-:Y:S04]  /*50a60*/  STL.64 [R1+0x7690], R18 ;  /* 0x0076901201007387 */ /* 0x000fe80000100a00 */
        /* <DEDUP_REMOVED lines=16> */
[----:B------:R-:W4:Y:S04]  /*50b70*/  LDL.LU.64 R24, [R1+0x7720] ;  /* 0x0077200001187983 */ /* 0x000f280000300a00 */
[----:B------:R1:W-:Y:S04]  /*50b80*/  STL.64 [R1+0x6c0], R12 ;  /* 0x0006c00c01007387 */ /* 0x0003e80000100a00 */
[----:B-1----:R-:W2:Y:S01]  /*50b90*/  LDL.LU.64 R12, [R1+0x7718] ;  /* 0x00771800010c7983 */ /* 0x002ea20000300a00 */
[----:B------:R-:W-:-:S02]  /*50ba0*/  IMAD.MOV.U32 R27, RZ, RZ, R14 ;  /* 0x000000ffff1b7224 */ /* 0x000fc400078e000e */
[----:B------:R-:W-:-:S05]  /*50bb0*/  IMAD.MOV.U32 R26, RZ, RZ, R15 ;  /* 0x000000ffff1a7224 */ /* 0x000fca00078e000f */
[----:B------:R-:W-:Y:S04]  /*50bc0*/  STL [R1+0x6df4], R26 ;  /* 0x006df41a01007387 */ /* 0x000fe80000100800 */
[----:B------:R-:W-:Y:S01]  /*50bd0*/  STL [R1+0x6df0], R27 ;  /* 0x006df01b01007387 */ /* 0x000fe20000100800 */
        /* <DEDUP_REMOVED lines=10> */
[----:B-1----:R-:W2:Y:S01]  /*50c80*/  LDL.LU.64 R12, [R1+0x76e8] ;  /* 0x0076e800010c7983 */ /* 0x002ea20000300a00 */
[----:B------:R-:W-:Y:S02]  /*50c90*/  IMAD.MOV.U32 R26, RZ, RZ, R14 ;  /* 0x000000ffff1a7224 */ /* 0x000fe400078e000e */
        /* <DEDUP_REMOVED lines=14> */
[----:B------:R-:W-:Y:S01]  /*50d80*/  MOV R27, R14 ;  /* 0x0000000e001b7202 */ /* 0x000fe20000000f00 */
[----:B------:R-:W-:-:S04]  /*50d90*/  IMAD.MOV.U32 R26, RZ, RZ, R15 ;  /* 0x000000ffff1a7224 */ /* 0x000fc800078e000f */
[----:B------:R-:W-:Y:S04]  /*50da0*/  STL [R1+0x6e04], R27 ;  /* 0x006e041b01007387 */ /* 0x000fe80000100800 */
[----:B------:R-:W-:Y:S01]  /*50db0*/  STL [R1+0x6e00], R26 ;  /* 0x006e001a01007387 */ /* 0x000fe20000100800 */
[----:B--2---:R-:W-:-:S15]  /*50dc0*/  HMMA.1688.F32.TF32 R8, R4, R12, R8 ;  /* 0x0000000c0408723c */ /* 0x004fde0000081008 */
        /* <DEDUP_REMOVED lines=22> */
[----:B------:R-:W3:-:S15]  /*50f30*/  LDL.LU.64 R16, [R1+0x7678] ;  /* 0x0076780001107983 */ /* 0x000ede0000300a00 */
[----:B------:R-:W-:Y:S02]  /*50f40*/  NOP ;  /* 0x0000000000007918 */ /* 0x000fe40000000000 */
[----:B------:R-:W-:Y:S04]  /*50f50*/  STL.64 [R1+0x640], R8 ;  /* 0x0006400801007387 */ /* 0x000fe80000100a00 */
[----:B------:R-:W-:Y:S04]  /*50f60*/  STL.64 [R1+0x648], R10 ;  /* 0x0006480a01007387 */ /* 0x000fe80000100a00 */
[----:B------:R-:W-:Y:S04]  /*50f70*/  LDS R8, [R0+UR5+0x18200] ;  /* 0x0182000500087984 */ /* 0x000fe80008000800 */
[----:B------:R-:W-:Y:S04]  /*50f80*/  LDS R10, [R0+UR5+0x1a200] ;  /* 0x01a20005000a7984 */ /* 0x000fe80008000800 */
[----:B------:R-:W-:Y:S04]  /*50f90*/  LDS R9, [R29+UR5+0x18200] ;  /* 0x018200051d097984 */ /* 0x000fe80008000800 */
[----:B------:R-:W1:Y:S01]  /*50fa0*/  LDS R11, [R29+UR5+0x1a200] ;  /* 0x01a200051d0b7984 */ /* 0x000e620008000800 */
[----:B---3--:R-:W-:Y:S03]  /*50fb0*/  HMMA.1688.F32.TF32 R16, R4, R16, R20 ;  /* 0x000000100410723c */ /* 0x008fe60000081014 */
[----:B------:R-:W2:Y:S04]  /*50fc0*/  LDL.LU.64 R22, [R1+0x7670] ;  /* 0x0076700001167983 */ /* 0x000ea80000300a00 */
[----:B------:R-:W2:-:S12]  /*50fd0*/  LDL.LU.64 R20, [R1+0x7668] ;  /* 0x0076680001147983 */ /* 0x000e980000300a00 */
[----:B------:R3:W-:Y:S04]  /*50fe0*/  STL.64 [R1+0x630], R16 ;  /* 0x0006301001007387 */ /* 0x0007e80000100a00 */
[----:B------:R-:W-:Y:S04]  /*50ff0*/  STL.64 [R1+0x638], R18 ;  /* 0x0006381201007387 */ /* 0x000fe80000100a00 */
[----:B---3--:R-:W2:Y:S02]  /*51000*/  LDL.LU.64 R16, [R1+0x7660] ;  /* 0x0076600001107983 */ /* 0x008ea40000300a00 */
[----:B--2---:R-:W-:-:S15]  /*51010*/  HMMA.1688.F32.TF32 R20, R4, R16, R20 ;  /* 0x000000100414723c */ /* 0x004fde0000081014 */
[----:B------:R-:W-:-:S04]  /*51020*/  NOP ;  /* 0x0000000000007918 */ /* 0x000fc80000000000 */
[----:B------:R2:W-:Y:S04]  /*51030*/  STL.64 [R1+0x620], R20 ;  /* 0x0006201401007387 */ /* 0x0005e80000100a00 */
[----:B------:R-:W-:Y:S04]  /*51040*/  STL.64 [R1+0x628], R22 ;  /* 0x0006281601007387 */ /* 0x000fe80000100a00 */
[----:B--2---:R-:W2:Y:S04]  /*51050*/  LDL.LU.64 R20, [R1+0x7658] ;  /* 0x0076580001147983 */ /* 0x004ea80000300a00 */
[----:B------:R3:W-:Y:S04]  /*51060*/  STL.64 [R1+0x7598], R16 ;  /* 0x0075981001007387 */ /* 0x0007e80000100a00 */
[----:B---3--:R-:W2:Y:S04]  /*51070*/  LDL.LU R16, [R1+0xc80] ;  /* 0x000c800001107983 */ /* 0x008ea80000300800 */
[----:B------:R-:W2:Y:S04]  /*51080*/  LDL.LU R17, [R1+0xc84] ;  /* 0x000c840001117983 */ /* 0x000ea80000300800 */
[----:B------:R-:W2:Y:S04]  /*51090*/  LDL.LU R18, [R1+0xc88] ;  /* 0x000c880001127983 */ /* 0x000ea80000300800 */
[----:B------:R-:W2:Y:S02]  /*510a0*/  LDL.LU R19, [R1+0xc8c] ;  /* 0x000c8c0001137983 */ /* 0x000ea40000300800 */
[C---:B--2---:R-:W-:Y:S08]  /*510b0*/  HMMA.1688.F32.TF32 R16, R4.reuse, R20, R16 ;  /* 0x000000140410723c */ /* 0x044ff00000081010 */
[----:B----4-:R-:W-:Y:S01]  /*510c0*/  HMMA.1688.F32.TF32 R4, R4, R24, R12 ;  /* 0x000000180404723c */ /* 0x010fe2000008100c */
[----:B------:R-:W-:Y:S10]  /*510d0*/  STL.64 [R1+0x7638], R20 ;  /* 0x0076381401007387 */ /* 0x000ff40000100a00 */
[----:B------:R2:W-:Y:S04]  /*510e0*/  STL.64 [R1+0x610], R16 ;  /* 0x0006101001007387 */ /* 0x0005e80000100a00 */
[----:B------:R3:W-:Y:S04]  /*510f0*/  STL.64 [R1+0x618], R18 ;  /* 0x0006181201007387 */ /* 0x0007e80000100a00 */
[----:B------:R-:W-:Y:S04]  /*51100*/  STL.64 [R1+0x7620], R24 ;  /* 0x0076201801007387 */ /* 0x000fe80000100a00 */
[----:B--2---:R-:W2:Y:S04]  /*51110*/  LDL.LU R16, [R1+0xc10] ;  /* 0x000c100001107983 */ /* 0x004ea80000300800 */
[----:B------:R-:W-:Y:S04]  /*51120*/  STL.64 [R1+0x210], R4 ;  /* 0x0002100401007387 */ /* 0x000fe80000100a00 */
[----:B------:R-:W-:Y:S04]  /*51130*/  STL.64 [R1+0x218], R6 ;  /* 0x0002180601007387 */ /* 0x000fe80000100a00 */
[----:B------:R-:W2:Y:S04]  /*51140*/  LDL.LU R17, [R1+0xc14] ;  /* 0x000c140001117983 */ /* 0x000ea80000300800 */
[----:B---3--:R-:W3:Y:S04]  /*51150*/  LDL.LU R18, [R1+0xc18] ;  /* 0x000c180001127983 */ /* 0x008ee80000300800 */
[----:B------:R-:W3:Y:S04]  /*51160*/  LDL.LU R19, [R1+0xc1c] ;  /* 0x000c1c0001137983 */ /* 0x000ee80000300800 */
[----:B------:R-:W4:Y:S04]  /*51170*/  LDS R4, [R0+UR5+0x18300] ;  /* 0x0183000500047984 */ /* 0x000f280008000800 */
[----:B------:R-:W1:Y:S04]  /*51180*/  LDS R6, [R0+UR5+0x1a300] ;  /* 0x01a3000500067984 */ /* 0x000e680008000800 */
[----:B------:R-:W1:Y:S04]  /*51190*/  LDS R7, [R29+UR5+0x1a300] ;  /* 0x01a300051d077984 */ /* 0x000e680008000800 */
[----:B------:R-:W1:Y:S04]  /*511a0*/  LDS R5, [R29+UR5+0x18300] ;  /* 0x018300051d057984 */ /* 0x000e680008000800 */
[----:B---3--:R-:W-:Y:S04]  /*511b0*/  STL.64 [R1+0x75e0], R18 ;  /* 0x0075e01201007387 */ /* 0x008fe80000100a00 */
[----:B--2---:R2:W-:Y:S04]  /*511c0*/  STL.64 [R1+0x75d8], R16 ;  /* 0x0075d81001007387 */ /* 0x0045e80000100a00 */
[----:B--2---:R-:W2:Y:S04]  /*511d0*/  LDL.LU R16, [R1+0xc20] ;  /* 0x000c200001107983 */ /* 0x004ea80000300800 */
[----:B------:R-:W2:Y:S04]  /*511e0*/  LDL.LU R17, [R1+0xc24] ;  /* 0x000c240001117983 */ /* 0x000ea80000300800 */
[----:B------:R-:W3:Y:S04]  /*511f0*/  LDL.LU R18, [R1+0xc28] ;  /* 0x000c280001127983 */ /* 0x000ee80000300800 */
[----:B------:R-:W3:Y:S04]  /*51200*/  LDL.LU R19, [R1+0xc2c] ;  /* 0x000c2c0001137983 */ /* 0x000ee80000300800 */
        /* <DEDUP_REMOVED lines=9> */
[----:B------:R-:W-:Y:S04]  /*512a0*/  STL.64 [R1+0x7640], R20 ;  /* 0x0076401401007387 */ /* 0x000fe80000100a00 */
[----:B------:R-:W-:Y:S04]  /*512b0*/  STL.64 [R1+0x7630], R26 ;  /* 0x0076301a01007387 */ /* 0x000fe80000100a00 */
[----:B------:R2:W-:Y:S04]  /*512c0*/  STL.64 [R1+0x7628], R24 ;  /* 0x0076281801007387 */ /* 0x0005e80000100a00 */
[----:B--2---:R-:W2:Y:S04]  /*512d0*/  LDL.64 R24, [R1+0xb0] ;  /* 0x0000b00001187983 */ /* 0x004ea80000100a00 */
[----:B--2---:R2:W-:Y:S04]  /*512e0*/  STL.64 [R1+0x7650], R24 ;  /* 0x0076501801007387 */ /* 0x0045e80000100a00 */
[----:B--2---:R-:W1:Y:S04]  /*512f0*/  LDL.LU R24, [R1+0xc70] ;  /* 0x000c700001187983 */ /* 0x004e680000300800 */
[----:B------:R-:W1:Y:S04]  /*51300*/  LDL.LU R25, [R1+0xc74] ;  /* 0x000c740001197983 */ /* 0x000e680000300800 */
[----:B------:R-:W1:Y:S04]  /*51310*/  LDL.LU R26, [R1+0xc78] ;  /* 0x000c7800011a7983 */ /* 0x000e680000300800 */
[----:B------:R-:W1:Y:S04]  /*51320*/  LDL.LU R27, [R1+0xc7c] ;  /* 0x000c7c00011b7983 */ /* 0x000e680000300800 */
[----:B---3--:R-:W-:Y:S04]  /*51330*/  STL.64 [R1+0x75f0], R18 ;  /* 0x0075f01201007387 */ /* 0x008fe80000100a00 */
[----:B------:R2:W-:Y:S04]  /*51340*/  STL.64 [R1+0x75e8], R16 ;  /* 0x0075e81001007387 */ /* 0x0005e80000100a00 */
[----:B--2---:R-:W2:Y:S04]  /*51350*/  LDL.64 R16, [R1+0x80] ;  /* 0x0000800001107983 */ /* 0x004ea80000100a00 */
[----:B--2---:R2:W-:Y:S04]  /*51360*/  STL.64 [R1+0x7600], R16 ;  /* 0x0076001001007387 */ /* 0x0045e80000100a00 */
[----:B--2---:R-:W2:Y:S04]  /*51370*/  LDL.64 R16, [R1+0x90] ;  /* 0x0000900001107983 */ /* 0x004ea80000100a00 */
[----:B--2---:R2:W-:Y:S04]  /*51380*/  STL.64 [R1+0x7618], R16 ;  /* 0x0076181001007387 */ /* 0x0045e80000100a00 */
[----:B------:R-:W3:Y:S04]  /*51390*/  LDL.64 R12, [R1+0x60] ;  /* 0x00006000010c7983 */ /* 0x000ee80000100a00 */
[----:B--2---:R-:W2:Y:S04]  /*513a0*/  LDL.64 R16, [R1+0xa0] ;  /* 0x0000a00001107983 */ /* 0x004ea80000100a00 */
[----:B---3--:R3:W-:Y:S04]  /*513b0*/  STL.64 [R1+0x75f8], R12 ;  /* 0x0075f80c01007387 */ /* 0x0087e80000100a00 */
[----:B---3--:R-:W3:Y:S04]  /*513c0*/  LDL.LU R12, [R1+0xc30] ;  /* 0x000c3000010c7983 */ /* 0x008ee80000300800 */
[----:B------:R-:W3:Y:S04]  /*513d0*/  LDL.LU R13, [R1+0xc34] ;  /* 0x000c3400010d7983 */ /* 0x000ee80000300800 */
[----:B------:R-:W2:Y:S04]  /*513e0*/  LDL.LU R14, [R1+0xc38] ;  /* 0x000c3800010e7983 */ /* 0x000ea80000300800 */
[----:B------:R-:W2:Y:S01]  /*513f0*/  LDL.LU R15, [R1+0xc3c] ;  /* 0x000c3c00010f7983 */ /* 0x000ea20000300800 */
[----:B------:R-:W-:-:S02]  /*51400*/  IMAD.MOV.U32 R20, RZ, RZ, R3 ;  /* 0x000000ffff147224 */ /* 0x000fc400078e0003 */
[----:B------:R-:W-:-:S07]  /*51410*/  IMAD.MOV.U32 R21, RZ, RZ, R2 ;  /* 0x000000ffff157224 */ /* 0x000fce00078e0002 */
[C---:B-1----:R-:W-:Y:S01]  /*51420*/  HMMA.1688.F32.TF32 R20, R8.reuse, R20, R24 ;  /* 0x000000140814723c */ /* 0x042fe20000081018 */
[----:B--2---:R-:W-:Y:S04]  /*51430*/  STL.64 [R1+0x7610], R14 ;  /* 0x0076100e01007387 */ /* 0x004fe80000100a00 */
[----:B---3--:R1:W-:Y:S04]  /*51440*/  STL.64 [R1+0x7608], R12 ;  /* 0x0076080c01007387 */ /* 0x0083e80000100a00 */
[----:B-1----:R-:W2:Y:S04]  /*51450*/  LDL.LU R12, [R1+0xc40] ;  /* 0x000c4000010c7983 */ /* 0x002ea80000300800 */
[----:B------:R-:W2:Y:S04]  /*51460*/  LDL.LU R13, [R1+0xc44] ;  /* 0x000c4400010d7983 */ /* 0x000ea80000300800 */
[----:B------:R-:W2:Y:S04]  /*51470*/  LDL.LU R14, [R1+0xc48] ;  /* 0x000c4800010e7983 */ /* 0x000ea80000300800 */
[----:B------:R-:W2:Y:S04]  /*51480*/  LDL.LU R15, [R1+0xc4c] ;  /* 0x000c4c00010f7983 */ /* 0x000ea80000300800 */
[----:B----4-:R-:W-:Y:S04]  /*51490*/  STL [R1+0x7520], R4 ;  /* 0x0075200401007387 */ /* 0x010fe80000100800 */
[----:B------:R-:W-:Y:S04]  /*514a0*/  STL [R1+0x7524], R6 ;  /* 0x0075240601007387 */ /* 0x000fe80000100800 */
[----:B------:R-:W-:Y:S04]  /*514b0*/  STL [R1+0x74fc], R0 ;  /* 0x0074fc0001007387 */ /* 0x000fe80000100800 */
[----:B------:R-:W-:Y:S04]  /*514c0*/  STL [R1+0x7584], R7 ;  /* 0x0075840701007387 */ /* 0x000fe80000100800 */
[----:B------:R1:W-:Y:S04]  /*514d0*/  STL [R1+0x7580], R5 ;  /* 0x0075800501007387 */ /* 0x0003e80000100800 */
[----:B-1----:R-:W3:Y:S04]  /*514e0*/  LDL.64 R4, [R1+0x70] ;  /* 0x0000700001047983 */ /* 0x002ee80000100a00 */
[----:B------:R-:W-:Y:S04]  /*514f0*/  STL [R1+0x7500], R29 ;  /* 0x0075001d01007387 */ /* 0x000fe80000100800 */
[----:B------:R-:W4:Y:S04]  /*51500*/  LDL.LU.64 R24, [R1+0x7650] ;  /* 0x0076500001187983 */ /* 0x000f280000300a00 */
[----:B------:R-:W-:Y:S04]  /*51510*/  STL.64 [R1+0x600], R20 ;  /* 0x0006001401007387 */ /* 0x000fe80000100a00 */
[----:B------:R1:W-:Y:S04]  /*51520*/  STL.64 [R1+0x608], R22 ;  /* 0x0006081601007387 */ /* 0x0003e80000100a00 */
[----:B-1----:R-:W4:Y:S04]  /*51530*/  LDL.LU.64 R22, [R1+0x7648] ;  /* 0x0076480001167983 */ /* 0x002f280000300a00 */
[----:B------:R-:W4:Y:S02]  /*51540*/  LDL.LU.64 R20, [R1+0x7640] ;  /* 0x0076400001147983 */ /* 0x000f240000300a00 */
[----:B----4-:R-:W-:-:S15]  /*51550*/  HMMA.1688.F32.TF32 R20, R8, R24, R20 ;  /* 0x000000180814723c */ /* 0x010fde0000081014 */
[----:B------:R-:W-:-:S04]  /*51560*/  NOP ;  /* 0x0000000000007918 */ /* 0x000fc80000000000 */
[----:B------:R1:W-:Y:S04]  /*51570*/  STL.64 [R1+0x5f0], R20 ;  /* 0x0005f01401007387 */ /* 0x0003e80000100a00 */
[----:B------:R4:W-:Y:S04]  /*51580*/  STL.64 [R1+0x5f8], R22 ;  /* 0x0005f81601007387 */ /* 0x0009e80000100a00 */
[----:B-1----:R-:W2:Y:S01]  /*51590*/  LDL.LU.64 R20, [R1+0x7638] ;  /* 0x0076380001147983 */ /* 0x002ea20000300a00 */
[----:B----4-:R-:W-:Y:S02]  /*515a0*/  IMAD.MOV.U32 R23, RZ, RZ, R24 ;  /* 0x000000ffff177224 */ /* 0x010fe400078e0018 */
[----:B------:R-:W-:Y:S01]  /*515b0*/  IMAD.MOV.U32 R22, RZ, RZ, R25 ;  /* 0x000000ffff167224 */ /* 0x000fe200078e0019 */
[----:B------:R-:W4:Y:S04]  /*515c0*/  LDL.LU.64 R26, [R1+0x7630] ;  /* 0x00763000011a7983 */ /* 0x000f280000300a00 */
[----:B------:R-:W4:Y:S04]  /*515d0*/  LDL.LU.64 R24, [R1+0x7628] ;  /* 0x0076280001187983 */ /* 0x000f280000300a00 */
[----:B------:R-:W-:Y:S04]  /*515e0*/  STL [R1+0x7508], R22 ;  /* 0x0075081601007387 */ /* 0x000fe80000100800 */
[----:B------:R-:W-:Y:S01]  /*515f0*/  STL [R1+0x7504], R23 ;  /* 0x0075041701007387 */ /* 0x000fe20000100800 */
[----:B----4-:R-:W-:-:S15]  /*51600*/  HMMA.1688.F32.TF32 R24, R8, R16, R24 ;  /* 0x000000100818723c */ /* 0x010fde0000081018 */
[----:B------:R-:W-:-:S04]  /*51610*/  NOP ;  /* 0x0000000000007918 */ /* 0x000fc80000000000 */
[----:B------:R1:W-:Y:S04]  /*51620*/  STL.64 [R1+0x5e0], R24 ;  /* 0x0005e01801007387 */ /* 0x0003e80000100a00 */
[----:B------:R4:W-:Y:S04]  /*51630*/  STL.64 [R1+0x5e8], R26 ;  /* 0x0005e81a01007387 */ /* 0x0009e80000100a00 */
[----:B-1----:R-:W2:Y:S01]  /*51640*/  LDL.LU.64 R24, [R1+0x7620] ;  /* 0x0076200001187983 */ /* 0x002ea20000300a00 */
[----:B----4-:R-:W-:Y:S02]  /*51650*/  IMAD.MOV.U32 R27, RZ, RZ, R16 ;  /* 0x000000ffff1b7224 */ /* 0x010fe400078e0010 */
[----:B------:R-:W-:-:S02]  /*51660*/  IMAD.MOV.U32 R26, RZ, RZ, R17 ;  /* 0x000000ffff1a7224 */ /* 0x000fc400078e0011 */
        /* <DEDUP_REMOVED lines=15> */
[----:B------:R-:W-:Y:S01]  /*51760*/  IMAD.MOV.U32 R0, RZ, RZ, R16 ;  /* 0x000000ffff007224 */ /* 0x000fe200078e0010 */
[----:B------:R-:W-:-:S15]  /*51770*/  MOV R28, R17 ;  /* 0x00000011001c7202 */ /* 0x000fde0000000f00 */
[----:B------:R-:W-:Y:S02]  /*51780*/  NOP ;  /* 0x0000000000007918 */ /* 0x000fe40000000000 */
[----:B------:R1:W-:Y:S04]  /*51790*/  STL.64 [R1+0x5c0], R12 ;  /* 0x0005c00c01007387 */ /* 0x0003e80000100a00 */
[----:B------:R-:W-:Y:S04]  /*517a0*/  STL.64 [R1+0x5c8], R14 ;  /* 0x0005c80e01007387 */ /* 0x000fe80000100a00 */
[----:B-1----:R-:W2:Y:S04]  /*517b0*/  LDL.LU.64 R12, [R1+0x75f8] ;  /* 0x0075f800010c7983 */ /* 0x002ea80000300a00 */
[----:B------:R-:W3:Y:S04]  /*517c0*/  LDL.LU.64 R18, [R1+0x75f0] ;  /* 0x0075f00001127983 */ /* 0x000ee80000300a00 */
[----:B------:R-:W3:Y:S04]  /*517d0*/  LDL.LU.64 R16, [R1+0x75e8] ;  /* 0x0075e80001107983 */ /* 0x000ee80000300a00 */
[----:B------:R-:W-:Y:S01]  /*517e0*/  STL [R1+0x751c], R0 ;  /* 0x00751c0001007387 */ /* 0x000fe20000100800 */
[----:B---3--:R-:W-:-:S15]  /*517f0*/  HMMA.1688.F32.TF32 R16, R8, R4, R16 ;  /* 0x000000040810723c */ /* 0x008fde0000081010 */
[----:B------:R-:W-:-:S04]  /*51800*/  NOP ;  /* 0x0000000000007918 */ /* 0x000fc80000000000 */
[----:B------:R-:W-:Y:S04]  /*51810*/  STL.64 [R1+0x5b0], R16 ;  /* 0x0005b01001007387 */ /* 0x000fe80000100a00 */
[----:B------:R1:W-:Y:S04]  /*51820*/  STL.64 [R1+0x5b8], R18 ;  /* 0x0005b81201007387 */ /* 0x0003e80000100a00 */
[----:B-1----:R-:W3:Y:S04]  /*51830*/  LDL.LU.64 R18, [R1+0x75e0] ;  /* 0x0075e00001127983 */ /* 0x002ee80000300a00 */
[----:B------:R-:W3:Y:S01]  /*51840*/  LDL.LU.64 R16, [R1+0x75d8] ;  /* 0x0075d80001107983 */ /* 0x000ee20000300a00 */
[----:B------:R-:W-:-:S02]  /*51850*/  IMAD.MOV.U32 R23, RZ, RZ, R4 ;  /* 0x000000ffff177224 */ /* 0x000fc400078e0004 */
[----:B------:R-:W-:Y:S02]  /*51860*/  IMAD.MOV.U32 R29, RZ, RZ, R5 ;  /* 0x000000ffff1d7224 */ /* 0x000fe400078e0005 */
[----:B--2---:R-:W-:Y:S02]  /*51870*/  IMAD.MOV.U32 R27, RZ, RZ, R12 ;  /* 0x000000ffff1b7224 */ /* 0x004fe400078e000c */
[----:B------:R-:W-:Y:S01]  /*51880*/  IMAD.MOV.U32 R22, RZ, RZ, R13 ;  /* 0x000000ffff167224 */ /* 0x000fe200078e000d */
[----:B---3--:R-:W-:-:S15]  /*51890*/  HMMA.1688.F32.TF32 R4, R8, R12, R16 ;  /* 0x0000000c0804723c */ /* 0x008fde0000081010 */
[----:B------:R-:W-:-:S04]  /*518a0*/  NOP ;  /* 0x0000000000007918 */ /* 0x000fc80000000000 */
[----:B------:R1:W-:Y:S04]  /*518b0*/  STL.64 [R1+0x5a0], R4 ;  /* 0x0005a00401007387 */ /* 0x0003e80000100a00 */
[----:B------:R2:W-:Y:S04]  /*518c0*/  STL.64 [R1+0x5a8], R6 ;  /* 0x0005a80601007387 */ /* 0x0005e80000100a00 */
[----:B------:R-:W-:Y:S04]  /*518d0*/  STL [R1+0x75d0], R27 ;  /* 0x0075d01b01007387 */ /* 0x000fe80000100800 */
[----:B------:R3:W-:Y:S04]  /*518e0*/  STL.64 [R1+0x75c8], R24 ;  /* 0x0075c81801007387 */ /* 0x0007e80000100a00 */
[----:B-1----:R-:W4:Y:S04]  /*518f0*/  LDL.LU R4, [R1+0xbc0] ;  /* 0x000bc00001047983 */ /* 0x002f280000300800 */
[----:B------:R-:W4:Y:S04]  /*51900*/  LDL.LU R5, [R1+0xbc4] ;  /* 0x000bc40001057983 */ /* 0x000f280000300800 */
[----:B--2---:R-:W2:Y:S04]  /*51910*/  LDL.LU R6, [R1+0xbc8] ;  /* 0x000bc80001067983 */ /* 0x004ea80000300800 */
[----:B------:R-:W2:Y:S04]  /*51920*/  LDL.LU R7, [R1+0xbcc] ;  /* 0x000bcc0001077983 */ /* 0x000ea80000300800 */
[----:B---3--:R-:W3:Y:S04]  /*51930*/  LDL.LU R24, [R1+0xc00] ;  /* 0x000c000001187983 */ /* 0x008ee80000300800 */
[----:B------:R-:W3:Y:S04]  /*51940*/  LDL.LU R25, [R1+0xc04] ;  /* 0x000c040001197983 */ /* 0x000ee80000300800 */
[----:B------:R-:W3:Y:S04]  /*51950*/  LDL.LU R26, [R1+0xc08] ;  /* 0x000c0800011a7983 */ /* 0x000ee80000300800 */
[----:B------:R-:W3:Y:S04]  /*51960*/  LDL.LU R27, [R1+0xc0c] ;  /* 0x000c0c00011b7983 */ /* 0x000ee80000300800 */
[----:B------:R-:W3:Y:S04]  /*51970*/  LDL.64 R12, [R1+0x50] ;  /* 0x00005000010c7983 */ /* 0x000ee80000100a00 */
[----:B------:R-:W2:Y:S04]  /*51980*/  LDL.LU R16, [R1+0xbd0] ;  /* 0x000bd00001107983 */ /* 0x000ea80000300800 */
[----:B------:R-:W2:Y:S04]  /*51990*/  LDL.LU R17, [R1+0xbd4] ;  /* 0x000bd40001117983 */ /* 0x000ea80000300800 */
[----:B------:R-:W2:Y:S04]  /*519a0*/  LDL.LU R18, [R1+0xbd8] ;  /* 0x000bd80001127983 */ /* 0x000ea80000300800 */
[----:B------:R-:W2:Y:S04]  /*519b0*/  LDL.LU R19, [R1+0xbdc] ;  /* 0x000bdc0001137983 */ /* 0x000ea80000300800 */
[----:B--2---:R-:W-:Y:S04]  /*519c0*/  STL.64 [R1+0x75a8], R18 ;  /* 0x0075a81201007387 */ /* 0x004fe80000100a00 */
[----:B------:R1:W-:Y:S04]  /*519d0*/  STL.64 [R1+0x75a0], R16 ;  /* 0x0075a01001007387 */ /* 0x0003e80000100a00 */
[----:B-1----:R-:W2:Y:S04]  /*519e0*/  LDL.64 R16, [R1+0x30] ;  /* 0x0000300001107983 */ /* 0x002ea80000100a00 */
[----:B--2---:R1:W-:Y:S04]  /*519f0*/  STL.64 [R1+0x75b8], R16 ;  /* 0x0075b81001007387 */ /* 0x0043e80000100a00 */
[----:B-1----:R-:W2:Y:S04]  /*51a00*/  LDL.LU R16, [R1+0xbf0] ;  /* 0x000bf00001107983 */ /* 0x002ea80000300800 */
[----:B------:R-:W2:Y:S04]  /*51a10*/  LDL.LU R17, [R1+0xbf4] ;  /* 0x000bf40001117983 */ /* 0x000ea80000300800 */
[----:B------:R-:W2:Y:S04]  /*51a20*/  LDL.LU R18, [R1+0xbf8] ;  /* 0x000bf80001127983 */ /* 0x000ea80000300800 */
[----:B------:R-:W2:Y:S04]  /*51a30*/  LDL.LU R19, [R1+0xbfc] ;  /* 0x000bfc0001137983 */ /* 0x000ea80000300800 */
        /* <DEDUP_REMOVED lines=8> */
[----:B------:R-:W-:Y:S04]  /*51ac0*/  STL.64 [R1+0x7550], R22 ;  /* 0x0075501601007387 */ /* 0x000fe80000100a00 */
[----:B------:R1:W-:Y:S04]  /*51ad0*/  STL.64 [R1+0x7548], R20 ;  /* 0x0075481401007387 */ /* 0x0003e80000100a00 */
[----:B-1----:R-:W2:Y:S04]  /*51ae0*/  LDL.LU R20, [R1+0xba0] ;  /* 0x000ba00001147983 */ /* 0x002ea80000300800 */
[----:B------:R-:W2:Y:S04]  /*51af0*/  LDL.LU R21, [R1+0xba4] ;  /* 0x000ba40001157983 */ /* 0x000ea80000300800 */
[----:B------:R-:W2:Y:S04]  /*51b00*/  LDL.LU R22, [R1+0xba8] ;  /* 0x000ba80001167983 */ /* 0x000ea80000300800 */
[----:B------:R-:W2:Y:S01]  /*51b10*/  LDL.LU R23, [R1+0xbac] ;  /* 0x000bac0001177983 */ /* 0x000ea20000300800 */
[----:B---3--:R-:W-:Y:S03]  /*51b20*/  HMMA.1688.F32.TF32 R24, R8, R12, R24 ;  /* 0x0000000c0818723c */ /* 0x008fe60000081018 */
[----:B--2---:R-:W-:Y:S04]  /*51b30*/  STL.64 [R1+0x7560], R22 ;  /* 0x0075601601007387 */ /* 0x004fe80000100a00 */
[----:B------:R1:W-:Y:S04]  /*51b40*/  STL.64 [R1+0x7558], R20 ;  /* 0x0075581401007387 */ /* 0x0003e80000100a00 */
[----:B-1----:R-:W2:Y:S01]  /*51b50*/  LDL.64 R20, [R1] ;  /* 0x0000000001147983 */ /* 0x002ea20000100a00 */
[----:B------:R-:W-:-:S03]  /*51b60*/  IMAD.MOV.U32 R2, RZ, RZ, R12 ;  /* 0x000000ffff027224 */ /* 0x000fc600078e000c */
[----:B--2---:R1:W-:Y:S04]  /*51b70*/  STL.64 [R1+0x7578], R20 ;  /* 0x0075781401007387 */ /* 0x0043e80000100a00 */
[----:B-1----:R-:W2:Y:S04]  /*51b80*/  LDL.64 R20, [R1+0x10] ;  /* 0x0000100001147983 */ /* 0x002ea80000100a00 */
[----:B------:R-:W-:Y:S04]  /*51b90*/  STL.64 [R1+0x590], R24 ;  /* 0x0005901801007387 */ /* 0x000fe80000100a00 */
[----:B------:R1:W-:Y:S04]  /*51ba0*/  STL.64 [R1+0x598], R26 ;  /* 0x0005981a01007387 */ /* 0x0003e80000100a00 */
[----:B-1----:R-:W3:Y:S04]  /*51bb0*/  LDL.LU R27, [R1+0x75d0] ;  /* 0x0075d000011b7983 */ /* 0x002ee80000300800 */
[----:B------:R-:W2:Y:S01]  /*51bc0*/  LDL.LU.64 R24, [R1+0x75c8] ;  /* 0x0075c80001187983 */ /* 0x000ea20000300a00 */
[----:B------:R-:W-:-:S03]  /*51bd0*/  IMAD.MOV.U32 R26, RZ, RZ, R13 ;  /* 0x000000ffff1a7224 */ /* 0x000fc600078e000d */
[----:B------:R-:W4:Y:S04]  /*51be0*/  LDL.LU.64 R12, [R1+0x75c0] ;  /* 0x0075c000010c7983 */ /* 0x000f280000300a00 */
        /* <DEDUP_REMOVED lines=15> */
[----:B-1----:R-:W3:Y:S02]  /*51ce0*/  LDL.LU.64 R16, [R1+0x75b8] ;  /* 0x0075b80001107983 */ /* 0x002ee40000300a00 */
[----:B---3--:R-:W-:Y:S01]  /*51cf0*/  HMMA.1688.F32.TF32 R4, R8, R16, R4 ;  /* 0x000000100804723c */ /* 0x008fe20000081004 */
[----:B------:R-:W-:-:S02]  /*51d00*/  IMAD.MOV.U32 R0, RZ, RZ, R16 ;  /* 0x000000ffff007224 */ /* 0x000fc400078e0010 */
[----:B------:R-:W-:-:S15]  /*51d10*/  IMAD.MOV.U32 R3, RZ, RZ, R17 ;  /* 0x000000ffff037224 */ /* 0x000fde00078e0011 */
[----:B------:R-:W-:Y:S01]  /*51d20*/  NOP ;  /* 0x0000000000007918 */ /* 0x000fe20000000000 */
[----:B------:R1:W-:Y:S04]  /*51d30*/  STL.64 [R1+0x570], R4 ;  /* 0x0005700401007387 */ /* 0x0003e80000100a00 */
[----:B------:R-:W-:Y:S04]  /*51d40*/  STL.64 [R1+0x578], R6 ;  /* 0x0005780601007387 */ /* 0x000fe80000100a00 */
[----:B-1----:R-:W3:Y:S04]  /*51d50*/  LDL.LU.64 R4, [R1+0x75b0] ;  /* 0x0075b00001047983 */ /* 0x002ee80000300a00 */
[----:B------:R-:W3:Y:S04]  /*51d60*/  LDL.LU.64 R18, [R1+0x75a8] ;  /* 0x0075a80001127983 */ /* 0x000ee80000300a00 */
[----:B------:R-:W3:Y:S02]  /*51d70*/  LDL.LU.64 R16, [R1+0x75a0] ;  /* 0x0075a00001107983 */ /* 0x000ee40000300a00 */
[----:B---3--:R-:W-:-:S15]  /*51d80*/  HMMA.1688.F32.TF32 R16, R8, R4, R16 ;  /* 0x000000040810723c */ /* 0x008fde0000081010 */
[----:B------:R-:W-:-:S04]  /*51d90*/  NOP ;  /* 0x0000000000007918 */ /* 0x000fc80000000000 */
[----:B------:R1:W-:Y:S04]  /*51da0*/  STL.64 [R1+0x560], R16 ;  /* 0x0005601001007387 */ /* 0x0003e80000100a00 */
[----:B------:R3:W-:Y:S04]  /*51db0*/  STL.64 [R1+0x568], R18 ;  /* 0x0005681201007387 */ /* 0x0007e80000100a00 */
[----:B-1----:R-:W4:Y:S01]  /*51dc0*/  LDL.LU.64 R16, [R1+0x7598] ;  /* 0x0075980001107983 */ /* 0x002f220000300a00 */
[----:B---3--:R-:W-:Y:S02]  /*51dd0*/  IMAD.MOV.U32 R19, RZ, RZ, R4 ;  /* 0x000000ffff137224 */ /* 0x008fe400078e0004 */
[----:B------:R-:W-:Y:S01]  /*51de0*/  IMAD.MOV.U32 R18, RZ, RZ, R5 ;  /* 0x000000ffff127224 */ /* 0x000fe200078e0005 */
[----:B------:R-:W3:Y:S04]  /*51df0*/  LDL.LU.64 R6, [R1+0x7590] ;  /* 0x0075900001067983 */ /* 0x000ee80000300a00 */
[----:B------:R-:W3:Y:S02]  /*51e00*/  LDL.LU.64 R4, [R1+0x7588] ;  /* 0x0075880001047983 */ /* 0x000ee40000300a00 */
[----:B---3--:R-:W-:-:S15]  /*51e10*/  HMMA.1688.F32.TF32 R4, R8, R20, R4 ;  /* 0x000000140804723c */ /* 0x008fde0000081004 */
[----:B------:R-:W-:-:S04]  /*51e20*/  NOP ;  /* 0x0000000000007918 */ /* 0x000fc80000000000 */
[----:B------:R1:W-:Y:S04]  /*51e30*/  STL.64 [R1+0x550], R4 ;  /* 0x0005500401007387 */ /* 0x0003e80000100a00 */
[----:B------:R3:W-:Y:S01]  /*51e40*/  STL.64 [R1+0x558], R6 ;  /* 0x0005580601007387 */ /* 0x0007e20000100a00 */
[----:B-1----:R-:W-:-:S03]  /*51e50*/  IMAD.MOV.U32 R4, RZ, RZ, R21 ;  /* 0x000000ffff047224 */ /* 0x002fc600078e0015 */
[----:B---3--:R-:W3:Y:S04]  /*51e60*/  LDL.LU R7, [R1+0x7584] ;  /* 0x0075840001077983 */ /* 0x008ee80000300800 */
[----:B------:R-:W2:Y:S01]  /*51e70*/  LDL.LU R5, [R1+0x7580] ;  /* 0x0075800001057983 */ /* 0x000ea20000300800 */
[----:B------:R-:W-:-:S03]  /*51e80*/  MOV R6, R20 ;  /* 0x0000001400067202 */ /* 0x000fc60000000f00 */
[----:B------:R-:W2:Y:S02]  /*51e90*/  LDL.LU.64 R20, [R1+0x7578] ;  /* 0x0075780001147983 */ /* 0x000ea40000300a00 */
[C---:B--2---:R-:W-:Y:S02]  /*51ea0*/  HMMA.1688.F32.TF32 R24, R8.reuse, R20, R24 ;  /* 0x000000140818723c */ /* 0x044fe40000081018 */
[----:B---3--:R-:W-:Y:S04]  /*51eb0*/  STL.64 [R1+0x7530], R6 ;  /* 0x0075300601007387 */ /* 0x008fe80000100a00 */
[----:B------:R1:W-:Y:S01]  /*51ec0*/  STL.64 [R1+0x7528], R4 ;  /* 0x0075280401007387 */ /* 0x0003e20000100a00 */
[----:B------:R-:W-:Y:S02]  /*51ed0*/  IMAD.MOV.U32 R15, RZ, RZ, R20 ;  /* 0x000000ffff0f7224 */ /* 0x000fe400078e0014 */
[----:B------:R-:W-:Y:S01]  /*51ee0*/  IMAD.MOV.U32 R14, RZ, RZ, R21 ;  /* 0x000000ffff0e7224 */ /* 0x000fe200078e0015 */
        /* <DEDUP_REMOVED lines=8> */
[----:B------:R-:W4:Y:S04]  /*51f70*/  LDL.LU.64 R22, [R1+0x7560] ;  /* 0x0075600001167983 */ /* 0x000f280000300a00 */
[----:B------:R-:W4:Y:S04]  /*51f80*/  LDL.LU.64 R20, [R1+0x7558] ;  /* 0x0075580001147983 */ /* 0x000f280000300a00 */
[----:B------:R-:W-:Y:S04]  /*51f90*/  STL.64 [R1+0x7458], R14 ;  /* 0x0074580e01007387 */ /* 0x000fe80000100a00 */
[----:B------:R1:W-:Y:S04]  /*51fa0*/  STL.64 [R1+0x7450], R12 ;  /* 0x0074500c01007387 */ /* 0x0003e80000100a00 */
[----:B-1----:R-:W2:Y:S04]  /*51fb0*/  LDL R12, [R1+0xc0] ;  /* 0x0000c000010c7983 */ /* 0x002ea80000100800 */
[----:B------:R-:W2:Y:S01]  /*51fc0*/  LDL R13, [R1+0xc4] ;  /* 0x0000c400010d7983 */ /* 0x000ea20000100800 */
[----:B----4-:R-:W-:-:S15]  /*51fd0*/  HMMA.1688.F32.TF32 R20, R8, R16, R20 ;  /* 0x000000100814723c */ /* 0x010fde0000081014 */
[----:B------:R-:W-:-:S04]  /*51fe0*/  NOP ;  /* 0x0000000000007918 */ /* 0x000fc80000000000 */
[----:B------:R-:W-:Y:S04]  /*51ff0*/  STL.64 [R1+0x530], R20 ;  /* 0x0005301401007387 */ /* 0x000fe80000100a00 */
[----:B------:R1:W-:Y:S04]  /*52000*/  STL.64 [R1+0x538], R22 ;  /* 0x0005381601007387 */ /* 0x0003e80000100a00 */
[----:B-1----:R-:W4:Y:S04]  /*52010*/  LDL.LU.64 R22, [R1+0x7550] ;  /* 0x0075500001167983 */ /* 0x002f280000300a00 */
        /* <DEDUP_REMOVED lines=8> */
[----:B------:R-:W-:Y:S01]  /*520a0*/  STL.64 [R1+0x73f8], R20 ;  /* 0x0073f81401007387 */ /* 0x000fe20000100a00 */
[----:B--2---:R-:W-:Y:S03]  /*520b0*/  HMMA.1688.F32.TF32 R8, R8, R24, R4 ;  /* 0x000000180808723c */ /* 0x004fe60000081004 */
[----:B------:R-:W2:Y:S04]  /*520c0*/  LDL.LU.64 R6, [R1+0x7530] ;  /* 0x0075300001067983 */ /* 0x000ea80000300a00 */
[----:B------:R-:W3:-:S12]  /*520d0*/  LDL.LU.64 R4, [R1+0x7528] ;  /* 0x0075280001047983 */ /* 0x000ed80000300a00 */
[----:B------:R2:W-:Y:S04]  /*520e0*/  STL.64 [R1+0x200], R8 ;  /* 0x0002000801007387 */ /* 0x0005e80000100a00 */
[----:B------:R-:W-:Y:S01]  /*520f0*/  STL.64 [R1+0x208], R10 ;  /* 0x0002080a01007387 */ /* 0x000fe20000100a00 */
[----:B--2---:R-:W-:Y:S02]  /*52100*/  IMAD.MOV.U32 R8, RZ, RZ, R6 ;  /* 0x000000ffff087224 */ /* 0x004fe400078e0006 */
[----:B---3--:R-:W-:Y:S01]  /*52110*/  IMAD.MOV.U32 R9, RZ, RZ, R4 ;  /* 0x000000ffff097224 */ /* 0x008fe200078e0004 */
[----:B------:R-:W2:Y:S04]  /*52120*/  LDL.LU R6, [R1+0x7524] ;  /* 0x0075240001067983 */ /* 0x000ea80000300800 */
[----:B------:R-:W2:Y:S04]  /*52130*/  LDL.LU R4, [R1+0x7520] ;  /* 0x0075200001047983 */ /* 0x000ea80000300800 */
[----:B------:R1:W-:Y:S04]  /*52140*/  STL.64 [R1+0x7418], R8 ;  /* 0x0074180801007387 */ /* 0x0003e80000100a00 */
[----:B-1----:R-:W2:Y:S04]  /*52150*/  LDL.LU R8, [R1+0x920] ;  /* 0x0009200001087983 */ /* 0x002ea80000300800 */
[----:B------:R-:W2:Y:S04]  /*52160*/  LDL.LU R9, [R1+0x924] ;  /* 0x0009240001097983 */ /* 0x000ea80000300800 */
[----:B------:R-:W2:Y:S04]  /*52170*/  LDL.LU R10, [R1+0x928] ;  /* 0x00092800010a7983 */ /* 0x000ea80000300800 */
[----:B------:R-:W2:Y:S04]  /*52180*/  LDL.LU R11, [R1+0x92c] ;  /* 0x00092c00010b7983 */ /* 0x000ea80000300800 */
[----:B------:R-:W-:Y:S01]  /*52190*/  STL.64 [R1+0x73f0], R24 ;  /* 0x0073f01801007387 */ /* 0x000fe20000100a00 */
[----:B--2---:R-:W-:Y:S01]  /*521a0*/  HMMA.1688.F32.TF32 R12, R4, R12, R8 ;  /* 0x0000000c040c723c */ /* 0x004fe20000081008 */
[----:B------:R-:W-:-:S02]  /*521b0*/  IMAD.MOV.U32 R8, RZ, RZ, R19 ;  /* 0x000000ffff087224 */ /* 0x000fc400078e0013 */
[----:B------:R-:W-:-:S15]  /*521c0*/  IMAD.MOV.U32 R9, RZ, RZ, R18 ;  /* 0x000000ffff097224 */ /* 0x000fde00078e0012 */
[----:B------:R-:W-:Y:S01]  /*521d0*/  NOP ;  /* 0x0000000000007918 */ /* 0x000fe20000000000 */
[----:B------:R-:W-:Y:S04]  /*521e0*/  STL.64 [R1+0x510], R12 ;  /* 0x0005100c01007387 */ /* 0x000fe80000100a00 */
[----:B------:R-:W-:Y:S04]  /*521f0*/  STL.64 [R1+0x518], R14 ;  /* 0x0005180e01007387 */ /* 0x000fe80000100a00 */
[----:B------:R1:W-:Y:S04]  /*52200*/  STL.64 [R1+0x7430], R8 ;  /* 0x0074300801007387 */ /* 0x0003e80000100a00 */
[----:B------:R-:W2:Y:S04]  /*52210*/  LDL.LU R16, [R1+0xb80] ;  /* 0x000b800001107983 */ /* 0x000ea80000300800 */
[----:B------:R-:W2:Y:S04]  /*52220*/  LDL.LU R17, [R1+0xb84] ;  /* 0x000b840001117983 */ /* 0x000ea80000300800 */
[----:B------:R-:W3:Y:S04]  /*52230*/  LDL.LU R18, [R1+0xb88] ;  /* 0x000b880001127983 */ /* 0x000ee80000300800 */
[----:B------:R-:W3:Y:S01]  /*52240*/  LDL.LU R19, [R1+0xb8c] ;  /* 0x000b8c0001137983 */ /* 0x000ee20000300800 */
[----:B-1----:R-:W-:-:S02]  /*52250*/  IMAD.MOV.U32 R8, RZ, RZ, R0 ;  /* 0x000000ffff087224 */ /* 0x002fc400078e0000 */
[----:B------:R-:W-:Y:S01]  /*52260*/  IMAD.MOV.U32 R9, RZ, RZ, R3 ;  /* 0x000000ffff097224 */ /* 0x000fe200078e0003 */
[----:B------:R-:W2:Y:S04]  /*52270*/  LDL.LU R0, [R1+0x751c] ;  /* 0x00751c0001007983 */ /* 0x000ea80000300800 */
[----:B------:R-:W2:Y:S04]  /*52280*/  LDL.LU R3, [R1+0x7518] ;  /* 0x0075180001037983 */ /* 0x000ea80000300800 */
[----:B------:R1:W-:Y:S04]  /*52290*/  STL.64 [R1+0x7448], R8 ;  /* 0x0074480801007387 */ /* 0x0003e80000100a00 */
[----:B-1----:R-:W2:Y:S04]  /*522a0*/  LDL.LU R8, [R1+0x8a0] ;  /* 0x0008a00001087983 */ /* 0x002ea80000300800 */
[----:B------:R-:W2:Y:S04]  /*522b0*/  LDL.LU R9, [R1+0x8a4] ;  /* 0x0008a40001097983 */ /* 0x000ea80000300800 */
[----:B------:R-:W2:Y:S04]  /*522c0*/  LDL.LU R10, [R1+0x8a8] ;  /* 0x0008a800010a7983 */ /* 0x000ea80000300800 */
[----:B------:R-:W2:Y:S01]  /*522d0*/  LDL.LU R11, [R1+0x8ac] ;  /* 0x0008ac00010b7983 */ /* 0x000ea20000300800 */
[----:B------:R-:W-:Y:S01]  /*522e0*/  IMAD.MOV.U32 R12, RZ, RZ, R2 ;  /* 0x000000ffff0c7224 */ /* 0x000fe200078e0002 */
[----:B------:R-:W-:-:S02]  /*522f0*/  MOV R13, R26 ;  /* 0x0000001a000d7202 */ /* 0x000fc40000000f00 */
[----:B--2---:R-:W-:Y:S04]  /*52300*/  STL.64 [R1+0x7468], R10 ;  /* 0x0074680a01007387 */ /* 0x004fe80000100a00 */
[----:B------:R1:W-:Y:S04]  /*52310*/  STL.64 [R1+0x7460], R8 ;  /* 0x0074600801007387 */ /* 0x0003e80000100a00 */
[----:B------:R-:W2:Y:S04]  /*52320*/  LDL.LU R2, [R1+0x7514] ;  /* 0x0075140001027983 */ /* 0x000ea80000300800 */
[----:B------:R-:W2:Y:S04]  /*52330*/  LDL.LU R26, [R1+0x7510] ;  /* 0x00751000011a7983 */ /* 0x000ea80000300800 */
[----:B------:R3:W-:Y:S04]  /*52340*/  STL.64 [R1+0x7470], R12 ;  /* 0x0074700c01007387 */ /* 0x0007e80000100a00 */
[----:B-1----:R-:W2:Y:S04]  /*52350*/  LDL.LU R8, [R1+0x8b0] ;  /* 0x0008b00001087983 */ /* 0x002ea80000300800 */
[----:B------:R-:W2:Y:S04]  /*52360*/  LDL.LU R9, [R1+0x8b4] ;  /* 0x0008b40001097983 */ /* 0x000ea80000300800 */
[----:B------:R-:W2:Y:S04]  /*52370*/  LDL.LU R10, [R1+0x8b8] ;  /* 0x0008b800010a7983 */ /* 0x000ea80000300800 */
[----:B------:R-:W2:Y:S01]  /*52380*/  LDL.LU R11, [R1+0x8bc] ;  /* 0x0008bc00010b7983 */ /* 0x000ea20000300800 */
[----:B---3--:R-:W-:-:S02]  /*52390*/  IMAD.MOV.U32 R12, RZ, RZ, R27 ;  /* 0x000000ffff0c7224 */ /* 0x008fc400078e001b */
[----:B----4-:R-:W-:Y:S02]  /*523a0*/  IMAD.MOV.U32 R13, RZ, RZ, R22 ;  /* 0x000000ffff0d7224 */ /* 0x010fe400078e0016 */
[----:B------:R-:W-:Y:S02]  /*523b0*/  IMAD.MOV.U32 R24, RZ, RZ, R23 ;  /* 0x000000ffff187224 */ /* 0x000fe400078e0017 */
[----:B------:R-:W-:Y:S01]  /*523c0*/  IMAD.MOV.U32 R25, RZ, RZ, R29 ;  /* 0x000000ffff197224 */ /* 0x000fe200078e001d */
[----:B--2---:R-:W-:Y:S04]  /*523d0*/  STL.64 [R1+0x7480], R10 ;  /* 0x0074800a01007387 */ /* 0x004fe80000100a00 */
[----:B------:R-:W-:Y:S04]  /*523e0*/  STL.64 [R1+0x7478], R8 ;  /* 0x0074780801007387 */ /* 0x000fe80000100a00 */
[----:B------:R-:W2:Y:S04]  /*523f0*/  LDL.LU R27, [R1+0x750c] ;  /* 0x00750c00011b7983 */ /* 0x000ea80000300800 */
[----:B------:R-:W3:Y:S04]  /*52400*/  LDL.LU R22, [R1+0x7508] ;  /* 0x0075080001167983 */ /* 0x000ee80000300800 */
[----:B------:R-:W-:Y:S04]  /*52410*/  STL.64 [R1+0x7488], R12 ;  /* 0x0074880c01007387 */ /* 0x000fe80000100a00 */
[----:B------:R-:W4:Y:S04]  /*52420*/  LDL.LU R23, [R1+0x7504] ;  /* 0x0075040001177983 */ /* 0x000f280000300800 */
[----:B------:R-:W2:Y:S04]  /*52430*/  LDL.LU R29, [R1+0x7500] ;  /* 0x00750000011d7983 */ /* 0x000ea80000300800 */
        /* <DEDUP_REMOVED lines=47> */
[----:B------:R1:W-:Y:S04]  /*52730*/  STL.64 [R1+0x7408], R16 ;  /* 0x0074081001007387 */ /* 0x0003e80000100a00 */
[----:B-1----:R-:W2:Y:S04]  /*52740*/  LDL.LU R16, [R1+0x870] ;  /* 0x0008700001107983 */ /* 0x002ea80000300800 */
[----:B------:R-:W2:Y:S04]  /*52750*/  LDL.LU R17, [R1+0x874] ;  /* 0x0008740001117983 */ /* 0x000ea80000300800 */
[----:B------:R-:W2:Y:S04]  /*52760*/  LDL.LU R18, [R1+0x878] ;  /* 0x0008780001127983 */ /* 0x000ea80000300800 */
[----:B------:R-:W2:Y:S01]  /*52770*/  LDL.LU R19, [R1+0x87c] ;  /* 0x00087c0001137983 */ /* 0x000ea20000300800 */
[----:B----4-:R-:W-:Y:S01]  /*52780*/  MOV R24, R23 ;  /* 0x0000001700187202 */ /* 0x010fe20000000f00 */
[----:B---3--:R-:W-:-:S02]  /*52790*/  IMAD.MOV.U32 R25, RZ, RZ, R22 ;  /* 0x000000ffff197224 */ /* 0x008fc400078e0016 */
[----:B--2---:R-:W-:Y:S04]  /*527a0*/  STL.64 [R1+0x7428], R18 ;  /* 0x0074281201007387 */ /* 0x004fe80000100a00 */
[----:B------:R1:W-:Y:S04]  /*527b0*/  STL.64 [R1+0x7420], R16 ;  /* 0x0074201001007387 */ /* 0x0003e80000100a00 */
[----:B-1----:R-:W2:Y:S04]  /*527c0*/  LDL.LU R16, [R1+0x880] ;  /* 0x0008800001107983 */ /* 0x002ea80000300800 */
[----:B------:R-:W2:Y:S04]  /*527d0*/  LDL.LU R17, [R1+0x884] ;  /* 0x0008840001117983 */ /* 0x000ea80000300800 */
[----:B------:R-:W3:Y:S04]  /*527e0*/  LDL.LU R18, [R1+0x888] ;  /* 0x0008880001127983 */ /* 0x000ee80000300800 */
[----:B------:R-:W3:Y:S01]  /*527f0*/  LDL.LU R19, [R1+0x88c] ;  /* 0x00088c0001137983 */ /* 0x000ee20000300800 */
[C---:B------:R-:W-:Y:S03]  /*52800*/  HMMA.1688.F32.TF32 R24, R4.reuse, R24, R12 ;  /* 0x000000180418723c */ /* 0x040fe6000008100c */
        /* <DEDUP_REMOVED lines=58> */
[----:B------:R4:W-:Y:S04]  /*52bb0*/  STL.64 [R1+0x498], R10 ;  /* 0x0004980a01007387 */ /* 0x0009e80000100a00 */
[----:B-1----:R-:W4:Y:S04]  /*52bc0*/  LDL.LU.64 R8, [R1+0x7448] ;  /* 0x0074480001087983 */ /* 0x002f280000300a00 */
[----:B------:R-:W-:Y:S01]  /*52bd0*/  STL.64 [R1+0x73d0], R12 ;  /* 0x0073d00c01007387 */ /* 0x000fe20000100a00 */
        /* <DEDUP_REMOVED lines=11> */
[----:B-1----:R-:W4:Y:S01]  /*52c90*/  LDL.LU.64 R8, [R1+0x7418] ;  /* 0x0074180001087983 */ /* 0x002f220000300a00 */
[----:B--2---:R-:W-:Y:S02]  /*52ca0*/  IMAD.MOV.U32 R12, RZ, RZ, R15 ;  /* 0x000000ffff0c7224 */ /* 0x004fe400078e000f */
[----:B------:R-:W-:Y:S01]  /*52cb0*/  IMAD.MOV.U32 R13, RZ, RZ, R14 ;  /* 0x000000ffff0d7224 */ /* 0x000fe200078e000e */
[----:B----4-:R-:W-:Y:S01]  /*52cc0*/  HMMA.1688.F32.TF32 R8, R4, R8, R16 ;  /* 0x000000080408723c */ /* 0x010fe20000081010 */
[----:B------:R-:W2:Y:S04]  /*52cd0*/  LDL.LU.64 R18, [R1+0x7410] ;  /* 0x0074100001127983 */ /* 0x000ea80000300a00 */
[----:B------:R-:W2:-:S14]  /*52ce0*/  LDL.LU.64 R16, [R1+0x7408] ;  /* 0x0074080001107983 */ /* 0x000e9c0000300a00 */
[----:B------:R-:W-:Y:S04]  /*52cf0*/  STL.64 [R1+0x460], R8 ;  /* 0x0004600801007387 */ /* 0x000fe80000100a00 */
[----:B------:R-:W-:Y:S04]  /*52d00*/  STL.64 [R1+0x468], R10 ;  /* 0x0004680a01007387 */ /* 0x000fe80000100a00 */
[----:B------:R-:W-:Y:S04]  /*52d10*/  LDS R10, [R0+UR5+0x1a400] ;  /* 0x01a40005000a7984 */ /* 0x000fe80008000800 */
[----:B------:R-:W1:Y:S04]  /*52d20*/  LDS R11, [R29+UR5+0x1a400] ;  /* 0x01a400051d0b7984 */ /* 0x000e680008000800 */
[----:B------:R-:W-:Y:S04]  /*52d30*/  LDS R8, [R0+UR5+0x18400] ;  /* 0x0184000500087984 */ /* 0x000fe80008000800 */
[----:B------:R-:W4:Y:S04]  /*52d40*/  LDS R9, [R29+UR5+0x18400] ;  /* 0x018400051d097984 */ /* 0x000f280008000800 */
[----:B-1----:R-:W-:Y:S04]  /*52d50*/  STL.64 [R1+0x73e8], R10 ;  /* 0x0073e80a01007387 */ /* 0x002fe80000100a00 */
[----:B----4-:R1:W-:Y:S04]  /*52d60*/  STL.64 [R1+0x73e0], R8 ;  /* 0x0073e00801007387 */ /* 0x0103e80000100a00 */
[----:B-1----:R-:W4:Y:S04]  /*52d70*/  LDL.LU R8, [R1+0x860] ;  /* 0x0008600001087983 */ /* 0x002f280000300800 */
[----:B------:R-:W4:Y:S01]  /*52d80*/  LDL.LU R9, [R1+0x864] ;  /* 0x0008640001097983 */ /* 0x000f220000300800 */
[----:B--2---:R-:W-:Y:S03]  /*52d90*/  HMMA.1688.F32.TF32 R12, R4, R12, R16 ;  /* 0x0000000c040c723c */ /* 0x004fe60000081010 */
[----:B------:R-:W3:-:S15]  /*52da0*/  LDL.LU.64 R16, [R1+0x7400] ;  /* 0x0074000001107983 */ /* 0x000ede0000300a00 */
[----:B------:R-:W-:Y:S01]  /*52db0*/  NOP ;  /* 0x0000000000007918 */ /* 0x000fe20000000000 */
[----:B------:R1:W-:Y:S04]  /*52dc0*/  STL.64 [R1+0x450], R12 ;  /* 0x0004500c01007387 */ /* 0x0003e80000100a00 */
[----:B------:R-:W-:Y:S04]  /*52dd0*/  STL.64 [R1+0x458], R14 ;  /* 0x0004580e01007387 */ /* 0x000fe80000100a00 */
[----:B-1----:R-:W2:Y:S01]  /*52de0*/  LDL.64 R12, [R1+0xb0] ;  /* 0x0000b000010c7983 */ /* 0x002ea20000100a00 */
[----:B---3--:R-:W-:Y:S03]  /*52df0*/  HMMA.1688.F32.TF32 R20, R4, R16, R20 ;  /* 0x000000100414723c */ /* 0x008fe60000081014 */
[----:B--2---:R1:W-:Y:S04]  /*52e00*/  STL.64 [R1+0x73d8], R12 ;  /* 0x0073d80c01007387 */ /* 0x0043e80000100a00 */
[----:B-1----:R-:W2:-:S12]  /*52e10*/  LDL.64 R12, [R1+0xc0] ;  /* 0x0000c000010c7983 */ /* 0x002e980000100a00 */
[----:B------:R1:W-:Y:S04]  /*52e20*/  STL.64 [R1+0x440], R20 ;  /* 0x0004401401007387 */ /* 0x0003e80000100a00 */
[----:B-1----:R-:W3:Y:S04]  /*52e30*/  LDL.LU.64 R20, [R1+0x73f8] ;  /* 0x0073f80001147983 */ /* 0x002ee80000300a00 */
[----:B------:R1:W-:Y:S04]  /*52e40*/  STL.64 [R1+0x7308], R16 ;  /* 0x0073081001007387 */ /* 0x0003e80000100a00 */
[----:B-1----:R-:W2:Y:S01]  /*52e50*/  LDL.64 R16, [R1+0x90] ;  /* 0x0000900001107983 */ /* 0x002ea20000100a00 */
[----:B------:R-:W-:-:S02]  /*52e60*/  IMAD.MOV.U32 R11, RZ, RZ, R2 ;  /* 0x000000ffff0b7224 */ /* 0x000fc400078e0002 */
[----:B------:R-:W-:Y:S02]  /*52e70*/  IMAD.MOV.U32 R10, RZ, RZ, R3 ;  /* 0x000000ffff0a7224 */ /* 0x000fe400078e0003 */
[----:B------:R-:W-:Y:S02]  /*52e80*/  IMAD.MOV.U32 R2, RZ, RZ, R23 ;  /* 0x000000ffff027224 */ /* 0x000fe400078e0017 */
[----:B------:R-:W-:Y:S01]  /*52e90*/  IMAD.MOV.U32 R3, RZ, RZ, R22 ;  /* 0x000000ffff037224 */ /* 0x000fe200078e0016 */
[C---:B---3--:R-:W-:Y:S01]  /*52ea0*/  HMMA.1688.F32.TF32 R24, R4.reuse, R20, R24 ;  /* 0x000000140418723c */ /* 0x048fe20000081018 */
[----:B--2---:R1:W-:Y:S04]  /*52eb0*/  STL.64 [R1+0x73c8], R16 ;  /* 0x0073c81001007387 */ /* 0x0043e80000100a00 */
[----:B-1----:R-:W2:Y:S04]  /*52ec0*/  LDL.64 R16, [R1+0xa0] ;  /* 0x0000a00001107983 */ /* 0x002ea80000100a00 */
[----:B------:R-:W-:Y:S04]  /*52ed0*/  STL [R1+0x6b4c], R2 ;  /* 0x006b4c0201007387 */ /* 0x000fe80000100800 */
[----:B------:R-:W-:Y:S06]  /*52ee0*/  STL [R1+0x6b48], R3 ;  /* 0x006b480301007387 */ /* 0x000fec0000100800 */
[----:B------:R1:W-:Y:S04]  /*52ef0*/  STL.64 [R1+0x430], R24 ;  /* 0x0004301801007387 */ /* 0x0003e80000100a00 */
[----:B------:R-:W-:Y:S04]  /*52f00*/  STL.64 [R1+0x438], R26 ;  /* 0x0004381a01007387 */ /* 0x000fe80000100a00 */
[----:B-1----:R-:W4:Y:S02]  /*52f10*/  LDL.LU.64 R24, [R1+0x73f0] ;  /* 0x0073f00001187983 */ /* 0x002f240000300a00 */
[----:B----4-:R-:W-:Y:S02]  /*52f20*/  HMMA.1688.F32.TF32 R4, R4, R24, R8 ;  /* 0x000000180404723c */ /* 0x010fe40000081008 */
[----:B------:R-:W3:Y:S04]  /*52f30*/  LDL.LU.64 R10, [R1+0x73e8] ;  /* 0x0073e800010a7983 */ /* 0x000ee80000300a00 */
[----:B------:R-:W3:Y:S04]  /*52f40*/  LDL.LU.64 R8, [R1+0x73e0] ;  /* 0x0073e00001087983 */ /* 0x000ee80000300a00 */
[----:B------:R1:W-:Y:S04]  /*52f50*/  STL [R1+0x72cc], R24 ;  /* 0x0072cc1801007387 */ /* 0x0003e80000100800 */
[----:B------:R4:W-:Y:S05]  /*52f60*/  STL [R1+0x72c8], R25 ;  /* 0x0072c81901007387 */ /* 0x0009ea0000100800 */
[----:B------:R-:W-:Y:S04]  /*52f70*/  STL.64 [R1+0x1f0], R4 ;  /* 0x0001f00401007387 */ /* 0x000fe80000100a00 */
[----:B------:R-:W-:Y:S04]  /*52f80*/  STL.64 [R1+0x1f8], R6 ;  /* 0x0001f80601007387 */ /* 0x000fe80000100a00 */
[----:B------:R-:W-:Y:S04]  /*52f90*/  LDS R6, [R0+UR5+0x1a500] ;  /* 0x01a5000500067984 */ /* 0x000fe80008000800 */
[----:B------:R-:W2:Y:S04]  /*52fa0*/  LDS R7, [R29+UR5+0x1a500] ;  /* 0x01a500051d077984 */ /* 0x000ea80008000800 */
[----:B------:R-:W-:Y:S04]  /*52fb0*/  LDS R4, [R0+UR5+0x18500] ;  /* 0x0185000500047984 */ /* 0x000fe80008000800 */
[----:B------:R-:W2:Y:S04]  /*52fc0*/  LDS R5, [R29+UR5+0x18500] ;  /* 0x018500051d057984 */ /* 0x000ea80008000800 */
[----:B-1----:R-:W3:Y:S04]  /*52fd0*/  LDL.LU R24, [R1+0xb20] ;  /* 0x000b200001187983 */ /* 0x002ee80000300800 */
[----:B----4-:R-:W4:Y:S04]  /*52fe0*/  LDL.LU R25, [R1+0xb24] ;  /* 0x000b240001197983 */ /* 0x010f280000300800 */
[----:B------:R-:W4:Y:S04]  /*52ff0*/  LDL.LU R26, [R1+0xb28] ;  /* 0x000b2800011a7983 */ /* 0x000f280000300800 */
[----:B------:R-:W4:Y:S04]  /*53000*/  LDL.LU R27, [R1+0xb2c] ;  /* 0x000b2c00011b7983 */ /* 0x000f280000300800 */
[----:B------:R-:W-:Y:S04]  /*53010*/  STL [R1+0x72d0], R0 ;  /* 0x0072d00001007387 */ /* 0x000fe80000100800 */
[----:B------:R-:W-:Y:S04]  /*53020*/  STL [R1+0x72d4], R29 ;  /* 0x0072d41d01007387 */ /* 0x000fe80000100800 */
[----:B--2---:R-:W-:Y:S04]  /*53030*/  STL.64 [R1+0x72c0], R6 ;  /* 0x0072c00601007387 */ /* 0x004fe80000100a00 */
[----:B------:R1:W-:Y:S04]  /*53040*/  STL.64 [R1+0x72b8], R4 ;  /* 0x0072b80401007387 */ /* 0x0003e80000100a00 */
[----:B-1----:R-:W3:Y:S04]  /*53050*/  LDL.LU R4, [R1+0xb50] ;  /* 0x000b500001047983 */ /* 0x002ee80000300800 */
[----:B------:R-:W3:Y:S04]  /*53060*/  LDL.LU R5, [R1+0xb54] ;  /* 0x000b540001057983 */ /* 0x000ee80000300800 */
[----:B------:R-:W3:Y:S04]  /*53070*/  LDL.LU R6, [R1+0xb58] ;  /* 0x000b580001067983 */ /* 0x000ee80000300800 */
[----:B------:R-:W3:Y:S02]  /*53080*/  LDL.LU R7, [R1+0xb5c] ;  /* 0x000b5c0001077983 */ /* 0x000ee40000300800 */
[----:B---3--:R-:W-:-:S15]  /*53090*/  HMMA.1688.F32.TF32 R4, R8, R12, R4 ;  /* 0x0000000c0804723c */ /* 0x008fde0000081004 */
[----:B------:R-:W-:-:S04]  /*530a0*/  NOP ;  /* 0x0000000000007918 */ /* 0x000fc80000000000 */
[----:B------:R1:W-:Y:S04]  /*530b0*/  STL.64 [R1+0x420], R4 ;  /* 0x0004200401007387 */ /* 0x0003e80000100a00 */
[----:B------:R-:W-:Y:S01]  /*530c0*/  STL.64 [R1+0x428], R6 ;  /* 0x0004280601007387 */ /* 0x000fe20000100a00 */
[----:B-1----:R-:W-:Y:S02]  /*530d0*/  IMAD.MOV.U32 R4, RZ, RZ, R13 ;  /* 0x000000ffff047224 */ /* 0x002fe400078e000d */
[----:B------:R-:W-:Y:S02]  /*530e0*/  IMAD.MOV.U32 R5, RZ, RZ, R12 ;  /* 0x000000ffff057224 */ /* 0x000fe400078e000c */
        /* <DEDUP_REMOVED lines=11> */
[----:B-1----:R-:W-:Y:S01]  /*531a0*/  IMAD.MOV.U32 R7, RZ, RZ, R12 ;  /* 0x000000ffff077224 */ /* 0x002fe200078e000c */
[----:B------:R-:W-:Y:S02]  /*531b0*/  MOV R6, R13 ;  /* 0x0000000d00067202 */ /* 0x000fe40000000f00 */
[----:B------:R-:W2:Y:S04]  /*531c0*/  LDL.LU.64 R12, [R1+0x73d0] ;  /* 0x0073d000010c7983 */ /* 0x000ea80000300a00 */
[----:B------:R-:W-:Y:S04]  /*531d0*/  STL [R1+0x72e0], R7 ;  /* 0x0072e00701007387 */ /* 0x000fe80000100800 */
[----:B------:R1:W-:Y:S04]  /*531e0*/  STL [R1+0x7370], R6 ;  /* 0x0073700601007387 */ /* 0x0003e80000100800 */
[----:B------:R-:W3:Y:S04]  /*531f0*/  LDL.LU R4, [R1+0xb30] ;  /* 0x000b300001047983 */ /* 0x000ee80000300800 */
[----:B------:R-:W3:Y:S04]  /*53200*/  LDL.LU R5, [R1+0xb34] ;  /* 0x000b340001057983 */ /* 0x000ee80000300800 */
[----:B-1----:R-:W3:Y:S01]  /*53210*/  LDL.LU R6, [R1+0xb38] ;  /* 0x000b380001067983 */ /* 0x002ee20000300800 */
[----:B------:R-:W-:-:S02]  /*53220*/  IMAD.MOV.U32 R7, RZ, RZ, R28 ;  /* 0x000000ffff077224 */ /* 0x000fc400078e001c */
[----:B------:R-:W-:Y:S02]  /*53230*/  IMAD.MOV.U32 R15, RZ, RZ, R16 ;  /* 0x000000ffff0f7224 */ /* 0x000fe400078e0010 */
[----:B------:R-:W-:-:S03]  /*53240*/  IMAD.MOV.U32 R14, RZ, RZ, R17 ;  /* 0x000000ffff0e7224 */ /* 0x000fc600078e0011 */
[----:B---3--:R-:W-:Y:S01]  /*53250*/  HMMA.1688.F32.TF32 R4, R8, R16, R4 ;  /* 0x000000100804723c */ /* 0x008fe20000081004 */
[----:B------:R-:W4:-:S15]  /*53260*/  LDL.LU.64 R16, [R1+0x73c8] ;  /* 0x0073c80001107983 */ /* 0x000f1e0000300a00 */
[----:B------:R-:W-:-:S03]  /*53270*/  NOP ;  /* 0x0000000000007918 */ /* 0x000fc60000000000 */
[----:B------:R-:W-:Y:S04]  /*53280*/  STL.64 [R1+0x400], R4 ;  /* 0x0004000401007387 */ /* 0x000fe80000100a00 */
[----:B------:R4:W-:Y:S01]  /*53290*/  STL [R1+0x408], R6 ;  /* 0x0004080601007387 */ /* 0x0009e20000100800 */
[----:B------:R-:W-:-:S03]  /*532a0*/  IMAD.MOV.U32 R28, RZ, RZ, R7 ;  /* 0x000000ffff1c7224 */ /* 0x000fc600078e0007 */
[----:B------:R-:W-:Y:S04]  /*532b0*/  STL.64 [R1+0x7368], R14 ;  /* 0x0073680e01007387 */ /* 0x000fe80000100a00 */
[----:B--2---:R-:W-:Y:S04]  /*532c0*/  STL.64 [R1+0x7360], R12 ;  /* 0x0073600c01007387 */ /* 0x004fe80000100a00 */
[----:B------:R-:W-:Y:S01]  /*532d0*/  STL [R1+0x6a50], R28 ;  /* 0x006a501c01007387 */ /* 0x000fe20000100800 */
[----:B----4-:R-:W-:Y:S01]  /*532e0*/  HMMA.1688.F32.TF32 R4, R8, R16, R24 ;  /* 0x000000100804723c */ /* 0x010fe20000081018 */
[----:B------:R-:W-:-:S02]  /*532f0*/  IMAD.MOV.U32 R23, RZ, RZ, R16 ;  /* 0x000000ffff177224 */ /* 0x000fc400078e0010 */
[----:B------:R-:W-:-:S15]  /*53300*/  IMAD.MOV.U32 R22, RZ, RZ, R17 ;  /* 0x000000ffff167224 */ /* 0x000fde00078e0011 */
[----:B------:R-:W-:Y:S01]  /*53310*/  NOP ;  /* 0x0000000000007918 */ /* 0x000fe20000000000 */
        /* <DEDUP_REMOVED lines=12> */
[----:B------:R-:W-:Y:S04]  /*533e0*/  STL.64 [R1+0x72f0], R22 ;  /* 0x0072f01601007387 */ /* 0x000fe80000100a00 */
[----:B------:R1:W-:Y:S04]  /*533f0*/  STL.64 [R1+0x72e8], R20 ;  /* 0x0072e81401007387 */ /* 0x0003e80000100a00 */
        /* <DEDUP_REMOVED lines=10> */
[----:B--2---:R-:W-:Y:S04]  /*534a0*/  STL.64 [R1+0x7380], R18 ;  /* 0x0073801201007387 */ /* 0x004fe80000100a00 */
[----:B----4-:R1:W-:Y:S04]  /*534b0*/  STL.64 [R1+0x7378], R16 ;  /* 0x0073781001007387 */ /* 0x0103e80000100a00 */
[----:B-1----:R-:W2:Y:S04]  /*534c0*/  LDL.64 R16, [R1+0x60] ;  /* 0x0000600001107983 */ /* 0x002ea80000100a00 */
[----:B--2---:R1:W-:Y:S04]  /*534d0*/  STL.64 [R1+0x7398], R16 ;  /* 0x0073981001007387 */ /* 0x0043e80000100a00 */
[----:B------:R-:W2:Y:S04]  /*534e0*/  LDL.LU R4, [R1+0xae0] ;  /* 0x000ae00001047983 */ /* 0x000ea80000300800 */
[----:B------:R-:W2:Y:S04]  /*534f0*/  LDL.LU R5, [R1+0xae4] ;  /* 0x000ae40001057983 */ /* 0x000ea80000300800 */
[----:B------:R-:W4:Y:S04]  /*53500*/  LDL.LU R6, [R1+0xae8] ;  /* 0x000ae80001067983 */ /* 0x000f280000300800 */
[----:B------:R-:W4:Y:S04]  /*53510*/  LDL.LU R7, [R1+0xaec] ;  /* 0x000aec0001077983 */ /* 0x000f280000300800 */
[----:B-1----:R-:W2:Y:S04]  /*53520*/  LDL.64 R16, [R1+0x70] ;  /* 0x0000700001107983 */ /* 0x002ea80000100a00 */
[----:B--2---:R-:W-:Y:S04]  /*53530*/  STL.64 [R1+0x73b0], R16 ;  /* 0x0073b01001007387 */ /* 0x004fe80000100a00 */
[----:B----4-:R-:W-:Y:S04]  /*53540*/  STL.64 [R1+0x7390], R6 ;  /* 0x0073900601007387 */ /* 0x010fe80000100a00 */
[----:B------:R1:W-:Y:S04]  /*53550*/  STL.64 [R1+0x7388], R4 ;  /* 0x0073880401007387 */ /* 0x0003e80000100a00 */
[----:B-1----:R-:W2:Y:S04]  /*53560*/  LDL.LU R4, [R1+0xaf0] ;  /* 0x000af00001047983 */ /* 0x002ea80000300800 */
[----:B------:R-:W2:Y:S04]  /*53570*/  LDL.LU R5, [R1+0xaf4] ;  /* 0x000af40001057983 */ /* 0x000ea80000300800 */
[----:B------:R-:W4:Y:S04]  /*53580*/  LDL.LU R6, [R1+0xaf8] ;  /* 0x000af80001067983 */ /* 0x000f280000300800 */
[----:B------:R-:W4:Y:S04]  /*53590*/  LDL.LU R7, [R1+0xafc] ;  /* 0x000afc0001077983 */ /* 0x000f280000300800 */
[----:B------:R-:W2:Y:S04]  /*535a0*/  LDL.LU R24, [R1+0xb10] ;  /* 0x000b100001187983 */ /* 0x000ea80000300800 */
[----:B------:R-:W3:Y:S04]  /*535b0*/  LDL.LU R25, [R1+0xb14] ;  /* 0x000b140001197983 */ /* 0x000ee80000300800 */
[----:B------:R-:W3:Y:S04]  /*535c0*/  LDL.LU R26, [R1+0xb18] ;  /* 0x000b1800011a7983 */ /* 0x000ee80000300800 */
[----:B------:R-:W3:Y:S04]  /*535d0*/  LDL.LU R27, [R1+0xb1c] ;  /* 0x000b1c00011b7983 */ /* 0x000ee80000300800 */
        /* <DEDUP_REMOVED lines=8> */
[----:B------:R-:W2:Y:S04]  /*53660*/  LDL.64 R12, [R1+0x50] ;  /* 0x00005000010c7983 */ /* 0x000ea80000100a00 */
[----:B-1----:R-:W4:Y:S04]  /*53670*/  LDL.64 R4, [R1+0x80] ;  /* 0x0000800001047983 */ /* 0x002f280000100a00 */
[----:B---3--:R-:W-:Y:S04]  /*53680*/  STL.64 [R1+0x7300], R22 ;  /* 0x0073001601007387 */ /* 0x008fe80000100a00 */
[----:B------:R1:W-:Y:S04]  /*53690*/  STL.64 [R1+0x72f8], R20 ;  /* 0x0072f81401007387 */ /* 0x0003e80000100a00 */
[----:B-1----:R-:W3:Y:S04]  /*536a0*/  LDL.64 R20, [R1] ;  /* 0x0000000001147983 */ /* 0x002ee80000100a00 */
[----:B---3--:R1:W-:Y:S04]  /*536b0*/  STL.64 [R1+0x7320], R20 ;  /* 0x0073201401007387 */ /* 0x0083e80000100a00 */
[----:B-1----:R-:W3:Y:S04]  /*536c0*/  LDL.LU R20, [R1+0xaa0] ;  /* 0x000aa00001147983 */ /* 0x002ee80000300800 */
[----:B------:R-:W3:Y:S04]  /*536d0*/  LDL.LU R21, [R1+0xaa4] ;  /* 0x000aa40001157983 */ /* 0x000ee80000300800 */
[----:B------:R-:W2:Y:S04]  /*536e0*/  LDL.LU R22, [R1+0xaa8] ;  /* 0x000aa80001167983 */ /* 0x000ea80000300800 */
[----:B------:R-:W2:Y:S01]  /*536f0*/  LDL.LU R23, [R1+0xaac] ;  /* 0x000aac0001177983 */ /* 0x000ea20000300800 */
[----:B----4-:R-:W-:Y:S03]  /*53700*/  HMMA.1688.F32.TF32 R16, R8, R4, R24 ;  /* 0x000000040810723c */ /* 0x010fe60000081018 */
        /* <DEDUP_REMOVED lines=17> */
[----:B------:R-:W-:Y:S04]  /*53820*/  STL [R1+0x3e8], R18 ;  /* 0x0003e81201007387 */ /* 0x000fe80000100800 */
[----:B-1----:R-:W3:Y:S01]  /*53830*/  LDL.LU.64 R16, [R1+0x73b0] ;  /* 0x0073b00001107983 */ /* 0x002ee20000300a00 */
[----:B------:R-:W-:-:S05]  /*53840*/  IMAD.MOV.U32 R28, RZ, RZ, R19 ;  /* 0x000000ffff1c7224 */ /* 0x000fca00078e0013 */
[----:B------:R1:W-:Y:S01]  /*53850*/  STL [R1+0x6b50], R28 ;  /* 0x006b501c01007387 */ /* 0x0003e20000100800 */
[----:B---3--:R-:W-:Y:S01]  /*53860*/  HMMA.1688.F32.TF32 R4, R8, R16, R4 ;  /* 0x000000100804723c */ /* 0x008fe20000081004 */
[----:B------:R-:W-:Y:S01]  /*53870*/  IMAD.MOV.U32 R25, RZ, RZ, R16 ;  /* 0x000000ffff197224 */ /* 0x000fe200078e0010 */
[----:B-1----:R-:W-:-:S15]  /*53880*/  MOV R28, R17 ;  /* 0x00000011001c7202 */ /* 0x002fde0000000f00 */
        /* <DEDUP_REMOVED lines=11> */
[----:B------:R-:W3:Y:S01]  /*53940*/  LDL.LU.64 R4, [R1+0x7388] ;  /* 0x0073880001047983 */ /* 0x000ee20000300a00 */
[----:B------:R-:W-:-:S02]  /*53950*/  IMAD.MOV.U32 R0, RZ, RZ, R16 ;  /* 0x000000ffff007224 */ /* 0x000fc400078e0010 */
[----:B------:R-:W-:Y:S01]  /*53960*/  IMAD.MOV.U32 R24, RZ, RZ, R17 ;  /* 0x000000ffff187224 */ /* 0x000fe200078e0011 */
[----:B------:R-:W4:Y:S04]  /*53970*/  LDL.LU.64 R18, [R1+0x7380] ;  /* 0x0073800001127983 */ /* 0x000f280000300a00 */
[----:B------:R-:W4:Y:S01]  /*53980*/  LDL.LU.64 R16, [R1+0x7378] ;  /* 0x0073780001107983 */ /* 0x000f220000300a00 */
[----:B------:R-:W-:Y:S01]  /*53990*/  IMAD.MOV.U32 R29, RZ, RZ, R13 ;  /* 0x000000ffff1d7224 */ /* 0x000fe200078e000d */
[----:B---3--:R-:W-:-:S15]  /*539a0*/  HMMA.1688.F32.TF32 R4, R8, R12, R4 ;  /* 0x0000000c0804723c */ /* 0x008fde0000081004 */
[----:B------:R-:W-:-:S04]  /*539b0*/  NOP ;  /* 0x0000000000007918 */ /* 0x000fc80000000000 */
[----:B------:R1:W-:Y:S04]  /*539c0*/  STL.64 [R1+0x3b0], R4 ;  /* 0x0003b00401007387 */ /* 0x0003e80000100a00 */
[----:B------:R3:W-:Y:S01]  /*539d0*/  STL.64 [R1+0x3b8], R6 ;  /* 0x0003b80601007387 */ /* 0x0007e20000100a00 */
[----:B-1----:R-:W-:-:S03]  /*539e0*/  IMAD.MOV.U32 R5, RZ, RZ, R12 ;  /* 0x000000ffff057224 */ /* 0x002fc600078e000c */
[----:B---3--:R-:W3:Y:S04]  /*539f0*/  LDL.LU R6, [R1+0x7370] ;  /* 0x0073700001067983 */ /* 0x008ee80000300800 */
[----:B------:R-:W2:Y:S04]  /*53a00*/  LDL.LU.64 R14, [R1+0x7368] ;  /* 0x00736800010e7983 */ /* 0x000ea80000300a00 */
[----:B------:R-:W4:Y:S02]  /*53a10*/  LDL.LU.64 R12, [R1+0x7360] ;  /* 0x00736000010c7983 */ /* 0x000f240000300a00 */
[----:B----4-:R-:W-:-:S15]  /*53a20*/  HMMA.1688.F32.TF32 R16, R8, R12, R16 ;  /* 0x0000000c0810723c */ /* 0x010fde0000081010 */
        /* <DEDUP_REMOVED lines=32> */
[----:B--2---:R-:W-:-:S15]  /*53c30*/  HMMA.1688.F32.TF32 R16, R8, R20, R16 ;  /* 0x000000140810723c */ /* 0x004fde0000081010 */
[----:B------:R-:W-:-:S04]  /*53c40*/  NOP ;  /* 0x0000000000007918 */ /* 0x000fc80000000000 */
[----:B------:R1:W-:Y:S04]  /*53c50*/  STL.64 [R1+0x360], R16 ;  /* 0x0003601001007387 */ /* 0x0003e80000100a00 */
[----:B------:R2:W-:Y:S04]  /*53c60*/  STL.64 [R1+0x368], R18 ;  /* 0x0003681201007387 */ /* 0x0005e80000100a00 */
[----:B-1----:R-:W4:Y:S01]  /*53c70*/  LDL.LU.64 R16, [R1+0x7308] ;  /* 0x0073080001107983 */ /* 0x002f220000300a00 */
[----:B--2---:R-:W-:Y:S01]  /*53c80*/  MOV R19, R20 ;  /* 0x0000001400137202 */ /* 0x004fe20000000f00 */
[----:B------:R-:W-:-:S02]  /*53c90*/  IMAD.MOV.U32 R18, RZ, RZ, R21 ;  /* 0x000000ffff127224 */ /* 0x000fc400078e0015 */
[----:B------:R-:W4:Y:S04]  /*53ca0*/  LDL.LU.64 R22, [R1+0x7300] ;  /* 0x0073000001167983 */ /* 0x000f280000300a00 */
[----:B------:R-:W4:Y:S02]  /*53cb0*/  LDL.LU.64 R20, [R1+0x72f8] ;  /* 0x0072f80001147983 */ /* 0x000f240000300a00 */
[----:B----4-:R-:W-:-:S15]  /*53cc0*/  HMMA.1688.F32.TF32 R20, R8, R16, R20 ;  /* 0x000000100814723c */ /* 0x010fde0000081014 */
[----:B------:R-:W-:-:S04]  /*53cd0*/  NOP ;  /* 0x0000000000007918 */ /* 0x000fc80000000000 */
[----:B------:R-:W-:Y:S04]  /*53ce0*/  STL.64 [R1+0x350], R20 ;  /* 0x0003501401007387 */ /* 0x000fe80000100a00 */
[----:B------:R1:W-:Y:S04]  /*53cf0*/  STL.64 [R1+0x358], R22 ;  /* 0x0003581601007387 */ /* 0x0003e80000100a00 */
[----:B-1----:R-:W2:Y:S04]  /*53d00*/  LDL.LU.64 R22, [R1+0x72f0] ;  /* 0x0072f00001167983 */ /* 0x002ea80000300a00 */
[----:B------:R-:W4:Y:S04]  /*53d10*/  LDL.LU.64 R20, [R1+0x72e8] ;  /* 0x0072e80001147983 */ /* 0x000f280000300a00 */
[----:B------:R1:W-:Y:S02]  /*53d20*/  STL.64 [R1+0x7198], R16 ;  /* 0x0071981001007387 */ /* 0x0003e40000100a00 */
[----:B-1----:R-:W-:-:S02]  /*53d30*/  IMAD.MOV.U32 R16, RZ, RZ, R19 ;  /* 0x000000ffff107224 */ /* 0x002fc400078e0013 */
[----:B------:R-:W-:-:S05]  /*53d40*/  IMAD.MOV.U32 R17, RZ, RZ, R18 ;  /* 0x000000ffff117224 */ /* 0x000fca00078e0012 */
        /* <DEDUP_REMOVED lines=8> */
[----:B------:R4:W-:Y:S04]  /*53dd0*/  STL.64 [R1+0x348], R18 ;  /* 0x0003481201007387 */ /* 0x0009e80000100a00 */
        /* <DEDUP_REMOVED lines=8> */
[----:B------:R-:W2:Y:S04]  /*53e60*/  LDL.LU R7, [R1+0x72e0] ;  /* 0x0072e00001077983 */ /* 0x000ea80000300800 */
[----:B------:R-:W4:Y:S04]  /*53e70*/  LDL.LU R4, [R1+0x72dc] ;  /* 0x0072dc0001047983 */ /* 0x000f280000300800 */
[----:B------:R1:W-:Y:S02]  /*53e80*/  STL.64 [R1+0x71d8], R16 ;  /* 0x0071d81001007387 */ /* 0x0003e40000100a00 */
[----:B-1----:R-:W-:-:S02]  /*53e90*/  IMAD.MOV.U32 R16, RZ, RZ, R13 ;  /* 0x000000ffff107224 */ /* 0x002fc400078e000d */
[----:B------:R-:W-:-:S05]  /*53ea0*/  IMAD.MOV.U32 R17, RZ, RZ, R12 ;  /* 0x000000ffff117224 */ /* 0x000fca00078e000c */
[----:B------:R1:W-:Y:S04]  /*53eb0*/  STL.64 [R1+0x71f0], R16 ;  /* 0x0071f01001007387 */ /* 0x0003e80000100a00 */
[----:B-1----:R-:W2:Y:S04]  /*53ec0*/  LDL.LU R16, [R1+0x310] ;  /* 0x0003100001107983 */ /* 0x002ea80000300800 */
[----:B------:R-:W2:Y:S04]  /*53ed0*/  LDL.LU R17, [R1+0x314] ;  /* 0x0003140001117983 */ /* 0x000ea80000300800 */
[----:B------:R-:W2:Y:S04]  /*53ee0*/  LDL.LU R18, [R1+0x318] ;  /* 0x0003180001127983 */ /* 0x000ea80000300800 */
[----:B------:R-:W2:Y:S01]  /*53ef0*/  LDL.LU R19, [R1+0x31c] ;  /* 0x00031c0001137983 */ /* 0x000ea20000300800 */
[----:B------:R-:W-:-:S02]  /*53f00*/  IMAD.MOV.U32 R12, RZ, RZ, R5 ;  /* 0x000000ffff0c7224 */ /* 0x000fc400078e0005 */
[----:B------:R-:W-:Y:S01]  /*53f10*/  IMAD.MOV.U32 R13, RZ, RZ, R29 ;  /* 0x000000ffff0d7224 */ /* 0x000fe200078e001d */
        /* <DEDUP_REMOVED lines=9> */
[----:B---3--:R-:W-:Y:S01]  /*53fb0*/  IMAD.MOV.U32 R12, RZ, RZ, R0 ;  /* 0x000000ffff0c7224 */ /* 0x008fe200078e0000 */
[----:B------:R-:W-:-:S02]  /*53fc0*/  MOV R13, R24 ;  /* 0x00000018000d7202 */ /* 0x000fc40000000f00 */
        /* <DEDUP_REMOVED lines=13> */
[----:B------:R-:W3:Y:S04]  /*540a0*/  LDL.LU R25, [R1+0x72c8] ;  /* 0x0072c80001197983 */ /* 0x000ee80000300800 */
[----:B------:R2:W-:Y:S04]  /*540b0*/  STL.64 [R1+0x7240], R12 ;  /* 0x0072400c01007387 */ /* 0x0005e80000100a00 */
[----:B-1----:R-:W4:Y:S04]  /*540c0*/  LDL.LU R16, [R1+0x800] ;  /* 0x0008000001107983 */ /* 0x002f280000300800 */
[----:B------:R-:W4:Y:S04]  /*540d0*/  LDL.LU R17, [R1+0x804] ;  /* 0x0008040001117983 */ /* 0x000f280000300800 */
[----:B------:R-:W3:Y:S04]  /*540e0*/  LDL.LU R18, [R1+0x808] ;  /* 0x0008080001127983 */ /* 0x000ee80000300800 */
[----:B------:R-:W3:Y:S01]  /*540f0*/  LDL.LU R19, [R1+0x80c] ;  /* 0x00080c0001137983 */ /* 0x000ee20000300800 */
[----:B--2---:R-:W-:-:S02]  /*54100*/  IMAD.MOV.U32 R12, RZ, RZ, R27 ;  /* 0x000000ffff0c7224 */ /* 0x004fc400078e001b */
[----:B------:R-:W-:Y:S01]  /*54110*/  IMAD.MOV.U32 R13, RZ, RZ, R26 ;  /* 0x000000ffff0d7224 */ /* 0x000fe200078e001a */
[----:B---3--:R-:W-:Y:S04]  /*54120*/  STL.64 [R1+0x7250], R18 ;  /* 0x0072501201007387 */ /* 0x008fe80000100a00 */
[----:B----4-:R-:W-:Y:S04]  /*54130*/  STL.64 [R1+0x7248], R16 ;  /* 0x0072481001007387 */ /* 0x010fe80000100a00 */
[----:B------:R1:W-:Y:S02]  /*54140*/  STL.64 [R1+0x7258], R12 ;  /* 0x0072580c01007387 */ /* 0x0003e40000100a00 */
[----:B-1----:R-:W-:-:S02]  /*54150*/  IMAD.MOV.U32 R12, RZ, RZ, R23 ;  /* 0x000000ffff0c7224 */ /* 0x002fc400078e0017 */
[----:B------:R-:W-:-:S05]  /*54160*/  IMAD.MOV.U32 R13, RZ, RZ, R22 ;  /* 0x000000ffff0d7224 */ /* 0x000fca00078e0016 */
[----:B------:R1:W-:Y:S04]  /*54170*/  STL.64 [R1+0x7270], R12 ;  /* 0x0072700c01007387 */ /* 0x0003e80000100a00 */
[----:B------:R-:W2:Y:S04]  /*54180*/  LDL.LU R16, [R1+0x810] ;  /* 0x0008100001107983 */ /* 0x000ea80000300800 */
[----:B------:R-:W2:Y:S04]  /*54190*/  LDL.LU R17, [R1+0x814] ;  /* 0x0008140001117983 */ /* 0x000ea80000300800 */
[----:B------:R-:W3:Y:S04]  /*541a0*/  LDL.LU R18, [R1+0x818] ;  /* 0x0008180001127983 */ /* 0x000ee80000300800 */
[----:B------:R-:W3:Y:S01]  /*541b0*/  LDL.LU R19, [R1+0x81c] ;  /* 0x00081c0001137983 */ /* 0x000ee20000300800 */
        /* <DEDUP_REMOVED lines=19> */
[----:B------:R-:W-:-:S02]  /*542f0*/  MOV R12, R5 ;  /* 0x00000005000c7202 */ /* 0x000fc40000000f00 */
        /* <DEDUP_REMOVED lines=42> */
[----:B------:R-:W-:Y:S04]  /*545a0*/  STL.64 [R1+0x1e0], R8 ;  /* 0x0001e00801007387 */ /* 0x000fe80000100a00 */
[----:B------:R-:W-:Y:S01]  /*545b0*/  STL.64 [R1+0x1e8], R10 ;  /* 0x0001e80a01007387 */ /* 0x000fe20000100a00 */
[----:B---3--:R-:W-:Y:S03]  /*545c0*/  HMMA.1688.F32.TF32 R12, R4, R12, R16 ;  /* 0x0000000c040c723c */ /* 0x008fe60000081010 */
[----:B------:R-:W3:Y:S04]  /*545d0*/  LDL.LU.64 R18, [R1+0x72b0] ;  /* 0x0072b00001127983 */ /* 0x000ee80000300a00 */
[----:B------:R-:W3:-:S12]  /*545e0*/  LDL.LU.64 R16, [R1+0x72a8] ;  /* 0x0072a80001107983 */ /* 0x000ed80000300a00 */
        /* <DEDUP_REMOVED lines=82> */
[----:B------:R1:W-:Y:S04]  /*54b10*/  STL.64 [R1+0x810], R16 ;  /* 0x0008101001007387 */ /* 0x0003e80000100a00 */
[----:B------:R-:W-:Y:S04]  /*54b20*/  STL.64 [R1+0x818], R18 ;  /* 0x0008181201007387 */ /* 0x000fe80000100a00 */
[----:B-1----:R-:W2:Y:S02]  /*54b30*/  LDL.LU.64 R16, [R1+0x7198] ;  /* 0x0071980001107983 */ /* 0x002ea40000300a00 */
[----:B--2---:R-:W-:-:S15]  /*54b40*/  HMMA.1688.F32.TF32 R20, R4, R16, R20 ;  /* 0x000000100414723c */ /* 0x004fde0000081014 */
[----:B------:R-:W-:-:S04]  /*54b50*/  NOP ;  /* 0x0000000000007918 */ /* 0x000fc80000000000 */
[----:B------:R1:W-:Y:S04]  /*54b60*/  STL.64 [R1+0x800], R20 ;  /* 0x0008001401007387 */ /* 0x0003e80000100a00 */
[----:B------:R-:W-:Y:S04]  /*54b70*/  STL.64 [R1+0x808], R22 ;  /* 0x0008081601007387 */ /* 0x000fe80000100a00 */
[----:B-1----:R-:W2:Y:S04]  /*54b80*/  LDL.LU.64 R20, [R1+0x7190] ;  /* 0x0071900001147983 */ /* 0x002ea80000300a00 */
[----:B------:R1:W-:Y:S04]  /*54b90*/  STL.64 [R1+0x7108], R16 ;  /* 0x0071081001007387 */ /* 0x0003e80000100a00 */
[----:B-1----:R-:W2:Y:S04]  /*54ba0*/  LDL.LU R16, [R1+0xa70] ;  /* 0x000a700001107983 */ /* 0x002ea80000300800 */
[----:B------:R-:W2:Y:S04]  /*54bb0*/  LDL.LU R17, [R1+0xa74] ;  /* 0x000a740001117983 */ /* 0x000ea80000300800 */
[----:B------:R-:W2:Y:S04]  /*54bc0*/  LDL.LU R18, [R1+0xa78] ;  /* 0x000a780001127983 */ /* 0x000ea80000300800 */
[----:B------:R-:W2:Y:S02]  /*54bd0*/  LDL.LU R19, [R1+0xa7c] ;  /* 0x000a7c0001137983 */ /* 0x000ea40000300800 */
[C---:B--2---:R-:W-:Y:S08]  /*54be0*/  HMMA.1688.F32.TF32 R16, R4.reuse, R20, R16 ;  /* 0x000000140410723c */ /* 0x044ff00000081010 */
[----:B---3--:R-:W-:Y:S01]  /*54bf0*/  HMMA.1688.F32.TF32 R4, R4, R24, R12 ;  /* 0x000000180404723c */ /* 0x008fe2000008100c */
[----:B------:R1:W-:Y:S04]  /*54c00*/  STL [R1+0x709c], R20 ;  /* 0x00709c1401007387 */ /* 0x0003e80000100800 */
[----:B------:R2:W-:Y:S06]  /*54c10*/  STL [R1+0x7098], R21 ;  /* 0x0070981501007387 */ /* 0x0005ec0000100800 */
[----:B------:R-:W-:Y:S04]  /*54c20*/  STL.64 [R1+0x7f0], R16 ;  /* 0x0007f01001007387 */ /* 0x000fe80000100a00 */
[----:B------:R-:W-:Y:S04]  /*54c30*/  STL.64 [R1+0x7f8], R18 ;  /* 0x0007f81201007387 */ /* 0x000fe80000100a00 */
[----:B------:R-:W3:Y:S04]  /*54c40*/  LDL.LU R12, [R1+0x2b0] ;  /* 0x0002b000010c7983 */ /* 0x000ee80000300800 */
[----:B------:R-:W-:Y:S04]  /*54c50*/  STL.64 [R1+0x320], R4 ;  /* 0x0003200401007387 */ /* 0x000fe80000100a00 */
[----:B------:R-:W-:Y:S04]  /*54c60*/  STL.64 [R1+0x328], R6 ;  /* 0x0003280601007387 */ /* 0x000fe80000100a00 */
[----:B------:R-:W3:Y:S04]  /*54c70*/  LDL.LU R13, [R1+0x2b4] ;  /* 0x0002b400010d7983 */ /* 0x000ee80000300800 */
[----:B------:R-:W4:Y:S04]  /*54c80*/  LDL.LU R14, [R1+0x2b8] ;  /* 0x0002b800010e7983 */ /* 0x000f280000300800 */
[----:B------:R-:W4:Y:S04]  /*54c90*/  LDL.LU R15, [R1+0x2bc] ;  /* 0x0002bc00010f7983 */ /* 0x000f280000300800 */
[----:B-1----:R-:W3:Y:S04]  /*54ca0*/  LDL.LU R20, [R1+0x2c0] ;  /* 0x0002c00001147983 */ /* 0x002ee80000300800 */
[----:B--2---:R-:W3:Y:S04]  /*54cb0*/  LDL.LU R21, [R1+0x2c4] ;  /* 0x0002c40001157983 */ /* 0x004ee80000300800 */
[----:B------:R-:W2:Y:S04]  /*54cc0*/  LDL.LU R22, [R1+0x2c8] ;  /* 0x0002c80001167983 */ /* 0x000ea80000300800 */
[----:B------:R-:W2:Y:S04]  /*54cd0*/  LDL.LU R23, [R1+0x2cc] ;  /* 0x0002cc0001177983 */ /* 0x000ea80000300800 */
[----:B------:R-:W-:Y:S04]  /*54ce0*/  LDS R6, [R0+UR5+0x1a700] ;  /* 0x01a7000500067984 */ /* 0x000fe80008000800 */
[----:B------:R-:W1:Y:S04]  /*54cf0*/  LDS R7, [R29+UR5+0x1a700] ;  /* 0x01a700051d077984 */ /* 0x000e680008000800 */
[----:B------:R-:W-:Y:S04]  /*54d00*/  LDS R4, [R0+UR5+0x18700] ;  /* 0x0187000500047984 */ /* 0x000fe80008000800 */
[----:B------:R-:W1:Y:S04]  /*54d10*/  LDS R5, [R29+UR5+0x18700] ;  /* 0x018700051d057984 */ /* 0x000e680008000800 */
[----:B--2---:R-:W-:Y:S04]  /*54d20*/  STL.64 [R1+0x7150], R22 ;  /* 0x0071501601007387 */ /* 0x004fe80000100a00 */
[----:B---3--:R2:W-:Y:S04]  /*54d30*/  STL.64 [R1+0x7148], R20 ;  /* 0x0071481401007387 */ /* 0x0085e80000100a00 */
[----:B--2---:R-:W2:Y:S04]  /*54d40*/  LDL.LU.64 R20, [R1+0x80] ;  /* 0x0000800001147983 */ /* 0x004ea80000300a00 */
[----:B--2---:R2:W-:Y:S04]  /*54d50*/  STL.64 [R1+0x7160], R20 ;  /* 0x0071601401007387 */ /* 0x0045e80000100a00 */
[----:B--2---:R-:W2:Y:S04]  /*54d60*/  LDL.LU.64 R20, [R1+0x90] ;  /* 0x0000900001147983 */ /* 0x004ea80000300a00 */
[----:B--2---:R2:W-:Y:S04]  /*54d70*/  STL.64 [R1+0x7168], R20 ;  /* 0x0071681401007387 */ /* 0x0045e80000100a00 */
[----:B--2---:R-:W2:Y:S04]  /*54d80*/  LDL.LU.64 R20, [R1+0xa0] ;  /* 0x0000a00001147983 */ /* 0x004ea80000300a00 */
[----:B--2---:R2:W-:Y:S04]  /*54d90*/  STL.64 [R1+0x7170], R20 ;  /* 0x0071701401007387 */ /* 0x0045e80000100a00 */
[----:B--2---:R-:W2:Y:S04]  /*54da0*/  LDL.LU.64 R20, [R1+0xb0] ;  /* 0x0000b00001147983 */ /* 0x004ea80000300a00 */
[----:B--2---:R2:W-:Y:S04]  /*54db0*/  STL.64 [R1+0x7188], R20 ;  /* 0x0071881401007387 */ /* 0x0045e80000100a00 */
[----:B--2---:R-:W2:Y:S04]  /*54dc0*/  LDL.LU.64 R20, [R1+0xc0] ;  /* 0x0000c00001147983 */ /* 0x004ea80000300a00 */
[----:B----4-:R-:W-:Y:S04]  /*54dd0*/  STL.64 [R1+0x7140], R14 ;  /* 0x0071400e01007387 */ /* 0x010fe80000100a00 */
[----:B------:R3:W-:Y:S04]  /*54de0*/  STL.64 [R1+0x7138], R12 ;  /* 0x0071380c01007387 */ /* 0x0007e80000100a00 */
[----:B---3--:R-:W3:Y:S04]  /*54df0*/  LDL.LU.64 R12, [R1+0x70] ;  /* 0x00007000010c7983 */ /* 0x008ee80000300a00 */
        /* <DEDUP_REMOVED lines=9> */
[----:B------:R-:W3:Y:S04]  /*54e90*/  LDL.LU R14, [R1+0xa58] ;  /* 0x000a5800010e7983 */ /* 0x000ee80000300800 */
[----:B------:R-:W3:Y:S04]  /*54ea0*/  LDL.LU R15, [R1+0xa5c] ;  /* 0x000a5c00010f7983 */ /* 0x000ee80000300800 */
[----:B------:R-:W4:Y:S04]  /*54eb0*/  LDL.LU.64 R16, [R1+0x50] ;  /* 0x0000500001107983 */ /* 0x000f280000300a00 */
        /* <DEDUP_REMOVED lines=22> */
[----:B-1----:R-:W4:Y:S04]  /*55020*/  LDL.LU R4, [R1+0xa40] ;  /* 0x000a400001047983 */ /* 0x002f280000300800 */
[----:B--2---:R-:W4:Y:S04]  /*55030*/  LDL.LU R5, [R1+0xa44] ;  /* 0x000a440001057983 */ /* 0x004f280000300800 */
[----:B------:R-:W4:Y:S04]  /*55040*/  LDL.LU R6, [R1+0xa48] ;  /* 0x000a480001067983 */ /* 0x000f280000300800 */
[----:B------:R-:W4:Y:S01]  /*55050*/  LDL.LU R7, [R1+0xa4c] ;  /* 0x000a4c0001077983 */ /* 0x000f220000300800 */
[----:B---3--:R-:W-:Y:S01]  /*55060*/  HMMA.1688.F32.TF32 R12, R8, R20, R12 ;  /* 0x00000014080c723c */ /* 0x008fe2000008100c */
        /* <DEDUP_REMOVED lines=8> */
[----:B------:R-:W-:Y:S01]  /*550f0*/  STL [R1+0x70cc], R3 ;  /* 0x0070cc0301007387 */ /* 0x000fe20000100800 */
[----:B----4-:R-:W-:-:S15]  /*55100*/  HMMA.1688.F32.TF32 R4, R8, R20, R4 ;  /* 0x000000140804723c */ /* 0x010fde0000081004 */
[----:B------:R-:W-:-:S04]  /*55110*/  NOP ;  /* 0x0000000000007918 */ /* 0x000fc80000000000 */
[----:B------:R-:W-:Y:S04]  /*55120*/  STL.64 [R1+0x2f0], R4 ;  /* 0x0002f00401007387 */ /* 0x000fe80000100a00 */
[----:B------:R1:W-:Y:S02]  /*55130*/  STL.64 [R1+0x2f8], R6 ;  /* 0x0002f80601007387 */ /* 0x0003e40000100a00 */
[----:B-1----:R-:W-:Y:S02]  /*55140*/  IMAD.MOV.U32 R7, RZ, RZ, R20 ;  /* 0x000000ffff077224 */ /* 0x002fe400078e0014 */
[----:B------:R-:W-:Y:S02]  /*55150*/  IMAD.MOV.U32 R6, RZ, RZ, R21 ;  /* 0x000000ffff067224 */ /* 0x000fe400078e0015 */
[----:B------:R-:W3:Y:S04]  /*55160*/  LDL.LU.64 R20, [R1+0x7168] ;  /* 0x0071680001147983 */ /* 0x000ee80000300a00 */
[----:B------:R1:W-:Y:S04]  /*55170*/  STL.64 [R1+0x7128], R6 ;  /* 0x0071280601007387 */ /* 0x0003e80000100a00 */
[----:B------:R-:W4:Y:S04]  /*55180*/  LDL.LU R4, [R1+0x2a0] ;  /* 0x0002a00001047983 */ /* 0x000f280000300800 */
[----:B------:R-:W4:Y:S04]  /*55190*/  LDL.LU R5, [R1+0x2a4] ;  /* 0x0002a40001057983 */ /* 0x000f280000300800 */
[----:B-1----:R-:W4:Y:S04]  /*551a0*/  LDL.LU R6, [R1+0x2a8] ;  /* 0x0002a80001067983 */ /* 0x002f280000300800 */
[----:B------:R-:W4:Y:S01]  /*551b0*/  LDL.LU R7, [R1+0x2ac] ;  /* 0x0002ac0001077983 */ /* 0x000f220000300800 */
[----:B---3--:R-:W-:-:S15]  /*551c0*/  HMMA.1688.F32.TF32 R24, R8, R20, R24 ;  /* 0x000000140818723c */ /* 0x008fde0000081018 */
[----:B------:R-:W-:-:S04]  /*551d0*/  NOP ;  /* 0x0000000000007918 */ /* 0x000fc80000000000 */
[----:B------:R1:W-:Y:S04]  /*551e0*/  STL.64 [R1+0x2e0], R24 ;  /* 0x0002e01801007387 */ /* 0x0003e80000100a00 */
[----:B------:R3:W-:Y:S01]  /*551f0*/  STL.64 [R1+0x2e8], R26 ;  /* 0x0002e81a01007387 */ /* 0x0007e20000100a00 */
[----:B-1----:R-:W-:Y:S01]  /*55200*/  IMAD.MOV.U32 R25, RZ, RZ, R20 ;  /* 0x000000ffff197224 */ /* 0x002fe200078e0014 */
[----:B------:R-:W-:Y:S02]  /*55210*/  MOV R24, R21 ;  /* 0x0000001500187202 */ /* 0x000fe40000000f00 */
[----:B------:R-:W2:Y:S02]  /*55220*/  LDL.LU.64 R20, [R1+0x7160] ;  /* 0x0071600001147983 */ /* 0x000ea40000300a00 */
[----:B--2---:R-:W-:Y:S01]  /*55230*/  HMMA.1688.F32.TF32 R12, R8, R20, R12 ;  /* 0x00000014080c723c */ /* 0x004fe2000008100c */
[----:B---3--:R-:W-:-:S02]  /*55240*/  IMAD.MOV.U32 R27, RZ, RZ, R20 ;  /* 0x000000ffff1b7224 */ /* 0x008fc400078e0014 */
[----:B------:R-:W-:-:S15]  /*55250*/  IMAD.MOV.U32 R26, RZ, RZ, R21 ;  /* 0x000000ffff1a7224 */ /* 0x000fde00078e0015 */
[----:B------:R-:W-:Y:S01]  /*55260*/  NOP ;  /* 0x0000000000007918 */ /* 0x000fe20000000000 */
[----:B------:R1:W-:Y:S04]  /*55270*/  STL.64 [R1+0x2d0], R12 ;  /* 0x0002d00c01007387 */ /* 0x0003e80000100a00 */
[----:B------:R-:W-:Y:S04]  /*55280*/  STL.64 [R1+0x2d8], R14 ;  /* 0x0002d80e01007387 */ /* 0x000fe80000100a00 */
[----:B-1----:R-:W2:Y:S04]  /*55290*/  LDL.LU.64 R12, [R1+0x7158] ;  /* 0x00715800010c7983 */ /* 0x002ea80000300a00 */
[----:B------:R-:W2:Y:S04]  /*552a0*/  LDL.LU.64 R22, [R1+0x7150] ;  /* 0x0071500001167983 */ /* 0x000ea80000300a00 */
[----:B------:R-:W2:Y:S04]  /*552b0*/  LDL.LU.64 R20, [R1+0x7148] ;  /* 0x0071480001147983 */ /* 0x000ea80000300a00 */
[----:B------:R-:W-:Y:S04]  /*552c0*/  STL.64 [R1+0x70b8], R26 ;  /* 0x0070b81a01007387 */ /* 0x000fe80000100a00 */
[----:B------:R1:W-:Y:S04]  /*552d0*/  STL.64 [R1+0x70b0], R24 ;  /* 0x0070b01801007387 */ /* 0x0003e80000100a00 */
[----:B-1----:R-:W3:Y:S01]  /*552e0*/  LDL.LU.64 R24, [R1+0x60] ;  /* 0x0000600001187983 */ /* 0x002ee20000300a00 */
[----:B--2---:R-:W-:Y:S01]  /*552f0*/  HMMA.1688.F32.TF32 R20, R8, R12, R20 ;  /* 0x0000000c0814723c */ /* 0x004fe20000081014 */
[----:B------:R-:W-:-:S15]  /*55300*/  IMAD.MOV.U32 R28, RZ, RZ, R13 ;  /* 0x000000ffff1c7224 */ /* 0x000fde00078e000d */
[----:B------:R-:W-:-:S03]  /*55310*/  NOP ;  /* 0x0000000000007918 */ /* 0x000fc60000000000 */
[----:B------:R-:W-:Y:S04]  /*55320*/  STL.64 [R1+0x2c0], R20 ;  /* 0x0002c01401007387 */ /* 0x000fe80000100a00 */
[----:B------:R1:W-:Y:S04]  /*55330*/  STL.64 [R1+0x2c8], R22 ;  /* 0x0002c81601007387 */ /* 0x0003e80000100a00 */
[----:B------:R-:W2:Y:S01]  /*55340*/  LDL.LU.64 R14, [R1+0x7140] ;  /* 0x00714000010e7983 */ /* 0x000ea20000300a00 */
[----:B-1----:R-:W-:-:S03]  /*55350*/  IMAD.MOV.U32 R22, RZ, RZ, R12 ;  /* 0x000000ffff167224 */ /* 0x002fc600078e000c */
[----:B------:R-:W2:Y:S01]  /*55360*/  LDL.LU.64 R12, [R1+0x7138] ;  /* 0x00713800010c7983 */ /* 0x000ea20000300a00 */
[C---:B----4-:R-:W-:Y:S01]  /*55370*/  HMMA.1688.F32.TF32 R4, R8.reuse, R16, R4 ;  /* 0x000000100804723c */ /* 0x050fe20000081004 */
[----:B---3--:R-:W-:Y:S02]  /*55380*/  IMAD.MOV.U32 R23, RZ, RZ, R25 ;  /* 0x000000ffff177224 */ /* 0x008fe400078e0019 */
[----:B------:R-:W-:Y:S02]  /*55390*/  IMAD.MOV.U32 R21, RZ, RZ, R24 ;  /* 0x000000ffff157224 */ /* 0x000fe400078e0018 */
[----:B------:R-:W-:Y:S02]  /*553a0*/  IMAD.MOV.U32 R20, RZ, RZ, R17 ;  /* 0x000000ffff147224 */ /* 0x000fe400078e0011 */
[----:B------:R-:W-:Y:S01]  /*553b0*/  IMAD.MOV.U32 R0, RZ, RZ, R16 ;  /* 0x000000ffff007224 */ /* 0x000fe200078e0010 */
[----:B--2---:R-:W-:-:S15]  /*553c0*/  HMMA.1688.F32.TF32 R12, R8, R24, R12 ;  /* 0x00000018080c723c */ /* 0x004fde000008100c */
[----:B------:R-:W-:-:S04]  /*553d0*/  NOP ;  /* 0x0000000000007918 */ /* 0x000fc80000000000 */
[----:B------:R1:W-:Y:S04]  /*553e0*/  STL.64 [R1+0x2b0], R12 ;  /* 0x0002b00c01007387 */ /* 0x0003e80000100a00 */
[----:B------:R-:W-:Y:S04]  /*553f0*/  STL.64 [R1+0x2b8], R14 ;  /* 0x0002b80e01007387 */ /* 0x000fe80000100a00 */
[----:B-1----:R-:W2:Y:S04]  /*55400*/  LDL.LU.64 R12, [R1+0x7130] ;  /* 0x00713000010c7983 */ /* 0x002ea80000300a00 */
[----:B------:R1:W-:Y:S04]  /*55410*/  STL.64 [R1+0x2a0], R4 ;  /* 0x0002a00401007387 */ /* 0x0003e80000100a00 */
[----:B------:R3:W-:Y:S04]  /*55420*/  STL.64 [R1+0x2a8], R6 ;  /* 0x0002a80601007387 */ /* 0x0007e80000100a00 */
[----:B-1----:R-:W2:Y:S04]  /*55430*/  LDL.LU R4, [R1+0x290] ;  /* 0x0002900001047983 */ /* 0x002ea80000300800 */
[----:B------:R-:W2:Y:S04]  /*55440*/  LDL.LU R5, [R1+0x294] ;  /* 0x0002940001057983 */ /* 0x000ea80000300800 */
[----:B---3--:R-:W2:Y:S04]  /*55450*/  LDL.LU R6, [R1+0x298] ;  /* 0x0002980001067983 */ /* 0x008ea80000300800 */
[----:B------:R-:W2:Y:S04]  /*55460*/  LDL.LU R7, [R1+0x29c] ;  /* 0x00029c0001077983 */ /* 0x000ea80000300800 */
        /* <DEDUP_REMOVED lines=10> */
[----:B--2---:R-:W-:Y:S04]  /*55510*/  STL.64 [R1+0x7118], R18 ;  /* 0x0071181201007387 */ /* 0x004fe80000100a00 */
[----:B------:R1:W-:Y:S04]  /*55520*/  STL.64 [R1+0x7110], R16 ;  /* 0x0071101001007387 */ /* 0x0003e80000100a00 */
[----:B-1----:R-:W2:Y:S04]  /*55530*/  LDL.LU.64 R16, [R1+0x30] ;  /* 0x0000300001107983 */ /* 0x002ea80000300a00 */
[----:B----4-:R-:W-:Y:S04]  /*55540*/  STL.64 [R1+0x70e8], R22 ;  /* 0x0070e81601007387 */ /* 0x010fe80000100a00 */
[----:B---3--:R1:W-:Y:S04]  /*55550*/  STL.64 [R1+0x70e0], R20 ;  /* 0x0070e01401007387 */ /* 0x0083e80000100a00 */
[----:B-1----:R-:W3:Y:S04]  /*55560*/  LDL.LU.64 R20, [R1+0x10] ;  /* 0x0000100001147983 */ /* 0x002ee80000300a00 */
[----:B---3--:R1:W-:Y:S04]  /*55570*/  STL.64 [R1+0x7100], R20 ;  /* 0x0071001401007387 */ /* 0x0083e80000100a00 */
[----:B-1----:R-:W3:Y:S01]  /*55580*/  LDL.LU.64 R20, [R1+0x20] ;  /* 0x0000200001147983 */ /* 0x002ee20000300a00 */
[----:B------:R-:W-:Y:S03]  /*55590*/  HMMA.1688.F32.TF32 R4, R8, R12, R4 ;  /* 0x0000000c0804723c */ /* 0x000fe60000081004 */
[----:B---3--:R1:W-:Y:S04]  /*555a0*/  STL.64 [R1+0x7120], R20 ;  /* 0x0071201401007387 */ /* 0x0083e80000100a00 */
[----:B-1----:R-:W2:Y:S04]  /*555b0*/  LDL.LU R20, [R1+0x280] ;  /* 0x0002800001147983 */ /* 0x002ea80000300800 */
[----:B------:R-:W2:Y:S04]  /*555c0*/  LDL.LU R21, [R1+0x284] ;  /* 0x0002840001157983 */ /* 0x000ea80000300800 */
[----:B------:R-:W2:Y:S04]  /*555d0*/  LDL.LU R22, [R1+0x288] ;  /* 0x0002880001167983 */ /* 0x000ea80000300800 */
[----:B------:R-:W2:Y:S04]  /*555e0*/  LDL.LU R23, [R1+0x28c] ;  /* 0x00028c0001177983 */ /* 0x000ea80000300800 */
[----:B------:R-:W3:Y:S04]  /*555f0*/  LDL.LU R24, [R1+0x240] ;  /* 0x0002400001187983 */ /* 0x000ee80000300800 */
[----:B------:R-:W3:Y:S04]  /*55600*/  LDL.LU R25, [R1+0x244] ;  /* 0x0002440001197983 */ /* 0x000ee80000300800 */
[----:B------:R-:W4:Y:S04]  /*55610*/  LDL.LU R26, [R1+0x248] ;  /* 0x00024800011a7983 */ /* 0x000f280000300800 */
[----:B------:R-:W4:Y:S01]  /*55620*/  LDL.LU R27, [R1+0x24c] ;  /* 0x00024c00011b7983 */ /* 0x000f220000300800 */
[----:B------:R-:W-:-:S03]  /*55630*/  IMAD.MOV.U32 R29, RZ, RZ, R13 ;  /* 0x000000ffff1d7224 */ /* 0x000fc600078e000d */
[----:B----4-:R-:W-:Y:S04]  /*55640*/  STL.64 [R1+0x70f8], R26 ;  /* 0x0070f81a01007387 */ /* 0x010fe80000100a00 */
[----:B---3--:R1:W-:Y:S04]  /*55650*/  STL.64 [R1+0x70f0], R24 ;  /* 0x0070f01801007387 */ /* 0x0083e80000100a00 */
[----:B-1----:R-:W3:Y:S04]  /*55660*/  LDL.LU R24, [R1+0x260] ;  /* 0x0002600001187983 */ /* 0x002ee80000300800 */
[----:B------:R-:W3:Y:S04]  /*55670*/  LDL.LU R25, [R1+0x264] ;  /* 0x0002640001197983 */ /* 0x000ee80000300800 */
[----:B------:R-:W3:Y:S04]  /*55680*/  LDL.LU R26, [R1+0x268] ;  /* 0x00026800011a7983 */ /* 0x000ee80000300800 */
[----:B------:R-:W3:Y:S04]  /*55690*/  LDL.LU R27, [R1+0x26c] ;  /* 0x00026c00011b7983 */ /* 0x000ee80000300800 */
[----:B------:R1:W-:Y:S04]  /*556a0*/  STL.64 [R1+0x290], R4 ;  /* 0x0002900401007387 */ /* 0x0003e80000100a00 */
[----:B------:R4:W-:Y:S01]  /*556b0*/  STL.64 [R1+0x298], R6 ;  /* 0x0002980601007387 */ /* 0x0009e20000100a00 */
[----:B-1----:R-:W-:-:S03]  /*556c0*/  IMAD.MOV.U32 R5, RZ, RZ, R12 ;  /* 0x000000ffff057224 */ /* 0x002fc600078e000c */
[----:B----4-:R-:W4:Y:S04]  /*556d0*/  LDL.LU.64 R6, [R1+0x7128] ;  /* 0x0071280001067983 */ /* 0x010f280000300a00 */
[----:B------:R-:W3:Y:S04]  /*556e0*/  LDL.LU R12, [R1+0xe0] ;  /* 0x0000e000010c7983 */ /* 0x000ee80000300800 */
        /* <DEDUP_REMOVED lines=8> */
[----:B------:R-:W3:Y:S04]  /*55770*/  LDL.LU R14, [R1+0xf8] ;  /* 0x0000f800010e7983 */ /* 0x000ee80000300800 */
[----:B------:R-:W3:Y:S04]  /*55780*/  LDL.LU R15, [R1+0xfc] ;  /* 0x0000fc00010f7983 */ /* 0x000ee80000300800 */
[----:B---3--:R-:W-:Y:S04]  /*55790*/  STL.64 [R1+0x6f48], R14 ;  /* 0x006f480e01007387 */ /* 0x008fe80000100a00 */
[----:B--2---:R1:W-:Y:S04]  /*557a0*/  STL.64 [R1+0x6f40], R12 ;  /* 0x006f400c01007387 */ /* 0x0043e80000100a00 */
[----:B-1----:R-:W2:Y:S04]  /*557b0*/  LDL.LU R12, [R1] ;  /* 0x00000000010c7983 */ /* 0x002ea80000300800 */
[----:B------:R-:W2:Y:S04]  /*557c0*/  LDL.LU R13, [R1+0x4] ;  /* 0x00000400010d7983 */ /* 0x000ea80000300800 */
[----:B------:R1:W-:Y:S04]  /*557d0*/  STL.64 [R1+0x280], R20 ;  /* 0x0002801401007387 */ /* 0x0003e80000100a00 */
[----:B------:R-:W-:Y:S01]  /*557e0*/  STL.64 [R1+0x288], R22 ;  /* 0x0002881601007387 */ /* 0x000fe20000100a00 */
[----:B------:R-:W-:Y:S01]  /*557f0*/  MOV R15, R16 ;  /* 0x00000010000f7202 */ /* 0x000fe20000000f00 */
[----:B------:R-:W-:-:S02]  /*55800*/  IMAD.MOV.U32 R14, RZ, RZ, R17 ;  /* 0x000000ffff0e7224 */ /* 0x000fc400078e0011 */
        /* <DEDUP_REMOVED lines=8> */
[----:B-1----:R-:W2:Y:S01]  /*55890*/  LDL.LU.64 R16, [R1+0x7108] ;  /* 0x0071080001107983 */ /* 0x002ea20000300a00 */
[----:B---3--:R-:W-:-:S03]  /*558a0*/  IMAD.MOV.U32 R18, RZ, RZ, R20 ;  /* 0x000000ffff127224 */ /* 0x008fc600078e0014 */
[----:B------:R-:W3:Y:S02]  /*558b0*/  LDL.LU.64 R20, [R1+0x7100] ;  /* 0x0071000001147983 */ /* 0x000ee40000300a00 */
[----:B---3--:R-:W-:Y:S01]  /*558c0*/  HMMA.1688.F32.TF32 R24, R8, R20, R24 ;  /* 0x000000140818723c */ /* 0x008fe20000081018 */
[----:B------:R-:W-:Y:S02]  /*558d0*/  IMAD.MOV.U32 R3, RZ, RZ, R20 ;  /* 0x000000ffff037224 */ /* 0x000fe400078e0014 */
[----:B------:R-:W-:-:S15]  /*558e0*/  IMAD.MOV.U32 R19, RZ, RZ, R21 ;  /* 0x000000ffff137224 */ /* 0x000fde00078e0015 */
[----:B------:R-:W-:Y:S01]  /*558f0*/  NOP ;  /* 0x0000000000007918 */ /* 0x000fe20000000000 */
[----:B------:R-:W-:Y:S04]  /*55900*/  STL.64 [R1+0x260], R24 ;  /* 0x0002601801007387 */ /* 0x000fe80000100a00 */
[----:B------:R1:W-:Y:S04]  /*55910*/  STL.64 [R1+0x268], R26 ;  /* 0x0002681a01007387 */ /* 0x0003e80000100a00 */
[----:B-1----:R-:W3:Y:S04]  /*55920*/  LDL.LU.64 R26, [R1+0x70f8] ;  /* 0x0070f800011a7983 */ /* 0x002ee80000300a00 */
        /* <DEDUP_REMOVED lines=12> */
[----:B------:R-:W2:Y:S04]  /*559f0*/  LDL.LU R3, [R1+0x70cc] ;  /* 0x0070cc0001037983 */ /* 0x000ea80000300800 */
[----:B------:R-:W2:Y:S04]  /*55a00*/  LDL.LU R19, [R1+0x70c8] ;  /* 0x0070c80001137983 */ /* 0x000ea80000300800 */
[----:B------:R1:W-:Y:S02]  /*55a10*/  STL.64 [R1+0x6f78], R12 ;  /* 0x006f780c01007387 */ /* 0x0003e40000100a00 */
[----:B-1----:R-:W-:-:S02]  /*55a20*/  IMAD.MOV.U32 R12, RZ, RZ, R18 ;  /* 0x000000ffff0c7224 */ /* 0x002fc400078e0012 */
[----:B------:R-:W2:Y:S01]  /*55a30*/  LDL.LU R18, [R1+0x70c4] ;  /* 0x0070c40001127983 */ /* 0x000ea20000300800 */
[----:B---3--:R-:W-:Y:S01]  /*55a40*/  HMMA.1688.F32.TF32 R24, R8, R16, R24 ;  /* 0x000000100818723c */ /* 0x008fe20000081018 */
[----:B------:R-:W-:Y:S02]  /*55a50*/  IMAD.MOV.U32 R13, RZ, RZ, R4 ;  /* 0x000000ffff0d7224 */ /* 0x000fe400078e0004 */
[----:B------:R-:W3:Y:S04]  /*55a60*/  LDL.LU R4, [R1+0x70c0] ;  /* 0x0070c00001047983 */ /* 0x000ee80000300800 */
[----:B------:R1:W-:Y:S02]  /*55a70*/  STL.64 [R1+0x6f90], R12 ;  /* 0x006f900c01007387 */ /* 0x0003e40000100a00 */
[----:B-1----:R-:W-:Y:S01]  /*55a80*/  IMAD.MOV.U32 R12, RZ, RZ, R15 ;  /* 0x000000ffff0c7224 */ /* 0x002fe200078e000f */
[----:B------:R-:W-:-:S09]  /*55a90*/  MOV R13, R14 ;  /* 0x0000000e000d7202 */ /* 0x000fd20000000f00 */
[----:B------:R-:W-:Y:S04]  /*55aa0*/  STL.64 [R1+0x240], R24 ;  /* 0x0002401801007387 */ /* 0x000fe80000100a00 */
[----:B------:R1:W-:Y:S04]  /*55ab0*/  STL.64 [R1+0x248], R26 ;  /* 0x0002481a01007387 */ /* 0x0003e80000100a00 */
[----:B-1----:R-:W3:Y:S04]  /*55ac0*/  LDL.LU.64 R26, [R1+0x70b8] ;  /* 0x0070b800011a7983 */ /* 0x002ee80000300a00 */
[----:B------:R-:W3:Y:S04]  /*55ad0*/  LDL.LU.64 R24, [R1+0x70b0] ;  /* 0x0070b00001187983 */ /* 0x000ee80000300a00 */
        /* <DEDUP_REMOVED lines=44> */
[----:B---3--:R-:W-:-:S02]  /*55da0*/  IMAD.MOV.U32 R12, RZ, RZ, R27 ;  /* 0x000000ffff0c7224 */ /* 0x008fc400078e001b */
[----:B------:R-:W-:-:S05]  /*55db0*/  IMAD.MOV.U32 R13, RZ, RZ, R26 ;  /* 0x000000ffff0d7224 */ /* 0x000fca00078e001a */
[----:B------:R-:W-:Y:S04]  /*55dc0*/  STL.64 [R1+0x7020], R12 ;  /* 0x0070200c01007387 */ /* 0x000fe80000100a00 */
[----:B--2---:R-:W-:Y:S04]  /*55dd0*/  STL.64 [R1+0x6fb8], R18 ;  /* 0x006fb81201007387 */ /* 0x004fe80000100a00 */
[----:B------:R1:W-:Y:S04]  /*55de0*/  STL.64 [R1+0x6fb0], R16 ;  /* 0x006fb01001007387 */ /* 0x0003e80000100a00 */
        /* <DEDUP_REMOVED lines=8> */
[----:B------:R-:W-:Y:S01]  /*55e70*/  IMAD.MOV.U32 R13, RZ, RZ, R6 ;  /* 0x000000ffff0d7224 */ /* 0x000fe200078e0006 */
[----:B---3--:R-:W-:Y:S04]  /*55e80*/  STL.64 [R1+0x6fd0], R18 ;  /* 0x006fd01201007387 */ /* 0x008fe80000100a00 */
[----:B--2---:R1:W-:Y:S04]  /*55e90*/  STL.64 [R1+0x6fc8], R16 ;  /* 0x006fc81001007387 */ /* 0x0043e80000100a00 */
[----:B-1----:R-:W2:Y:S04]  /*55ea0*/  LDL.LU R16, [R1+0x150] ;  /* 0x0001500001107983 */ /* 0x002ea80000300800 */
[----:B------:R-:W2:Y:S04]  /*55eb0*/  LDL.LU R17, [R1+0x154] ;  /* 0x0001540001117983 */ /* 0x000ea80000300800 */
        /* <DEDUP_REMOVED lines=8> */
[----:B----4-:R-:W-:Y:S04]  /*55f40*/  STL.64 [R1+0x7058], R12 ;  /* 0x0070580c01007387 */ /* 0x010fe80000100a00 */
[----:B---3--:R-:W-:Y:S04]  /*55f50*/  STL.64 [R1+0x6fe8], R18 ;  /* 0x006fe81201007387 */ /* 0x008fe80000100a00 */
[----:B------:R1:W-:Y:S04]  /*55f60*/  STL.64 [R1+0x6fe0], R16 ;  /* 0x006fe01001007387 */ /* 0x0003e80000100a00 */
        /* <DEDUP_REMOVED lines=48> */
[----:B---3--:R-:W-:Y:S02]  /*56270*/  HMMA.1688.F32.TF32 R8, R8, R24, R4 ;  /* 0x000000180808723c */ /* 0x008fe40000081004 */
[----:B------:R-:W2:Y:S04]  /*56280*/  LDL.LU.64 R6, [R1+0x7080] ;  /* 0x0070800001067983 */ /* 0x000ea80000300a00 */
[----:B------:R-:W2:-:S13]  /*56290*/  LDL.LU.64 R4, [R1+0x7078] ;  /* 0x0070780001047983 */ /* 0x000e9a0000300a00 */
[----:B------:R-:W-:Y:S04]  /*562a0*/  STL.64 [R1+0x1d0], R8 ;  /* 0x0001d00801007387 */ /* 0x000fe80000100a00 */
[----:B------:R-:W-:Y:S01]  /*562b0*/  STL.64 [R1+0x1d8], R10 ;  /* 0x0001d80a01007387 */ /* 0x000fe20000100a00 */
[----:B--2---:R-:W-:Y:S03]  /*562c0*/  HMMA.1688.F32.TF32 R12, R4, R12, R16 ;  /* 0x0000000c040c723c */ /* 0x004fe60000081010 */
[----:B------:R-:W2:Y:S04]  /*562d0*/  LDL.LU.64 R18, [R1+0x7070] ;  /* 0x0070700001127983 */ /* 0x000ea80000300a00 */
[----:B------:R-:W2:-:S12]  /*562e0*/  LDL.LU.64 R16, [R1+0x7068] ;  /* 0x0070680001107983 */ /* 0x000e980000300a00 */
[----:B------:R-:W-:Y:S04]  /*562f0*/  STL.64 [R1+0x1c0], R12 ;  /* 0x0001c00c01007387 */ /* 0x000fe80000100a00 */
[----:B------:R1:W-:Y:S04]  /*56300*/  STL.64 [R1+0x1c8], R14 ;  /* 0x0001c80e01007387 */ /* 0x0003e80000100a00 */
[----:B-1----:R-:W3:Y:S04]  /*56310*/  LDL.LU.64 R14, [R1+0x7060] ;  /* 0x00706000010e7983 */ /* 0x002ee80000300a00 */
[----:B------:R-:W3:Y:S01]  /*56320*/  LDL.LU.64 R12, [R1+0x7058] ;  /* 0x00705800010c7983 */ /* 0x000ee20000300a00 */
[----:B------:R-:W-:-:S02]  /*56330*/  IMAD.MOV.U32 R8, RZ, RZ, R3 ;  /* 0x000000ffff087224 */ /* 0x000fc400078e0003 */
[----:B------:R-:W-:-:S07]  /*56340*/  IMAD.MOV.U32 R9, RZ, RZ, R2 ;  /* 0x000000ffff097224 */ /* 0x000fce00078e0002 */
[----:B---3--:R-:W-:Y:S01]  /*56350*/  HMMA.1688.F32.TF32 R8, R4, R8, R12 ;  /* 0x000000080408723c */ /* 0x008fe2000008100c */
        /* <DEDUP_REMOVED lines=70> */
[----:B------:R-:W3:-:S13]  /*567c0*/  LDL.LU.64 R16, [R1+0x6f50] ;  /* 0x006f500001107983 */ /* 0x000eda0000300a00 */
        /* <DEDUP_REMOVED lines=11> */
[----:B------:R-:W2:Y:S04]  /*56880*/  LDL.LU R16, [R1+0x7e0] ;  /* 0x0007e00001107983 */ /* 0x000ea80000300800 */
[----:B------:R-:W2:Y:S04]  /*56890*/  LDL.LU R17, [R1+0x7e4] ;  /* 0x0007e40001117983 */ /* 0x000ea80000300800 */
[----:B-1----:R-:W2:Y:S04]  /*568a0*/  LDL.LU R18, [R1+0x7e8] ;  /* 0x0007e80001127983 */ /* 0x002ea80000300800 */
[----:B------:R-:W2:Y:S01]  /*568b0*/  LDL.LU R19, [R1+0x7ec] ;  /* 0x0007ec0001137983 */ /* 0x000ea20000300800 */
[----:B---3--:R-:W-:-:S15]  /*568c0*/  HMMA.1688.F32.TF32 R12, R4, R20, R12 ;  /* 0x00000014040c723c */ /* 0x008fde000008100c */
[----:B------:R-:W-:-:S04]  /*568d0*/  NOP ;  /* 0x0000000000007918 */ /* 0x000fc80000000000 */
[----:B------:R-:W-:Y:S04]  /*568e0*/  STL.64 [R1+0xe0], R12 ;  /* 0x0000e00c01007387 */ /* 0x000fe80000100a00 */
[----:B------:R1:W-:Y:S04]  /*568f0*/  STL.64 [R1+0xe8], R14 ;  /* 0x0000e80e01007387 */ /* 0x0003e80000100a00 */
[----:B-1----:R-:W3:Y:S04]  /*56900*/  LDL.LU.64 R14, [R1+0x6f28] ;  /* 0x006f2800010e7983 */ /* 0x002ee80000300a00 */
[----:B------:R-:W3:Y:S04]  /*56910*/  LDL.LU.64 R12, [R1+0x6f20] ;  /* 0x006f2000010c7983 */ /* 0x000ee80000300a00 */
[----:B------:R1:W-:Y:S01]  /*56920*/  STL.64 [R1+0x6f10], R22 ;  /* 0x006f101601007387 */ /* 0x0003e20000100a00 */
[----:B---3--:R-:W-:Y:S03]  /*56930*/  HMMA.1688.F32.TF32 R12, R4, R24, R12 ;  /* 0x00000018040c723c */ /* 0x008fe6000008100c */
[----:B------:R-:W3:Y:S04]  /*56940*/  LDS R4, [R0+UR5+0x1c100] ;  /* 0x01c1000500047984 */ /* 0x000ee80008000800 */
[----:B------:R-:W4:Y:S04]  /*56950*/  LDS R6, [R0+UR5+0x1e100] ;  /* 0x01e1000500067984 */ /* 0x000f280008000800 */
[----:B------:R-:W2:Y:S04]  /*56960*/  LDS R5, [R29+UR5+0x1c100] ;  /* 0x01c100051d057984 */ /* 0x000ea80008000800 */
[----:B------:R-:W2:Y:S04]  /*56970*/  LDS R7, [R29+UR5+0x1e100] ;  /* 0x01e100051d077984 */ /* 0x000ea80008000800 */
[----:B------:R1:W-:Y:S04]  /*56980*/  STL.64 [R1+0xd0], R12 ;  /* 0x0000d00c01007387 */ /* 0x0003e80000100a00 */
[----:B------:R1:W-:Y:S04]  /*56990*/  STL [R1+0xd8], R14 ;  /* 0x0000d80e01007387 */ /* 0x0003e80000100800 */
[----:B------:R-:W2:Y:S04]  /*569a0*/  LDL.LU R20, [R1+0x7d0] ;  /* 0x0007d00001147983 */ /* 0x000ea80000300800 */
[----:B------:R-:W2:Y:S04]  /*569b0*/  LDL.LU R21, [R1+0x7d4] ;  /* 0x0007d40001157983 */ /* 0x000ea80000300800 */
[----:B-1----:R-:W2:Y:S01]  /*569c0*/  LDL.LU R22, [R1+0x7d8] ;  /* 0x0007d80001167983 */ /* 0x002ea20000300800 */
[----:B------:R-:W-:-:S03]  /*569d0*/  IMAD.MOV.U32 R25, RZ, RZ, R15 ;  /* 0x000000ffff197224 */ /* 0x000fc600078e000f */
[----:B------:R-:W2:Y:S04]  /*569e0*/  LDL.LU R23, [R1+0x7dc] ;  /* 0x0007dc0001177983 */ /* 0x000ea80000300800 */
[----:B------:R-:W2:Y:S04]  /*569f0*/  LDL.LU R12, [R1+0x7c0] ;  /* 0x0007c000010c7983 */ /* 0x000ea80000300800 */
[----:B------:R-:W2:Y:S04]  /*56a00*/  LDL.LU R13, [R1+0x7c4] ;  /* 0x0007c400010d7983 */ /* 0x000ea80000300800 */
[----:B------:R-:W2:Y:S04]  /*56a10*/  LDL.LU R14, [R1+0x7c8] ;  /* 0x0007c800010e7983 */ /* 0x000ea80000300800 */
[----:B------:R-:W2:Y:S04]  /*56a20*/  LDL.LU R15, [R1+0x7cc] ;  /* 0x0007cc00010f7983 */ /* 0x000ea80000300800 */
[----:B------:R-:W-:Y:S04]  /*56a30*/  STL [R1+0x6e08], R25 ;  /* 0x006e081901007387 */ /* 0x000fe80000100800 */
[----:B------:R-:W2:Y:S04]  /*56a40*/  LDL.64 R26, [R1+0xa8] ;  /* 0x0000a800011a7983 */ /* 0x000ea80000100a00 */
[----:B---3--:R-:W-:Y:S04]  /*56a50*/  STL [R1+0x6e0c], R4 ;  /* 0x006e0c0401007387 */ /* 0x008fe80000100800 */
[----:B----4-:R1:W-:Y:S04]  /*56a60*/  STL [R1+0x6e14], R6 ;  /* 0x006e140601007387 */ /* 0x0103e80000100800 */
[----:B------:R-:W-:Y:S04]  /*56a70*/  STL [R1+0x6e10], R0 ;  /* 0x006e100001007387 */ /* 0x000fe80000100800 */
[----:B--2---:R-:W-:Y:S04]  /*56a80*/  STL [R1+0x6e18], R5 ;  /* 0x006e180501007387 */ /* 0x004fe80000100800 */
[----:B------:R2:W-:Y:S04]  /*56a90*/  STL [R1+0x6e20], R7 ;  /* 0x006e200701007387 */ /* 0x0005e80000100800 */
[----:B-1----:R-:W3:Y:S04]  /*56aa0*/  LDL R6, [R1+0xc8] ;  /* 0x0000c80001067983 */ /* 0x002ee80000100800 */
[----:B--2---:R-:W3:Y:S04]  /*56ab0*/  LDL R7, [R1+0xcc] ;  /* 0x0000cc0001077983 */ /* 0x004ee80000100800 */
[----:B------:R-:W-:Y:S01]  /*56ac0*/  STL [R1+0x6e1c], R29 ;  /* 0x006e1c1d01007387 */ /* 0x000fe20000100800 */
[----:B---3--:R-:W-:Y:S03]  /*56ad0*/  HMMA.1688.F32.TF32 R4, R8, R6, R16 ;  /* 0x000000060804723c */ /* 0x008fe60000081010 */
[----:B------:R-:W2:-:S15]  /*56ae0*/  LDL.LU.64 R18, [R1+0x6f18] ;  /* 0x006f180001127983 */ /* 0x000e9e0000300a00 */
[----:B------:R-:W-:Y:S01]  /*56af0*/  NOP ;  /* 0x0000000000007918 */ /* 0x000fe20000000000 */
[----:B------:R1:W-:Y:S01]  /*56b00*/  STL.64 [R1+0x7e0], R4 ;  /* 0x0007e00401007387 */ /* 0x0003e20000100a00 */
[----:B------:R-:W-:Y:S02]  /*56b10*/  IMAD.MOV.U32 R17, RZ, RZ, R6 ;  /* 0x000000ffff117224 */ /* 0x000fe400078e0006 */
[----:B------:R-:W-:Y:S01]  /*56b20*/  IMAD.MOV.U32 R16, RZ, RZ, R7 ;  /* 0x000000ffff107224 */ /* 0x000fe200078e0007 */
[----:B-1----:R-:W3:Y:S04]  /*56b30*/  LDL.LU R4, [R1+0x7a0] ;  /* 0x0007a00001047983 */ /* 0x002ee80000300800 */
[----:B------:R-:W3:Y:S04]  /*56b40*/  LDL.LU R5, [R1+0x7a4] ;  /* 0x0007a40001057983 */ /* 0x000ee80000300800 */
[----:B------:R-:W4:Y:S04]  /*56b50*/  LDL.LU R6, [R1+0x7a8] ;  /* 0x0007a80001067983 */ /* 0x000f280000300800 */
[----:B------:R-:W4:Y:S04]  /*56b60*/  LDL.LU R7, [R1+0x7ac] ;  /* 0x0007ac0001077983 */ /* 0x000f280000300800 */
[----:B----4-:R1:W-:Y:S04]  /*56b70*/  STL.64 [R1+0x6ef8], R6 ;  /* 0x006ef80601007387 */ /* 0x0103e80000100a00 */
[----:B---3--:R-:W-:Y:S04]  /*56b80*/  STL.64 [R1+0x6ef0], R4 ;  /* 0x006ef00401007387 */ /* 0x008fe80000100a00 */
[----:B-1----:R-:W3:Y:S04]  /*56b90*/  LDL.64 R6, [R1+0x98] ;  /* 0x0000980001067983 */ /* 0x002ee80000100a00 */
[----:B---3--:R1:W-:Y:S04]  /*56ba0*/  STL.64 [R1+0x6f08], R6 ;  /* 0x006f080601007387 */ /* 0x0083e80000100a00 */
[----:B-1----:R-:W3:Y:S04]  /*56bb0*/  LDL.64 R6, [R1+0xb8] ;  /* 0x0000b80001067983 */ /* 0x002ee80000100a00 */
[----:B------:R-:W-:Y:S04]  /*56bc0*/  STL [R1+0x656c], R16 ;  /* 0x00656c1001007387 */ /* 0x000fe80000100800 */
[----:B------:R-:W-:Y:S01]  /*56bd0*/  STL [R1+0x6568], R17 ;  /* 0x0065681101007387 */ /* 0x000fe20000100800 */
[----:B---3--:R-:W-:Y:S01]  /*56be0*/  HMMA.1688.F32.TF32 R20, R8, R6, R20 ;  /* 0x000000060814723c */ /* 0x008fe20000081014 */
[----:B------:R-:W-:Y:S01]  /*56bf0*/  MOV R3, R6 ;  /* 0x0000000600037202 */ /* 0x000fe20000000f00 */
[----:B------:R-:W-:-:S06]  /*56c00*/  IMAD.MOV.U32 R2, RZ, RZ, R7 ;  /* 0x000000ffff027224 */ /* 0x000fcc00078e0007 */
[----:B------:R-:W-:Y:S01]  /*56c10*/  HMMA.1688.F32.TF32 R4, R8, R26, R12 ;  /* 0x0000001a0804723c */ /* 0x000fe2000008100c */
[----:B------:R-:W-:Y:S02]  /*56c20*/  IMAD.MOV.U32 R12, RZ, RZ, R27 ;  /* 0x000000ffff0c7224 */ /* 0x000fe400078e001b */
[----:B------:R-:W-:-:S08]  /*56c30*/  IMAD.MOV.U32 R13, RZ, RZ, R26 ;  /* 0x000000ffff0d7224 */ /* 0x000fd000078e001a */
[----:B------:R-:W-:Y:S04]  /*56c40*/  STL.64 [R1+0x7d0], R20 ;  /* 0x0007d01401007387 */ /* 0x000fe80000100a00 */
[----:B------:R1:W-:Y:S04]  /*56c50*/  STL.64 [R1+0x7d8], R22 ;  /* 0x0007d81601007387 */ /* 0x0003e80000100a00 */
[----:B-1----:R-:W3:Y:S04]  /*56c60*/  LDL.LU.64 R22, [R1+0x6f10] ;  /* 0x006f100001167983 */ /* 0x002ee80000300a00 */
[----:B------:R-:W-:Y:S04]  /*56c70*/  STL [R1+0x6e28], R2 ;  /* 0x006e280201007387 */ /* 0x000fe80000100800 */
[----:B------:R-:W-:Y:S01]  /*56c80*/  STL [R1+0x6e24], R3 ;  /* 0x006e240301007387 */ /* 0x000fe20000100800 */
[----:B------:R-:W-:-:S03]  /*56c90*/  IMAD.MOV.U32 R21, RZ, RZ, R6 ;  /* 0x000000ffff157224 */ /* 0x000fc600078e0006 */
[----:B------:R-:W-:Y:S01]  /*56ca0*/  STL [R1+0x7c0], R4 ;  /* 0x0007c00401007387 */ /* 0x000fe20000100800 */
[----:B------:R-:W-:-:S03]  /*56cb0*/  IMAD.MOV.U32 R20, RZ, RZ, R7 ;  /* 0x000000ffff147224 */ /* 0x000fc600078e0007 */
[----:B------:R-:W4:Y:S04]  /*56cc0*/  LDL.LU.64 R6, [R1+0x6f08] ;  /* 0x006f080001067983 */ /* 0x000f280000300a00 */
[----:B------:R1:W-:Y:S04]  /*56cd0*/  STL [R1+0x6e30], R12 ;  /* 0x006e300c01007387 */ /* 0x0003e80000100800 */
[----:B------:R2:W-:Y:S04]  /*56ce0*/  STL [R1+0x6e2c], R13 ;  /* 0x006e2c0d01007387 */ /* 0x0005e80000100800 */
[----:B-1----:R-:W4:Y:S04]  /*56cf0*/  LDL.LU R12, [R1+0x7b0] ;  /* 0x0007b000010c7983 */ /* 0x002f280000300800 */
[----:B--2---:R-:W4:Y:S01]  /*56d00*/  LDL.LU R13, [R1+0x7b4] ;  /* 0x0007b400010d7983 */ /* 0x004f220000300800 */
[----:B------:R-:W-:-:S02]  /*56d10*/  IMAD.MOV.U32 R14, RZ, RZ, R18 ;  /* 0x000000ffff0e7224 */ /* 0x000fc400078e0012 */
[----:B------:R-:W-:Y:S01]  /*56d20*/  IMAD.MOV.U32 R15, RZ, RZ, R19 ;  /* 0x000000ffff0f7224 */ /* 0x000fe200078e0013 */
[----:B------:R-:W2:Y:S04]  /*56d30*/  LDL.LU R18, [R1+0x6f04] ;  /* 0x006f040001127983 */ /* 0x000ea80000300800 */
[----:B------:R-:W2:Y:S01]  /*56d40*/  LDL.LU R19, [R1+0x6f00] ;  /* 0x006f000001137983 */ /* 0x000ea20000300800 */
[----:B------:R-:W-:-:S03]  /*56d50*/  IMAD.MOV.U32 R24, RZ, RZ, R5 ;  /* 0x000000ffff187224 */ /* 0x000fc600078e0005 */
[----:B------:R-:W-:Y:S04]  /*56d60*/  STL [R1+0x66e0], R21 ;  /* 0x0066e01501007387 */ /* 0x000fe80000100800 */
[----:B------:R4:W-:Y:S04]  /*56d70*/  STL [R1+0x6564], R24 ;  /* 0x0065641801007387 */ /* 0x0009e80000100800 */
[----:B------:R-:W-:Y:S01]  /*56d80*/  STL [R1+0x6560], R20 ;  /* 0x0065601401007387 */ /* 0x000fe20000100800 */
[----:B----4-:R-:W-:Y:S01]  /*56d90*/  HMMA.1688.F32.TF32 R24, R8, R6, R12 ;  /* 0x000000060818723c */ /* 0x010fe2000008100c */
[----:B------:R-:W-:-:S02]  /*56da0*/  IMAD.MOV.U32 R15, RZ, RZ, R6 ;  /* 0x000000ffff0f7224 */ /* 0x000fc400078e0006 */
[----:B------:R-:W-:Y:S02]  /*56db0*/  IMAD.MOV.U32 R14, RZ, RZ, R7 ;  /* 0x000000ffff0e7224 */ /* 0x000fe400078e0007 */
[----:B------:R-:W4:Y:S04]  /*56dc0*/  LDL.LU.64 R6, [R1+0x6ef8] ;  /* 0x006ef80001067983 */ /* 0x000f280000300a00 */
[----:B------:R-:W4:Y:S10]  /*56dd0*/  LDL.LU.64 R4, [R1+0x6ef0] ;  /* 0x006ef00001047983 */ /* 0x000f340000300a00 */
[----:B------:R-:W-:Y:S04]  /*56de0*/  STL.64 [R1+0x7b0], R24 ;  /* 0x0007b01801007387 */ /* 0x000fe80000100a00 */
[----:B------:R1:W-:Y:S04]  /*56df0*/  STL.64 [R1+0x6e68], R14 ;  /* 0x006e680e01007387 */ /* 0x0003e80000100a00 */
[----:B-1----:R-:W4:Y:S01]  /*56e00*/  LDL.64 R14, [R1+0x88] ;  /* 0x00008800010e7983 */ /* 0x002f220000100a00 */
[----:B------:R-:W-:Y:S01]  /*56e10*/  IMAD.MOV.U32 R17, RZ, RZ, R27 ;  /* 0x000000ffff117224 */ /* 0x000fe200078e001b */
[----:B------:R-:W-:-:S04]  /*56e20*/  MOV R16, R26 ;  /* 0x0000001a00107202 */ /* 0x000fc80000000f00 */
[----:B------:R-:W-:Y:S04]  /*56e30*/  STL [R1+0x6714], R17 ;  /* 0x0067141101007387 */ /* 0x000fe80000100800 */
[----:B------:R-:W-:Y:S04]  /*56e40*/  STL [R1+0x6710], R16 ;  /* 0x0067101001007387 */ /* 0x000fe80000100800 */
[----:B--2---:R1:W-:Y:S04]  /*56e50*/  STL.64 [R1+0x6e48], R18 ;  /* 0x006e481201007387 */ /* 0x0043e80000100a00 */
[----:B-1----:R-:W2:Y:S04]  /*56e60*/  LDL R18, [R1+0x8] ;  /* 0x0000080001127983 */ /* 0x002ea80000100800 */
[----:B------:R-:W2:Y:S01]  /*56e70*/  LDL R19, [R1+0xc] ;  /* 0x00000c0001137983 */ /* 0x000ea20000100800 */
[----:B----4-:R-:W-:Y:S01]  /*56e80*/  HMMA.1688.F32.TF32 R4, R8, R14, R4 ;  /* 0x0000000e0804723c */ /* 0x010fe20000081004 */
[----:B------:R-:W-:-:S02]  /*56e90*/  IMAD.MOV.U32 R26, RZ, RZ, R14 ;  /* 0x000000ffff1a7224 */ /* 0x000fc400078e000e */
[----:B------:R-:W-:-:S15]  /*56ea0*/  IMAD.MOV.U32 R28, RZ, RZ, R15 ;  /* 0x000000ffff1c7224 */ /* 0x000fde00078e000f */
[----:B------:R-:W-:Y:S01]  /*56eb0*/  NOP ;  /* 0x0000000000007918 */ /* 0x000fe20000000000 */
[----:B------:R-:W-:Y:S01]  /*56ec0*/  IMAD.MOV.U32 R24, RZ, RZ, R4 ;  /* 0x000000ffff187224 */ /* 0x000fe200078e0004 */
[----:B--2---:R-:W-:Y:S04]  /*56ed0*/  STL.64 [R1+0x6e60], R18 ;  /* 0x006e601201007387 */ /* 0x004fe80000100a00 */
[----:B------:R-:W-:Y:S04]  /*56ee0*/  STL.64 [R1+0x7a8], R6 ;  /* 0x0007a80601007387 */ /* 0x000fe80000100a00 */
[----:B------:R-:W-:Y:S04]  /*56ef0*/  STL [R1+0x6eec], R26 ;  /* 0x006eec1a01007387 */ /* 0x000fe80000100800 */
[----:B------:R1:W-:Y:S04]  /*56f00*/  STL [R1+0x6ee8], R24 ;  /* 0x006ee81801007387 */ /* 0x0003e80000100800 */
[----:B------:R-:W2:Y:S04]  /*56f10*/  LDL.LU R12, [R1+0x730] ;  /* 0x00073000010c7983 */ /* 0x000ea80000300800 */
[----:B------:R-:W2:Y:S04]  /*56f20*/  LDL.LU R13, [R1+0x734] ;  /* 0x00073400010d7983 */ /* 0x000ea80000300800 */
[----:B------:R-:W4:Y:S04]  /*56f30*/  LDL.LU R14, [R1+0x738] ;  /* 0x00073800010e7983 */ /* 0x000f280000300800 */
[----:B------:R-:W4:Y:S04]  /*56f40*/  LDL.LU R15, [R1+0x73c] ;  /* 0x00073c00010f7983 */ /* 0x000f280000300800 */
[----:B-1----:R-:W2:Y:S04]  /*56f50*/  LDL.LU R24, [R1+0x790] ;  /* 0x0007900001187983 */ /* 0x002ea80000300800 */
[----:B------:R-:W3:Y:S04]  /*56f60*/  LDL.LU R25, [R1+0x794] ;  /* 0x0007940001197983 */ /* 0x000ee80000300800 */
[----:B------:R-:W3:Y:S04]  /*56f70*/  LDL.LU R26, [R1+0x798] ;  /* 0x00079800011a7983 */ /* 0x000ee80000300800 */
[----:B------:R-:W3:Y:S04]  /*56f80*/  LDL.LU R27, [R1+0x79c] ;  /* 0x00079c00011b7983 */ /* 0x000ee80000300800 */
[----:B----4-:R1:W-:Y:S04]  /*56f90*/  STL.64 [R1+0x6e78], R14 ;  /* 0x006e780e01007387 */ /* 0x0103e80000100a00 */
[----:B--2---:R-:W-:Y:S04]  /*56fa0*/  STL.64 [R1+0x6e70], R12 ;  /* 0x006e700c01007387 */ /* 0x004fe80000100a00 */
[----:B-1----:R-:W2:Y:S04]  /*56fb0*/  LDL.64 R14, [R1+0x28] ;  /* 0x00002800010e7983 */ /* 0x002ea80000100a00 */
[----:B--2---:R1:W-:Y:S04]  /*56fc0*/  STL.64 [R1+0x6e88], R14 ;  /* 0x006e880e01007387 */ /* 0x0043e80000100a00 */
[----:B-1----:R-:W2:Y:S04]  /*56fd0*/  LDL.64 R14, [R1+0x38] ;  /* 0x00003800010e7983 */ /* 0x002ea80000100a00 */
[----:B--2---:R1:W-:Y:S04]  /*56fe0*/  STL.64 [R1+0x6ea0], R14 ;  /* 0x006ea00e01007387 */ /* 0x0043e80000100a00 */
        /* <DEDUP_REMOVED lines=9> */
[----:B--2---:R1:W-:Y:S04]  /*57080*/  STL.64 [R1+0x6ee0], R6 ;  /* 0x006ee00601007387 */ /* 0x0043e80000100a00 */
[----:B------:R-:W2:Y:S04]  /*57090*/  LDL.64 R14, [R1+0x58] ;  /* 0x00005800010e7983 */ /* 0x000ea80000100a00 */
[----:B-1----:R-:W3:Y:S04]  /*570a0*/  LDL.64 R6, [R1+0x78] ;  /* 0x0000780001067983 */ /* 0x002ee80000100a00 */
[----:B--2---:R1:W-:Y:S04]  /*570b0*/  STL.64 [R1+0x6ed0], R14 ;  /* 0x006ed00e01007387 */ /* 0x0043e80000100a00 */
[----:B------:R-:W2:Y:S04]  /*570c0*/  LDL.LU R12, [R1+0x780] ;  /* 0x00078000010c7983 */ /* 0x000ea80000300800 */
[----:B------:R-:W2:Y:S04]  /*570d0*/  LDL.LU R13, [R1+0x784] ;  /* 0x00078400010d7983 */ /* 0x000ea80000300800 */
[----:B-1----:R-:W2:Y:S04]  /*570e0*/  LDL.LU R14, [R1+0x788] ;  /* 0x00078800010e7983 */ /* 0x002ea80000300800 */
[----:B------:R-:W2:Y:S04]  /*570f0*/  LDL.LU R15, [R1+0x78c] ;  /* 0x00078c00010f7983 */ /* 0x000ea80000300800 */
[----:B----4-:R-:W-:Y:S04]  /*57100*/  STL.64 [R1+0x6e98], R18 ;  /* 0x006e981201007387 */ /* 0x010fe80000100a00 */
[----:B------:R1:W-:Y:S04]  /*57110*/  STL.64 [R1+0x6e90], R16 ;  /* 0x006e901001007387 */ /* 0x0003e80000100a00 */
[----:B-1----:R-:W4:Y:S04]  /*57120*/  LDL.LU R16, [R1+0x750] ;  /* 0x0007500001107983 */ /* 0x002f280000300800 */
[----:B------:R-:W4:Y:S04]  /*57130*/  LDL.LU R17, [R1+0x754] ;  /* 0x0007540001117983 */ /* 0x000f280000300800 */
[----:B------:R-:W2:Y:S04]  /*57140*/  LDL.LU R18, [R1+0x758] ;  /* 0x0007580001127983 */ /* 0x000ea80000300800 */
[----:B------:R-:W2:Y:S01]  /*57150*/  LDL.LU R19, [R1+0x75c] ;  /* 0x00075c0001137983 */ /* 0x000ea20000300800 */
[----:B---3--:R-:W-:Y:S03]  /*57160*/  HMMA.1688.F32.TF32 R24, R8, R6, R24 ;  /* 0x000000060818723c */ /* 0x008fe60000081018 */
[----:B--2---:R-:W-:Y:S04]  /*57170*/  STL.64 [R1+0x6eb0], R18 ;  /* 0x006eb01201007387 */ /* 0x004fe80000100a00 */
[----:B----4-:R1:W-:Y:S04]  /*57180*/  STL.64 [R1+0x6ea8], R16 ;  /* 0x006ea81001007387 */ /* 0x0103e80000100a00 */
        /* <DEDUP_REMOVED lines=14> */
[----:B-1----:R-:W3:Y:S04]  /*57270*/  LDL.LU R26, [R1+0x6eec] ;  /* 0x006eec00011a7983 */ /* 0x002ee80000300800 */
[----:B------:R-:W4:Y:S01]  /*57280*/  LDL.LU R24, [R1+0x6ee8] ;  /* 0x006ee80001187983 */ /* 0x000f220000300800 */
[----:B------:R-:W-:-:S02]  /*57290*/  IMAD.MOV.U32 R25, RZ, RZ, R6 ;  /* 0x000000ffff197224 */ /* 0x000fc400078e0006 */
[----:B------:R-:W-:Y:S02]  /*572a0*/  IMAD.MOV.U32 R27, RZ, RZ, R7 ;  /* 0x000000ffff1b7224 */ /* 0x000fe400078e0007 */
[----:B------:R-:W2:Y:S04]  /*572b0*/  LDL.LU.64 R6, [R1+0x6ee0] ;  /* 0x006ee00001067983 */ /* 0x000ea80000300a00 */
[----:B---3--:R-:W-:Y:S04]  /*572c0*/  STL.64 [R1+0x6e40], R26 ;  /* 0x006e401a01007387 */ /* 0x008fe80000100a00 */
[----:B----4-:R1:W-:Y:S04]  /*572d0*/  STL.64 [R1+0x6e38], R24 ;  /* 0x006e381801007387 */ /* 0x0103e80000100a00 */
[----:B-1----:R-:W3:Y:S04]  /*572e0*/  LDL.LU R24, [R1+0x710] ;  /* 0x0007100001187983 */ /* 0x002ee80000300800 */
[----:B------:R-:W3:Y:S04]  /*572f0*/  LDL.LU R25, [R1+0x714] ;  /* 0x0007140001197983 */ /* 0x000ee80000300800 */
[----:B------:R-:W4:Y:S04]  /*57300*/  LDL.LU R26, [R1+0x718] ;  /* 0x00071800011a7983 */ /* 0x000f280000300800 */
[----:B------:R-:W4:Y:S01]  /*57310*/  LDL.LU R27, [R1+0x71c] ;  /* 0x00071c00011b7983 */ /* 0x000f220000300800 */
[----:B--2---:R-:W-:Y:S03]  /*57320*/  HMMA.1688.F32.TF32 R12, R8, R6, R12 ;  /* 0x00000006080c723c */ /* 0x004fe6000008100c */
[----:B----4-:R1:W-:Y:S04]  /*57330*/  STL.64 [R1+0x6e58], R26 ;  /* 0x006e581a01007387 */ /* 0x0103e80000100a00 */
[----:B---3--:R2:W-:Y:S01]  /*57340*/  STL.64 [R1+0x6e50], R24 ;  /* 0x006e501801007387 */ /* 0x0085e20000100a00 */
[----:B-1----:R-:W-:-:S03]  /*57350*/  IMAD.MOV.U32 R26, RZ, RZ, R22 ;  /* 0x000000ffff1a7224 */ /* 0x002fc600078e0016 */
[----:B--2---:R-:W2:Y:S04]  /*57360*/  LDL.LU R24, [R1+0x720] ;  /* 0x0007200001187983 */ /* 0x004ea80000300800 */
[----:B------:R-:W2:Y:S04]  /*57370*/  LDL.LU R25, [R1+0x724] ;  /* 0x0007240001197983 */ /* 0x000ea80000300800 */
[----:B------:R-:W3:Y:S01]  /*57380*/  LDL.LU R22, [R1+0x6edc] ;  /* 0x006edc0001167983 */ /* 0x000ee20000300800 */
[----:B------:R-:W-:-:S03]  /*57390*/  IMAD.MOV.U32 R27, RZ, RZ, R23 ;  /* 0x000000ffff1b7224 */ /* 0x000fc600078e0017 */
[----:B------:R-:W3:Y:S04]  /*573a0*/  LDL.LU R23, [R1+0x6ed8] ;  /* 0x006ed80001177983 */ /* 0x000ee80000300800 */
[----:B------:R-:W-:Y:S04]  /*573b0*/  STL.64 [R1+0x780], R12 ;  /* 0x0007800c01007387 */ /* 0x000fe80000100a00 */
[----:B------:R1:W-:Y:S04]  /*573c0*/  STL.64 [R1+0x788], R14 ;  /* 0x0007880e01007387 */ /* 0x0003e80000100a00 */
[----:B-1----:R-:W4:Y:S01]  /*573d0*/  LDL.LU.64 R14, [R1+0x6ed0] ;  /* 0x006ed000010e7983 */ /* 0x002f220000300a00 */
[----:B------:R-:W-:Y:S01]  /*573e0*/  IMAD.MOV.U32 R0, RZ, RZ, R6 ;  /* 0x000000ffff007224 */ /* 0x000fe200078e0006 */
        /* <DEDUP_REMOVED lines=8> */
[----:B------:R-:W4:Y:S01]  /*57470*/  LDL.LU.64 R14, [R1+0x6eb8] ;  /* 0x006eb800010e7983 */ /* 0x000f220000300a00 */
[----:B------:R-:W-:Y:S01]  /*57480*/  MOV R4, R7 ;  /* 0x0000000700047202 */ /* 0x000fe20000000f00 */
        /* <DEDUP_REMOVED lines=41> */
[----:B--2---:R-:W-:-:S15]  /*57720*/  HMMA.1688.F32.TF32 R24, R8, R18, R24 ;  /* 0x000000120818723c */ /* 0x004fde0000081018 */
[----:B------:R-:W-:-:S04]  /*57730*/  NOP ;  /* 0x0000000000007918 */ /* 0x000fc80000000000 */
[----:B------:R-:W-:Y:S04]  /*57740*/  STL.64 [R1+0x710], R24 ;  /* 0x0007101801007387 */ /* 0x000fe80000100a00 */
[----:B------:R1:W-:Y:S04]  /*57750*/  STL.64 [R1+0x718], R26 ;  /* 0x0007181a01007387 */ /* 0x0003e80000100a00 */
[----:B-1----:R-:W2:Y:S04]  /*57760*/  LDL.LU.64 R26, [R1+0x6e40] ;  /* 0x006e4000011a7983 */ /* 0x002ea80000300a00 */
[----:B------:R-:W2:Y:S04]  /*57770*/  LDL.LU.64 R24, [R1+0x6e38] ;  /* 0x006e380001187983 */ /* 0x000ea80000300a00 */
[----:B------:R1:W-:Y:S04]  /*57780*/  STL.64 [R1+0x6cb8], R18 ;  /* 0x006cb81201007387 */ /* 0x0003e80000100a00 */
[----:B------:R-:W3:Y:S04]  /*57790*/  LDL.LU R16, [R1+0x700] ;  /* 0x0007000001107983 */ /* 0x000ee80000300800 */
[----:B------:R-:W3:Y:S04]  /*577a0*/  LDL.LU R17, [R1+0x704] ;  /* 0x0007040001117983 */ /* 0x000ee80000300800 */
[----:B-1----:R-:W3:Y:S04]  /*577b0*/  LDL.LU R18, [R1+0x708] ;  /* 0x0007080001127983 */ /* 0x002ee80000300800 */
[----:B------:R-:W3:Y:S02]  /*577c0*/  LDL.LU R19, [R1+0x70c] ;  /* 0x00070c0001137983 */ /* 0x000ee40000300800 */
[----:B---3--:R-:W-:-:S15]  /*577d0*/  HMMA.1688.F32.TF32 R16, R8, R22, R16 ;  /* 0x000000160810723c */ /* 0x008fde0000081010 */
[----:B------:R-:W-:-:S04]  /*577e0*/  NOP ;  /* 0x0000000000007918 */ /* 0x000fc80000000000 */
[----:B------:R1:W-:Y:S04]  /*577f0*/  STL.64 [R1+0x700], R16 ;  /* 0x0007001001007387 */ /* 0x0003e80000100a00 */
[----:B------:R3:W-:Y:S04]  /*57800*/  STL.64 [R1+0x708], R18 ;  /* 0x0007081201007387 */ /* 0x0007e80000100a00 */
[----:B-1----:R-:W2:Y:S04]  /*57810*/  LDL.LU R16, [R1+0x630] ;  /* 0x0006300001107983 */ /* 0x002ea80000300800 */
[----:B------:R-:W2:Y:S04]  /*57820*/  LDL.LU R17, [R1+0x634] ;  /* 0x0006340001117983 */ /* 0x000ea80000300800 */
[----:B---3--:R-:W3:Y:S04]  /*57830*/  LDL.LU R18, [R1+0x638] ;  /* 0x0006380001127983 */ /* 0x008ee80000300800 */
        /* <DEDUP_REMOVED lines=9> */
[----:B------:R-:W-:-:S05]  /*578d0*/  IMAD.MOV.U32 R19, RZ, RZ, R20 ;  /* 0x000000ffff137224 */ /* 0x000fca00078e0014 */
        /* <DEDUP_REMOVED lines=11> */
[----:B--2---:R1:W-:Y:S04]  /*57990*/  STL.64 [R1+0x6cb0], R22 ;  /* 0x006cb01601007387 */ /* 0x0043e80000100a00 */
[----:B------:R2:W-:Y:S04]  /*579a0*/  STL.64 [R1+0x6ca8], R20 ;  /* 0x006ca81401007387 */ /* 0x0005e80000100a00 */
[----:B-1----:R-:W2:Y:S01]  /*579b0*/  LDL.64 R22, [R1+0x8] ;  /* 0x0000080001167983 */ /* 0x002ea20000100a00 */
[----:B------:R-:W-:-:S02]  /*579c0*/  IMAD.MOV.U32 R18, RZ, RZ, R7 ;  /* 0x000000ffff127224 */ /* 0x000fc400078e0007 */
[----:B------:R-:W-:Y:S01]  /*579d0*/  IMAD.MOV.U32 R19, RZ, RZ, R29 ;  /* 0x000000ffff137224 */ /* 0x000fe200078e001d */
[----:B--2---:R1:W-:Y:S04]  /*579e0*/  STL.64 [R1+0x6cd0], R22 ;  /* 0x006cd01601007387 */ /* 0x0043e80000100a00 */
[----:B------:R-:W2:Y:S04]  /*579f0*/  LDL.LU R20, [R1+0x640] ;  /* 0x0006400001147983 */ /* 0x000ea80000300800 */
[----:B------:R-:W2:Y:S04]  /*57a00*/  LDL.LU R21, [R1+0x644] ;  /* 0x0006440001157983 */ /* 0x000ea80000300800 */
[----:B-1----:R-:W2:Y:S04]  /*57a10*/  LDL.LU R22, [R1+0x648] ;  /* 0x0006480001167983 */ /* 0x002ea80000300800 */
[----:B------:R-:W2:Y:S04]  /*57a20*/  LDL.LU R23, [R1+0x64c] ;  /* 0x00064c0001177983 */ /* 0x000ea80000300800 */
        /* <DEDUP_REMOVED lines=14> */
[----:B-1----:R-:W-:Y:S01]  /*57b10*/  IMAD.MOV.U32 R18, RZ, RZ, R0 ;  /* 0x000000ffff127224 */ /* 0x002fe200078e0000 */
[----:B------:R-:W-:Y:S01]  /*57b20*/  MOV R19, R4 ;  /* 0x0000000400137202 */ /* 0x000fe20000000f00 */
        /* <DEDUP_REMOVED lines=27> */
[----:B------:R-:W2:Y:S01]  /*57ce0*/  LDL.LU R21, [R1+0x684] ;  /* 0x0006840001157983 */ /* 0x000ea20000300800 */
[----:B----4-:R-:W-:-:S02]  /*57cf0*/  IMAD.MOV.U32 R18, RZ, RZ, R15 ;  /* 0x000000ffff127224 */ /* 0x010fc400078e000f */
[----:B------:R-:W-:Y:S02]  /*57d00*/  IMAD.MOV.U32 R19, RZ, RZ, R14 ;  /* 0x000000ffff137224 */ /* 0x000fe400078e000e */
[----:B---3--:R-:W-:Y:S02]  /*57d10*/  IMAD.MOV.U32 R22, RZ, RZ, R27 ;  /* 0x000000ffff167224 */ /* 0x008fe400078e001b */
[----:B------:R-:W-:Y:S01]  /*57d20*/  IMAD.MOV.U32 R23, RZ, RZ, R26 ;  /* 0x000000ffff177224 */ /* 0x000fe200078e001a */
[----:B------:R-:W3:Y:S04]  /*57d30*/  LDL.LU R27, [R1+0x6dfc] ;  /* 0x006dfc00011b7983 */ /* 0x000ee80000300800 */
[----:B------:R-:W4:Y:S04]  /*57d40*/  LDL.LU R26, [R1+0x6df8] ;  /* 0x006df800011a7983 */ /* 0x000f280000300800 */
[----:B------:R-:W-:Y:S04]  /*57d50*/  STL.64 [R1+0x6d98], R18 ;  /* 0x006d981201007387 */ /* 0x000fe80000100a00 */
[----:B------:R-:W-:Y:S04]  /*57d60*/  STL.64 [R1+0x6d48], R22 ;  /* 0x006d481601007387 */ /* 0x000fe80000100a00 */
[----:B--2---:R1:W-:Y:S04]  /*57d70*/  STL.64 [R1+0x6d40], R20 ;  /* 0x006d401401007387 */ /* 0x0043e80000100a00 */
        /* <DEDUP_REMOVED lines=10> */
[----:B------:R-:W2:Y:S01]  /*57e20*/  LDL.LU R21, [R1+0x6a4] ;  /* 0x0006a40001157983 */ /* 0x000ea20000300800 */
[----:B----4-:R-:W-:Y:S01]  /*57e30*/  MOV R22, R26 ;  /* 0x0000001a00167202 */ /* 0x010fe20000000f00 */
[----:B---3--:R-:W-:-:S02]  /*57e40*/  IMAD.MOV.U32 R23, RZ, RZ, R27 ;  /* 0x000000ffff177224 */ /* 0x008fc400078e001b */
[----:B------:R-:W3:Y:S04]  /*57e50*/  LDL.LU R26, [R1+0x6df4] ;  /* 0x006df400011a7983 */ /* 0x000ee80000300800 */
[----:B------:R-:W4:Y:S01]  /*57e60*/  LDL.LU R27, [R1+0x6df0] ;  /* 0x006df000011b7983 */ /* 0x000f220000300800 */
[----:B------:R-:W-:Y:S02]  /*57e70*/  IMAD.MOV.U32 R18, RZ, RZ, R3 ;  /* 0x000000ffff127224 */ /* 0x000fe400078e0003 */
[----:B------:R-:W-:Y:S01]  /*57e80*/  IMAD.MOV.U32 R19, RZ, RZ, R2 ;  /* 0x000000ffff137224 */ /* 0x000fe200078e0002 */
[----:B------:R-:W3:Y:S04]  /*57e90*/  LDL.LU R12, [R1+0x220] ;  /* 0x00022000010c7983 */ /* 0x000ee80000300800 */
[----:B------:R-:W3:Y:S04]  /*57ea0*/  LDL.LU R13, [R1+0x224] ;  /* 0x00022400010d7983 */ /* 0x000ee80000300800 */
[----:B------:R-:W3:Y:S04]  /*57eb0*/  LDL.LU R14, [R1+0x228] ;  /* 0x00022800010e7983 */ /* 0x000ee80000300800 */
[----:B------:R-:W3:Y:S04]  /*57ec0*/  LDL.LU R15, [R1+0x22c] ;  /* 0x00022c00010f7983 */ /* 0x000ee80000300800 */
[----:B------:R1:W-:Y:S04]  /*57ed0*/  STL.64 [R1+0x6dc8], R18 ;  /* 0x006dc81201007387 */ /* 0x0003e80000100a00 */
[----:B-1----:R-:W3:Y:S04]  /*57ee0*/  LDL.64 R18, [R1+0xc8] ;  /* 0x0000c80001127983 */ /* 0x002ee80000100a00 */
        /* <DEDUP_REMOVED lines=10> */
[----:B----4-:R-:W-:-:S02]  /*57f90*/  IMAD.MOV.U32 R22, RZ, RZ, R27 ;  /* 0x000000ffff167224 */ /* 0x010fc400078e001b */
[----:B---3--:R-:W-:Y:S01]  /*57fa0*/  IMAD.MOV.U32 R23, RZ, RZ, R26 ;  /* 0x000000ffff177224 */ /* 0x008fe200078e001a */
[----:B------:R-:W3:Y:S04]  /*57fb0*/  LDL.LU R27, [R1+0x6dec] ;  /* 0x006dec00011b7983 */ /* 0x000ee80000300800 */
[----:B------:R-:W4:Y:S04]  /*57fc0*/  LDL.LU R26, [R1+0x6de8] ;  /* 0x006de800011a7983 */ /* 0x000f280000300800 */
        /* <DEDUP_REMOVED lines=20> */
[----:B---3--:R-:W-:Y:S03]  /*58110*/  HMMA.1688.F32.TF32 R8, R8, R26, R12 ;  /* 0x0000001a0808723c */ /* 0x008fe6000008100c */
[----:B------:R-:W3:Y:S01]  /*58120*/  LDL.LU R12, [R1+0x210] ;  /* 0x00021000010c7983 */ /* 0x000ee20000300800 */
[----:B------:R-:W-:-:S02]  /*58130*/  IMAD.MOV.U32 R3, RZ, RZ, R18 ;  /* 0x000000ffff037224 */ /* 0x000fc400078e0012 */
[----:B------:R-:W-:-:S13]  /*58140*/  IMAD.MOV.U32 R2, RZ, RZ, R19 ;  /* 0x000000ffff027224 */ /* 0x000fda00078e0013 */
[----:B------:R-:W-:Y:S04]  /*58150*/  STL.64 [R1+0x220], R8 ;  /* 0x0002200801007387 */ /* 0x000fe80000100a00 */
[----:B------:R-:W-:Y:S04]  /*58160*/  STL.64 [R1+0x228], R10 ;  /* 0x0002280a01007387 */ /* 0x000fe80000100a00 */
[----:B------:R-:W3:Y:S04]  /*58170*/  LDL.LU R13, [R1+0x214] ;  /* 0x00021400010d7983 */ /* 0x000ee80000300800 */
[----:B------:R-:W3:Y:S04]  /*58180*/  LDL.LU R14, [R1+0x218] ;  /* 0x00021800010e7983 */ /* 0x000ee80000300800 */
[----:B------:R-:W3:Y:S04]  /*58190*/  LDL.LU R15, [R1+0x21c] ;  /* 0x00021c00010f7983 */ /* 0x000ee80000300800 */
[----:B------:R-:W-:Y:S04]  /*581a0*/  LDS R8, [R0+UR5+0x1c200] ;  /* 0x01c2000500087984 */ /* 0x000fe80008000800 */
[----:B------:R-:W-:Y:S04]  /*581b0*/  LDS R10, [R0+UR5+0x1e200] ;  /* 0x01e20005000a7984 */ /* 0x000fe80008000800 */
[----:B------:R-:W-:Y:S04]  /*581c0*/  LDS R9, [R29+UR5+0x1c200] ;  /* 0x01c200051d097984 */ /* 0x000fe80008000800 */
[----:B------:R-:W-:Y:S01]  /*581d0*/  LDS R11, [R29+UR5+0x1e200] ;  /* 0x01e200051d0b7984 */ /* 0x000fe20008000800 */
        /* <DEDUP_REMOVED lines=80> */
[----:B------:R-:W-:-:S03]  /*586e0*/  MOV R16, R23 ;  /* 0x0000001700107202 */ /* 0x000fc60000000f00 */
[----:B------:R-:W2:Y:S04]  /*586f0*/  LDL.LU.64 R22, [R1+0x6cb0] ;  /* 0x006cb00001167983 */ /* 0x000ea80000300a00 */
[----:B------:R-:W2:Y:S02]  /*58700*/  LDL.LU.64 R20, [R1+0x6ca8] ;  /* 0x006ca80001147983 */ /* 0x000ea40000300a00 */
[----:B--2---:R-:W-:-:S15]  /*58710*/  HMMA.1688.F32.TF32 R20, R4, R18, R20 ;  /* 0x000000120414723c */ /* 0x004fde0000081014 */
[----:B------:R-:W-:-:S04]  /*58720*/  NOP ;  /* 0x0000000000007918 */ /* 0x000fc80000000000 */
[----:B------:R-:W-:Y:S04]  /*58730*/  STL.64 [R1+0x620], R20 ;  /* 0x0006201401007387 */ /* 0x000fe80000100a00 */
[----:B------:R1:W-:Y:S04]  /*58740*/  STL.64 [R1+0x628], R22 ;  /* 0x0006281601007387 */ /* 0x0003e80000100a00 */
[----:B-1----:R-:W2:Y:S04]  /*58750*/  LDL.LU.64 R22, [R1+0x6ca0] ;  /* 0x006ca00001167983 */ /* 0x002ea80000300a00 */
[----:B------:R-:W-:Y:S04]  /*58760*/  STL.64 [R1+0x6c00], R18 ;  /* 0x006c001201007387 */ /* 0x000fe80000100a00 */
[----:B------:R1:W-:Y:S04]  /*58770*/  STL.64 [R1+0x6c60], R16 ;  /* 0x006c601001007387 */ /* 0x0003e80000100a00 */
[----:B-1----:R-:W4:Y:S04]  /*58780*/  LDL.LU R16, [R1+0x610] ;  /* 0x0006100001107983 */ /* 0x002f280000300800 */
[----:B------:R-:W4:Y:S04]  /*58790*/  LDL.LU R17, [R1+0x614] ;  /* 0x0006140001117983 */ /* 0x000f280000300800 */
[----:B------:R-:W4:Y:S04]  /*587a0*/  LDL.LU R18, [R1+0x618] ;  /* 0x0006180001127983 */ /* 0x000f280000300800 */
[----:B------:R-:W4:Y:S04]  /*587b0*/  LDL.LU R19, [R1+0x61c] ;  /* 0x00061c0001137983 */ /* 0x000f280000300800 */
[----:B--2---:R1:W-:Y:S04]  /*587c0*/  STL.64 [R1+0x6c78], R22 ;  /* 0x006c781601007387 */ /* 0x0043e80000100a00 */
[----:B------:R-:W2:Y:S01]  /*587d0*/  LDL.LU R20, [R1+0x5f0] ;  /* 0x0005f00001147983 */ /* 0x000ea20000300800 */
[----:B----4-:R-:W-:-:S15]  /*587e0*/  HMMA.1688.F32.TF32 R16, R4, R22, R16 ;  /* 0x000000160410723c */ /* 0x010fde0000081010 */
[----:B------:R-:W-:-:S04]  /*587f0*/  NOP ;  /* 0x0000000000007918 */ /* 0x000fc80000000000 */
[----:B------:R-:W-:Y:S04]  /*58800*/  STL.64 [R1+0x610], R16 ;  /* 0x0006101001007387 */ /* 0x000fe80000100a00 */
[----:B------:R-:W-:Y:S04]  /*58810*/  STL.64 [R1+0x618], R18 ;  /* 0x0006181201007387 */ /* 0x000fe80000100a00 */
[----:B------:R-:W2:Y:S04]  /*58820*/  LDL.LU R21, [R1+0x5f4] ;  /* 0x0005f40001157983 */ /* 0x000ea80000300800 */
[----:B-1----:R-:W4:Y:S04]  /*58830*/  LDL.LU R22, [R1+0x5f8] ;  /* 0x0005f80001167983 */ /* 0x002f280000300800 */
[----:B------:R-:W4:Y:S01]  /*58840*/  LDL.LU R23, [R1+0x5fc] ;  /* 0x0005fc0001177983 */ /* 0x000f220000300800 */
[----:B---3--:R-:W-:Y:S03]  /*58850*/  HMMA.1688.F32.TF32 R4, R4, R26, R12 ;  /* 0x0000001a0404723c */ /* 0x008fe6000008100c */
[----:B----4-:R-:W-:Y:S04]  /*58860*/  STL.64 [R1+0x6c88], R22 ;  /* 0x006c881601007387 */ /* 0x010fe80000100a00 */
[----:B--2---:R-:W-:Y:S04]  /*58870*/  STL.64 [R1+0x6c80], R20 ;  /* 0x006c801401007387 */ /* 0x004fe80000100a00 */
[----:B------:R-:W2:Y:S08]  /*58880*/  LDL.LU R12, [R1+0x5d0] ;  /* 0x0005d000010c7983 */ /* 0x000eb00000300800 */
[----:B------:R-:W-:Y:S04]  /*58890*/  STL.64 [R1+0x210], R4 ;  /* 0x0002100401007387 */ /* 0x000fe80000100a00 */
[----:B------:R-:W-:Y:S04]  /*588a0*/  STL.64 [R1+0x218], R6 ;  /* 0x0002180601007387 */ /* 0x000fe80000100a00 */
[----:B------:R-:W2:Y:S04]  /*588b0*/  LDL.LU R13, [R1+0x5d4] ;  /* 0x0005d400010d7983 */ /* 0x000ea80000300800 */
[----:B------:R-:W3:Y:S04]  /*588c0*/  LDL.LU R14, [R1+0x5d8] ;  /* 0x0005d800010e7983 */ /* 0x000ee80000300800 */
[----:B------:R-:W3:Y:S04]  /*588d0*/  LDL.LU R15, [R1+0x5dc] ;  /* 0x0005dc00010f7983 */ /* 0x000ee80000300800 */
[----:B------:R-:W-:Y:S04]  /*588e0*/  LDS R6, [R0+UR5+0x1e300] ;  /* 0x01e3000500067984 */ /* 0x000fe80008000800 */
[----:B------:R-:W1:Y:S04]  /*588f0*/  LDS R7, [R29+UR5+0x1e300] ;  /* 0x01e300051d077984 */ /* 0x000e680008000800 */
[----:B------:R-:W-:Y:S04]  /*58900*/  LDS R4, [R0+UR5+0x1c300] ;  /* 0x01c3000500047984 */ /* 0x000fe80008000800 */
[----:B------:R-:W4:Y:S04]  /*58910*/  LDS R5, [R29+UR5+0x1c300] ;  /* 0x01c300051d057984 */ /* 0x000f280008000800 */
        /* <DEDUP_REMOVED lines=14> */
[----:B------:R-:W3:Y:S04]  /*58a00*/  LDL.64 R18, [R1+0xa8] ;  /* 0x0000a80001127983 */ /* 0x000ee80000100a00 */
[----:B------:R1:W-:Y:S04]  /*58a10*/  STL.64 [R1+0x6bc0], R26 ;  /* 0x006bc01a01007387 */ /* 0x0003e80000100a00 */
[----:B------:R-:W-:Y:S04]  /*58a20*/  STL.64 [R1+0x6bb8], R24 ;  /* 0x006bb81801007387 */ /* 0x000fe80000100a00 */
[----:B-1----:R-:W3:Y:S04]  /*58a30*/  LDL.64 R26, [R1+0x98] ;  /* 0x00009800011a7983 */ /* 0x002ee80000100a00 */
[----:B------:R-:W-:Y:S04]  /*58a40*/  STL [R1+0x6bb0], R0 ;  /* 0x006bb00001007387 */ /* 0x000fe80000100800 */
[----:B------:R-:W-:Y:S04]  /*58a50*/  STL [R1+0x6bb4], R29 ;  /* 0x006bb41d01007387 */ /* 0x000fe80000100800 */
[----:B------:R1:W-:Y:S04]  /*58a60*/  STL.64 [R1+0x6ba8], R6 ;  /* 0x006ba80601007387 */ /* 0x0003e80000100a00 */
[----:B----4-:R-:W-:Y:S04]  /*58a70*/  STL.64 [R1+0x6ba0], R4 ;  /* 0x006ba00401007387 */ /* 0x010fe80000100a00 */
[----:B-1----:R-:W4:Y:S01]  /*58a80*/  LDL.64 R6, [R1+0xb8] ;  /* 0x0000b80001067983 */ /* 0x002f220000100a00 */
[----:B--2---:R-:W-:Y:S03]  /*58a90*/  HMMA.1688.F32.TF32 R20, R8, R22, R12 ;  /* 0x000000160814723c */ /* 0x004fe6000008100c */
[----:B------:R-:W3:Y:S04]  /*58aa0*/  LDL.LU.64 R14, [R1+0x6c98] ;  /* 0x006c9800010e7983 */ /* 0x000ee80000300a00 */
[----:B------:R-:W3:-:S12]  /*58ab0*/  LDL.LU.64 R12, [R1+0x6c90] ;  /* 0x006c9000010c7983 */ /* 0x000ed80000300a00 */
        /* <DEDUP_REMOVED lines=8> */
[----:B-1----:R-:W-:-:S03]  /*58b40*/  IMAD.MOV.U32 R21, RZ, RZ, R6 ;  /* 0x000000ffff157224 */ /* 0x002fc600078e0006 */
[----:B--2---:R-:W2:Y:S01]  /*58b50*/  LDL.LU.64 R22, [R1+0x6c78] ;  /* 0x006c780001167983 */ /* 0x004ea20000300a00 */
[----:B------:R-:W-:-:S03]  /*58b60*/  IMAD.MOV.U32 R20, RZ, RZ, R7 ;  /* 0x000000ffff147224 */ /* 0x000fc600078e0007 */
[----:B------:R-:W4:Y:S04]  /*58b70*/  LDL.64 R6, [R1+0x58] ;  /* 0x0000580001067983 */ /* 0x000f280000100a00 */
[----:B----4-:R1:W-:Y:S04]  /*58b80*/  STL.64 [R1+0x6c30], R6 ;  /* 0x006c300601007387 */ /* 0x0103e80000100a00 */
[----:B------:R-:W4:Y:S04]  /*58b90*/  LDL.LU R4, [R1+0x5a0] ;  /* 0x0005a00001047983 */ /* 0x000f280000300800 */
[----:B------:R-:W4:Y:S04]  /*58ba0*/  LDL.LU R5, [R1+0x5a4] ;  /* 0x0005a40001057983 */ /* 0x000f280000300800 */
[----:B-1----:R-:W2:Y:S04]  /*58bb0*/  LDL.LU R6, [R1+0x5a8] ;  /* 0x0005a80001067983 */ /* 0x002ea80000300800 */
[----:B------:R-:W2:Y:S04]  /*58bc0*/  LDL.LU R7, [R1+0x5ac] ;  /* 0x0005ac0001077983 */ /* 0x000ea80000300800 */
[----:B--2---:R1:W-:Y:S04]  /*58bd0*/  STL.64 [R1+0x6c40], R6 ;  /* 0x006c400601007387 */ /* 0x0043e80000100a00 */
[----:B----4-:R-:W-:Y:S04]  /*58be0*/  STL.64 [R1+0x6c38], R4 ;  /* 0x006c380401007387 */ /* 0x010fe80000100a00 */
[----:B-1----:R-:W2:Y:S01]  /*58bf0*/  LDL.64 R6, [R1+0x78] ;  /* 0x0000780001067983 */ /* 0x002ea20000100a00 */
[----:B---3--:R-:W-:Y:S03]  /*58c00*/  HMMA.1688.F32.TF32 R12, R8, R18, R12 ;  /* 0x00000012080c723c */ /* 0x008fe6000008100c */
[----:B--2---:R1:W-:Y:S04]  /*58c10*/  STL.64 [R1+0x6c48], R6 ;  /* 0x006c480601007387 */ /* 0x0043e80000100a00 */
[----:B-1----:R-:W2:Y:S04]  /*58c20*/  LDL.64 R6, [R1+0x88] ;  /* 0x0000880001067983 */ /* 0x002ea80000100a00 */
        /* <DEDUP_REMOVED lines=16> */
[----:B------:R-:W4:Y:S01]  /*58d30*/  LDL.LU.64 R16, [R1+0x6c60] ;  /* 0x006c600001107983 */ /* 0x000f220000300a00 */
[----:B------:R-:W-:-:S02]  /*58d40*/  IMAD.MOV.U32 R29, RZ, RZ, R18 ;  /* 0x000000ffff1d7224 */ /* 0x000fc400078e0012 */
[----:B------:R-:W-:Y:S02]  /*58d50*/  IMAD.MOV.U32 R0, RZ, RZ, R19 ;  /* 0x000000ffff007224 */ /* 0x000fe400078e0013 */
[----:B--2---:R-:W-:Y:S02]  /*58d60*/  IMAD.MOV.U32 R2, RZ, RZ, R6 ;  /* 0x000000ffff027224 */ /* 0x004fe400078e0006 */
[----:B------:R-:W-:Y:S01]  /*58d70*/  IMAD.MOV.U32 R3, RZ, RZ, R7 ;  /* 0x000000ffff037224 */ /* 0x000fe200078e0007 */
[C---:B---3--:R-:W-:Y:S08]  /*58d80*/  HMMA.1688.F32.TF32 R20, R8.reuse, R6, R20 ;  /* 0x000000060814723c */ /* 0x048ff00000081014 */
[----:B----4-:R-:W-:-:S15]  /*58d90*/  HMMA.1688.F32.TF32 R12, R8, R26, R12 ;  /* 0x0000001a080c723c */ /* 0x010fde000008100c */
[----:B------:R-:W-:-:S04]  /*58da0*/  NOP ;  /* 0x0000000000007918 */ /* 0x000fc80000000000 */
[----:B------:R-:W-:Y:S04]  /*58db0*/  STL.64 [R1+0x5d0], R12 ;  /* 0x0005d00c01007387 */ /* 0x000fe80000100a00 */
[----:B------:R1:W-:Y:S04]  /*58dc0*/  STL.64 [R1+0x5d8], R14 ;  /* 0x0005d80e01007387 */ /* 0x0003e80000100a00 */
[----:B------:R-:W2:Y:S04]  /*58dd0*/  LDL.LU R24, [R1+0x580] ;  /* 0x0005800001187983 */ /* 0x000ea80000300800 */
[----:B------:R-:W2:Y:S01]  /*58de0*/  LDL.LU R25, [R1+0x584] ;  /* 0x0005840001197983 */ /* 0x000ea20000300800 */
[----:B-1----:R-:W-:-:S02]  /*58df0*/  IMAD.MOV.U32 R14, RZ, RZ, R27 ;  /* 0x000000ffff0e7224 */ /* 0x002fc400078e001b */
[----:B------:R-:W-:Y:S02]  /*58e00*/  IMAD.MOV.U32 R15, RZ, RZ, R26 ;  /* 0x000000ffff0f7224 */ /* 0x000fe400078e001a */
[----:B------:R-:W2:Y:S04]  /*58e10*/  LDL.LU R26, [R1+0x588] ;  /* 0x00058800011a7983 */ /* 0x000ea80000300800 */
[----:B------:R-:W2:Y:S04]  /*58e20*/  LDL.LU R27, [R1+0x58c] ;  /* 0x00058c00011b7983 */ /* 0x000ea80000300800 */
[----:B------:R-:W2:Y:S04]  /*58e30*/  LDL.64 R18, [R1+0x48] ;  /* 0x0000480001127983 */ /* 0x000ea80000100a00 */
[----:B------:R1:W-:Y:S04]  /*58e40*/  STL [R1+0x6b58], R14 ;  /* 0x006b580e01007387 */ /* 0x0003e80000100800 */
[----:B------:R3:W-:Y:S04]  /*58e50*/  STL [R1+0x6b54], R15 ;  /* 0x006b540f01007387 */ /* 0x0007e80000100800 */
[----:B------:R-:W4:Y:S04]  /*58e60*/  LDL.LU R12, [R1+0x5b0] ;  /* 0x0005b000010c7983 */ /* 0x000f280000300800 */
[----:B------:R-:W4:Y:S04]  /*58e70*/  LDL.LU R13, [R1+0x5b4] ;  /* 0x0005b400010d7983 */ /* 0x000f280000300800 */
[----:B-1----:R-:W4:Y:S04]  /*58e80*/  LDL.LU R14, [R1+0x5b8] ;  /* 0x0005b800010e7983 */ /* 0x002f280000300800 */
[----:B---3--:R-:W4:Y:S04]  /*58e90*/  LDL.LU R15, [R1+0x5bc] ;  /* 0x0005bc00010f7983 */ /* 0x008f280000300800 */
[----:B------:R-:W-:Y:S04]  /*58ea0*/  STL.64 [R1+0x5c0], R20 ;  /* 0x0005c01401007387 */ /* 0x000fe80000100a00 */
[----:B------:R1:W-:Y:S04]  /*58eb0*/  STL.64 [R1+0x5c8], R22 ;  /* 0x0005c81601007387 */ /* 0x0003e80000100a00 */
[----:B-1----:R-:W3:Y:S04]  /*58ec0*/  LDL.LU.64 R22, [R1+0x6c58] ;  /* 0x006c580001167983 */ /* 0x002ee80000300a00 */
[----:B------:R-:W3:Y:S04]  /*58ed0*/  LDL.LU.64 R20, [R1+0x6c50] ;  /* 0x006c500001147983 */ /* 0x000ee80000300a00 */
[----:B------:R-:W4:Y:S04]  /*58ee0*/  LDL.LU.64 R6, [R1+0x6c48] ;  /* 0x006c480001067983 */ /* 0x000f280000300a00 */
[----:B------:R-:W-:Y:S04]  /*58ef0*/  STL [R1+0x6b60], R3 ;  /* 0x006b600301007387 */ /* 0x000fe80000100800 */
[----:B------:R-:W-:Y:S01]  /*58f00*/  STL [R1+0x6b5c], R2 ;  /* 0x006b5c0201007387 */ /* 0x000fe20000100800 */
[----:B----4-:R-:W-:Y:S01]  /*58f10*/  HMMA.1688.F32.TF32 R12, R8, R6, R12 ;  /* 0x00000006080c723c */ /* 0x010fe2000008100c */
[----:B------:R-:W-:-:S15]  /*58f20*/  IMAD.MOV.U32 R28, RZ, RZ, R7 ;  /* 0x000000ffff1c7224 */ /* 0x000fde00078e0007 */
[----:B------:R-:W-:-:S03]  /*58f30*/  NOP ;  /* 0x0000000000007918 */ /* 0x000fc60000000000 */
[----:B------:R-:W-:Y:S04]  /*58f40*/  STL.64 [R1+0x5b0], R12 ;  /* 0x0005b00c01007387 */ /* 0x000fe80000100a00 */
[----:B------:R1:W-:Y:S02]  /*58f50*/  STL.64 [R1+0x5b8], R14 ;  /* 0x0005b80e01007387 */ /* 0x0003e40000100a00 */
[----:B-1----:R-:W-:Y:S02]  /*58f60*/  MOV R15, R6 ;  /* 0x00000006000f7202 */ /* 0x002fe40000000f00 */
[----:B------:R-:W4:Y:S04]  /*58f70*/  LDL.LU.64 R6, [R1+0x6c40] ;  /* 0x006c400001067983 */ /* 0x000f280000300a00 */
[----:B------:R-:W4:Y:S04]  /*58f80*/  LDL.LU.64 R4, [R1+0x6c38] ;  /* 0x006c380001047983 */ /* 0x000f280000300a00 */
[----:B------:R-:W-:Y:S04]  /*58f90*/  STL [R1+0x6b68], R28 ;  /* 0x006b681c01007387 */ /* 0x000fe80000100800 */
[----:B------:R1:W-:Y:S04]  /*58fa0*/  STL [R1+0x6b64], R15 ;  /* 0x006b640f01007387 */ /* 0x0003e80000100800 */
[----:B-1----:R-:W4:Y:S02]  /*58fb0*/  LDL.64 R14, [R1+0x68] ;  /* 0x00006800010e7983 */ /* 0x002f240000100a00 */
[----:B----4-:R-:W-:-:S15]  /*58fc0*/  HMMA.1688.F32.TF32 R4, R8, R14, R4 ;  /* 0x0000000e0804723c */ /* 0x010fde0000081004 */
[----:B------:R-:W-:-:S04]  /*58fd0*/  NOP ;  /* 0x0000000000007918 */ /* 0x000fc80000000000 */
[----:B------:R-:W-:Y:S04]  /*58fe0*/  STL.64 [R1+0x5a0], R4 ;  /* 0x0005a00401007387 */ /* 0x000fe80000100a00 */
[----:B------:R1:W-:Y:S04]  /*58ff0*/  STL.64 [R1+0x5a8], R6 ;  /* 0x0005a80601007387 */ /* 0x0003e80000100a00 */
[----:B-1----:R-:W3:Y:S01]  /*59000*/  LDL.LU.64 R6, [R1+0x6c30] ;  /* 0x006c300001067983 */ /* 0x002ee20000300a00 */
[----:B------:R-:W-:Y:S02]  /*59010*/  IMAD.MOV.U32 R2, RZ, RZ, R14 ;  /* 0x000000ffff027224 */ /* 0x000fe400078e000e */
[----:B------:R-:W-:-:S05]  /*59020*/  IMAD.MOV.U32 R14, RZ, RZ, R15 ;  /* 0x000000ffff0e7224 */ /* 0x000fca00078e000f */
[----:B------:R-:W-:Y:S04]  /*59030*/  STL [R1+0x6b70], R14 ;  /* 0x006b700e01007387 */ /* 0x000fe80000100800 */
[----:B------:R-:W-:Y:S01]  /*59040*/  STL [R1+0x6b6c], R2 ;  /* 0x006b6c0201007387 */ /* 0x000fe20000100800 */
[----:B---3--:R-:W-:Y:S01]  /*59050*/  HMMA.1688.F32.TF32 R20, R8, R6, R20 ;  /* 0x000000060814723c */ /* 0x008fe20000081014 */
[----:B------:R-:W-:Y:S02]  /*59060*/  IMAD.MOV.U32 R13, RZ, RZ, R6 ;  /* 0x000000ffff0d7224 */ /* 0x000fe400078e0006 */
[----:B------:R-:W-:-:S15]  /*59070*/  IMAD.MOV.U32 R12, RZ, RZ, R7 ;  /* 0x000000ffff0c7224 */ /* 0x000fde00078e0007 */
[----:B------:R-:W-:Y:S01]  /*59080*/  NOP ;  /* 0x0000000000007918 */ /* 0x000fe20000000000 */
[----:B------:R1:W-:Y:S04]  /*59090*/  STL.64 [R1+0x590], R20 ;  /* 0x0005901401007387 */ /* 0x0003e80000100a00 */
[----:B------:R3:W-:Y:S04]  /*590a0*/  STL.64 [R1+0x598], R22 ;  /* 0x0005981601007387 */ /* 0x0007e80000100a00 */
[----:B------:R-:W-:Y:S04]  /*590b0*/  STL.64 [R1+0x6c20], R12 ;  /* 0x006c200c01007387 */ /* 0x000fe80000100a00 */
[----:B-1----:R-:W4:Y:S04]  /*590c0*/  LDL.LU R20, [R1+0x530] ;  /* 0x0005300001147983 */ /* 0x002f280000300800 */
[----:B------:R-:W4:Y:S04]  /*590d0*/  LDL.LU R21, [R1+0x534] ;  /* 0x0005340001157983 */ /* 0x000f280000300800 */
[----:B---3--:R-:W3:Y:S04]  /*590e0*/  LDL.LU R22, [R1+0x538] ;  /* 0x0005380001167983 */ /* 0x008ee80000300800 */
[----:B------:R-:W3:Y:S01]  /*590f0*/  LDL.LU R23, [R1+0x53c] ;  /* 0x00053c0001177983 */ /* 0x000ee20000300800 */
[----:B--2---:R-:W-:Y:S01]  /*59100*/  HMMA.1688.F32.TF32 R4, R8, R18, R24 ;  /* 0x000000120804723c */ /* 0x004fe20000081018 */
[----:B------:R-:W-:-:S02]  /*59110*/  IMAD.MOV.U32 R3, RZ, RZ, R19 ;  /* 0x000000ffff037224 */ /* 0x000fc400078e0013 */
[----:B---3--:R1:W-:Y:S04]  /*59120*/  STL.64 [R1+0x6be0], R22 ;  /* 0x006be01601007387 */ /* 0x0083e80000100a00 */
[----:B----4-:R-:W-:Y:S04]  /*59130*/  STL.64 [R1+0x6bd8], R20 ;  /* 0x006bd81401007387 */ /* 0x010fe80000100a00 */
[----:B------:R-:W2:Y:S01]  /*59140*/  LDL.64 R14, [R1+0x38] ;  /* 0x00003800010e7983 */ /* 0x000ea20000100a00 */
[----:B-1----:R-:W-:Y:S02]  /*59150*/  IMAD.MOV.U32 R22, RZ, RZ, R17 ;  /* 0x000000ffff167224 */ /* 0x002fe400078e0011 */
[----:B------:R-:W-:-:S05]  /*59160*/  IMAD.MOV.U32 R23, RZ, RZ, R16 ;  /* 0x000000ffff177224 */ /* 0x000fca00078e0010 */
[----:B------:R-:W-:Y:S04]  /*59170*/  STL.64 [R1+0x6bf8], R22 ;  /* 0x006bf81601007387 */ /* 0x000fe80000100a00 */
[----:B------:R-:W3:Y:S04]  /*59180*/  LDL.LU R16, [R1+0x550] ;  /* 0x0005500001107983 */ /* 0x000ee80000300800 */
[----:B------:R-:W-:Y:S04]  /*59190*/  STL.64 [R1+0x580], R4 ;  /* 0x0005800401007387 */ /* 0x000fe80000100a00 */
[----:B------:R-:W-:Y:S04]  /*591a0*/  STL.64 [R1+0x588], R6 ;  /* 0x0005880601007387 */ /* 0x000fe80000100a00 */
[----:B------:R-:W3:Y:S04]  /*591b0*/  LDL.LU R17, [R1+0x554] ;  /* 0x0005540001117983 */ /* 0x000ee80000300800 */
[----:B------:R-:W4:Y:S04]  /*591c0*/  LDL.LU R18, [R1+0x558] ;  /* 0x0005580001127983 */ /* 0x000f280000300800 */
[----:B------:R-:W4:Y:S04]  /*591d0*/  LDL.LU R19, [R1+0x55c] ;  /* 0x00055c0001137983 */ /* 0x000f280000300800 */
[----:B----4-:R1:W-:Y:S04]  /*591e0*/  STL.64 [R1+0x6c10], R18 ;  /* 0x006c101201007387 */ /* 0x0103e80000100a00 */
[----:B---3--:R3:W-:Y:S04]  /*591f0*/  STL.64 [R1+0x6c08], R16 ;  /* 0x006c081001007387 */ /* 0x0087e80000100a00 */
[----:B-1----:R-:W4:Y:S04]  /*59200*/  LDL.64 R18, [R1+0x28] ;  /* 0x0000280001127983 */ /* 0x002f280000100a00 */
[----:B----4-:R1:W-:Y:S04]  /*59210*/  STL.64 [R1+0x6c28], R18 ;  /* 0x006c281201007387 */ /* 0x0103e80000100a00 */
[----:B---3--:R-:W2:Y:S04]  /*59220*/  LDL.LU R16, [R1+0x570] ;  /* 0x0005700001107983 */ /* 0x008ea80000300800 */
        /* <DEDUP_REMOVED lines=9> */
[----:B------:R-:W4:Y:S04]  /*592c0*/  LDL.LU R24, [R1+0x520] ;  /* 0x0005200001187983 */ /* 0x000f280000300800 */
[----:B------:R-:W4:Y:S04]  /*592d0*/  LDL.LU R25, [R1+0x524] ;  /* 0x0005240001197983 */ /* 0x000f280000300800 */
[----:B------:R-:W3:Y:S04]  /*592e0*/  LDL.LU R26, [R1+0x528] ;  /* 0x00052800011a7983 */ /* 0x000ee80000300800 */
        /* <DEDUP_REMOVED lines=13> */
[----:B------:R1:W-:Y:S04]  /*593c0*/  STL.64 [R1+0x578], R18 ;  /* 0x0005781201007387 */ /* 0x0003e80000100a00 */
[----:B-1----:R-:W4:Y:S04]  /*593d0*/  LDL.LU.64 R18, [R1+0x6c28] ;  /* 0x006c280001127983 */ /* 0x002f280000300a00 */
[----:B------:R-:W2:Y:S01]  /*593e0*/  LDL.LU.64 R12, [R1+0x6c20] ;  /* 0x006c2000010c7983 */ /* 0x000ea20000300a00 */
[----:B------:R-:W-:Y:S01]  /*593f0*/  IMAD.MOV.U32 R28, RZ, RZ, R14 ;  /* 0x000000ffff1c7224 */ /* 0x000fe200078e000e */
        /* <DEDUP_REMOVED lines=8> */
[----:B------:R-:W4:Y:S04]  /*59480*/  LDL.LU.64 R16, [R1+0x6c08] ;  /* 0x006c080001107983 */ /* 0x000f280000300a00 */
[----:B------:R-:W-:Y:S04]  /*59490*/  STL.64 [R1+0x6b80], R14 ;  /* 0x006b800e01007387 */ /* 0x000fe80000100a00 */
[----:B--2---:R1:W-:Y:S04]  /*594a0*/  STL.64 [R1+0x6b78], R12 ;  /* 0x006b780c01007387 */ /* 0x0043e80000100a00 */
[----:B-1----:R-:W2:Y:S04]  /*594b0*/  LDL.LU R12, [R1+0x500] ;  /* 0x00050000010c7983 */ /* 0x002ea80000300800 */
[----:B------:R-:W2:Y:S04]  /*594c0*/  LDL.LU R13, [R1+0x504] ;  /* 0x00050400010d7983 */ /* 0x000ea80000300800 */
[----:B------:R-:W2:Y:S04]  /*594d0*/  LDL.LU R14, [R1+0x508] ;  /* 0x00050800010e7983 */ /* 0x000ea80000300800 */
[----:B------:R-:W2:Y:S01]  /*594e0*/  LDL.LU R15, [R1+0x50c] ;  /* 0x00050c00010f7983 */ /* 0x000ea20000300800 */
[----:B----4-:R-:W-:Y:S03]  /*594f0*/  HMMA.1688.F32.TF32 R16, R8, R22, R16 ;  /* 0x000000160810723c */ /* 0x010fe60000081010 */
[----:B--2---:R1:W-:Y:S04]  /*59500*/  STL.64 [R1+0x6b90], R14 ;  /* 0x006b900e01007387 */ /* 0x0043e80000100a00 */
[----:B------:R-:W-:Y:S04]  /*59510*/  STL.64 [R1+0x6b88], R12 ;  /* 0x006b880c01007387 */ /* 0x000fe80000100a00 */
[----:B-1----:R-:W2:Y:S04]  /*59520*/  LDL R14, [R1+0xc8] ;  /* 0x0000c800010e7983 */ /* 0x002ea80000100800 */
[----:B------:R-:W2:Y:S04]  /*59530*/  LDL R15, [R1+0xcc] ;  /* 0x0000cc00010f7983 */ /* 0x000ea80000100800 */
        /* <DEDUP_REMOVED lines=18> */
[----:B------:R-:W4:Y:S04]  /*59660*/  LDL.LU.64 R20, [R1+0x6bc8] ;  /* 0x006bc80001147983 */ /* 0x000f280000300a00 */
[----:B------:R-:W-:Y:S04]  /*59670*/  STL.64 [R1+0x6a78], R18 ;  /* 0x006a781201007387 */ /* 0x000fe80000100a00 */
[----:B------:R1:W-:Y:S04]  /*59680*/  STL.64 [R1+0x6b98], R16 ;  /* 0x006b981001007387 */ /* 0x0003e80000100a00 */
        /* <DEDUP_REMOVED lines=8> */
[----:B-1----:R-:W3:Y:S04]  /*59710*/  LDL.LU.64 R26, [R1+0x6bc0] ;  /* 0x006bc000011a7983 */ /* 0x002ee80000300a00 */
[----:B------:R-:W2:Y:S04]  /*59720*/  LDL.LU.64 R24, [R1+0x6bb8] ;  /* 0x006bb80001187983 */ /* 0x000ea80000300a00 */
[----:B------:R1:W-:Y:S02]  /*59730*/  STL.64 [R1+0x6a80], R22 ;  /* 0x006a801601007387 */ /* 0x0003e40000100a00 */
[----:B-1----:R-:W-:-:S02]  /*59740*/  IMAD.MOV.U32 R22, RZ, RZ, R29 ;  /* 0x000000ffff167224 */ /* 0x002fc400078e001d */
[----:B------:R-:W-:Y:S01]  /*59750*/  IMAD.MOV.U32 R23, RZ, RZ, R0 ;  /* 0x000000ffff177224 */ /* 0x000fe200078e0000 */
[----:B------:R-:W4:Y:S04]  /*59760*/  LDL.LU R29, [R1+0x6bb4] ;  /* 0x006bb400011d7983 */ /* 0x000f280000300800 */
[----:B------:R-:W4:Y:S01]  /*59770*/  LDL.LU R0, [R1+0x6bb0] ;  /* 0x006bb00001007983 */ /* 0x000f220000300800 */
[----:B---3--:R-:W-:Y:S03]  /*59780*/  HMMA.1688.F32.TF32 R8, R8, R26, R4 ;  /* 0x0000001a0808723c */ /* 0x008fe60000081004 */
[----:B------:R-:W3:Y:S04]  /*59790*/  LDL.LU.64 R6, [R1+0x6ba8] ;  /* 0x006ba80001067983 */ /* 0x000ee80000300a00 */
[----:B------:R-:W3:Y:S04]  /*597a0*/  LDL.LU.64 R4, [R1+0x6ba0] ;  /* 0x006ba00001047983 */ /* 0x000ee80000300a00 */
[----:B------:R-:W-:Y:S04]  /*597b0*/  STL.64 [R1+0x6a70], R26 ;  /* 0x006a701a01007387 */ /* 0x000fe80000100a00 */
[----:B--2---:R1:W-:Y:S04]  /*597c0*/  STL.64 [R1+0x6a68], R24 ;  /* 0x006a681801007387 */ /* 0x0043e80000100a00 */
[----:B------:R-:W-:Y:S04]  /*597d0*/  STL.64 [R1+0x200], R8 ;  /* 0x0002000801007387 */ /* 0x000fe80000100a00 */
[----:B------:R-:W-:Y:S04]  /*597e0*/  STL.64 [R1+0x208], R10 ;  /* 0x0002080a01007387 */ /* 0x000fe80000100a00 */
[----:B----4-:R-:W-:Y:S04]  /*597f0*/  LDS R10, [R0+UR5+0x1e400] ;  /* 0x01e40005000a7984 */ /* 0x010fe80008000800 */
[----:B------:R-:W2:Y:S04]  /*59800*/  LDS R11, [R29+UR5+0x1e400] ;  /* 0x01e400051d0b7984 */ /* 0x000ea80008000800 */
[----:B------:R-:W-:Y:S04]  /*59810*/  LDS R8, [R0+UR5+0x1c400] ;  /* 0x01c4000500087984 */ /* 0x000fe80008000800 */
[----:B------:R-:W4:Y:S04]  /*59820*/  LDS R9, [R29+UR5+0x1c400] ;  /* 0x01c400051d097984 */ /* 0x000f280008000800 */
[----:B-1----:R-:W3:Y:S04]  /*59830*/  LDL.LU R24, [R1+0x4f0] ;  /* 0x0004f00001187983 */ /* 0x002ee80000300800 */
[----:B------:R-:W3:Y:S04]  /*59840*/  LDL.LU R25, [R1+0x4f4] ;  /* 0x0004f40001197983 */ /* 0x000ee80000300800 */
[----:B------:R-:W3:Y:S04]  /*59850*/  LDL.LU R26, [R1+0x4f8] ;  /* 0x0004f800011a7983 */ /* 0x000ee80000300800 */
[----:B------:R-:W3:Y:S04]  /*59860*/  LDL.LU R27, [R1+0x4fc] ;  /* 0x0004fc00011b7983 */ /* 0x000ee80000300800 */
[----:B--2---:R-:W-:Y:S04]  /*59870*/  STL.64 [R1+0x6a60], R10 ;  /* 0x006a600a01007387 */ /* 0x004fe80000100a00 */
[----:B----4-:R-:W-:Y:S01]  /*59880*/  STL.64 [R1+0x6a58], R8 ;  /* 0x006a580801007387 */ /* 0x010fe20000100a00 */
[----:B---3--:R-:W-:Y:S03]  /*59890*/  HMMA.1688.F32.TF32 R12, R4, R14, R16 ;  /* 0x0000000e040c723c */ /* 0x008fe60000081010 */
[----:B------:R-:W2:-:S15]  /*598a0*/  LDL.LU.64 R16, [R1+0x6b98] ;  /* 0x006b980001107983 */ /* 0x000e9e0000300a00 */
[----:B------:R-:W-:Y:S01]  /*598b0*/  NOP ;  /* 0x0000000000007918 */ /* 0x000fe20000000000 */
[----:B------:R-:W-:Y:S04]  /*598c0*/  STL.64 [R1+0x510], R12 ;  /* 0x0005100c01007387 */ /* 0x000fe80000100a00 */
[----:B------:R1:W-:Y:S04]  /*598d0*/  STL.64 [R1+0x518], R14 ;  /* 0x0005180e01007387 */ /* 0x0003e80000100a00 */
[----:B-1----:R-:W3:Y:S04]  /*598e0*/  LDL.LU.64 R14, [R1+0x6b90] ;  /* 0x006b9000010e7983 */ /* 0x002ee80000300a00 */
[----:B------:R-:W3:Y:S01]  /*598f0*/  LDL.LU.64 R12, [R1+0x6b88] ;  /* 0x006b8800010c7983 */ /* 0x000ee20000300a00 */
[----:B------:R-:W-:-:S02]  /*59900*/  IMAD.MOV.U32 R10, RZ, RZ, R21 ;  /* 0x000000ffff0a7224 */ /* 0x000fc400078e0015 */
[----:B------:R-:W-:-:S07]  /*59910*/  IMAD.MOV.U32 R11, RZ, RZ, R20 ;  /* 0x000000ffff0b7224 */ /* 0x000fce00078e0014 */
[----:B---3--:R-:W-:Y:S01]  /*59920*/  HMMA.1688.F32.TF32 R8, R4, R10, R12 ;  /* 0x0000000a0408723c */ /* 0x008fe2000008100c */
[----:B------:R-:W3:Y:S04]  /*59930*/  LDL.LU.64 R14, [R1+0x6b80] ;  /* 0x006b8000010e7983 */ /* 0x000ee80000300a00 */
[----:B------:R-:W4:-:S14]  /*59940*/  LDL.LU.64 R12, [R1+0x6b78] ;  /* 0x006b7800010c7983 */ /* 0x000f1c0000300a00 */
[----:B------:R-:W-:Y:S04]  /*59950*/  STL.64 [R1+0x500], R8 ;  /* 0x0005000801007387 */ /* 0x000fe80000100a00 */
[----:B------:R1:W-:Y:S04]  /*59960*/  STL.64 [R1+0x508], R10 ;  /* 0x0005080a01007387 */ /* 0x0003e80000100a00 */
[----:B------:R-:W2:Y:S01]  /*59970*/  LDL.LU R20, [R1+0x450] ;  /* 0x0004500001147983 */ /* 0x000ea20000300800 */
[----:B-1----:R-:W-:-:S15]  /*59980*/  HMMA.1688.F32.TF32 R8, R4, R22, R24 ;  /* 0x000000160408723c */ /* 0x002fde0000081018 */
[----:B------:R-:W-:-:S04]  /*59990*/  NOP ;  /* 0x0000000000007918 */ /* 0x000fc80000000000 */
[----:B------:R-:W-:Y:S04]  /*599a0*/  STL.64 [R1+0x4f0], R8 ;  /* 0x0004f00801007387 */ /* 0x000fe80000100a00 */
[----:B------:R-:W-:Y:S04]  /*599b0*/  STL.64 [R1+0x4f8], R10 ;  /* 0x0004f80a01007387 */ /* 0x000fe80000100a00 */
[----:B------:R-:W2:Y:S04]  /*599c0*/  LDL.LU R21, [R1+0x454] ;  /* 0x0004540001157983 */ /* 0x000ea80000300800 */
[----:B------:R-:W2:Y:S04]  /*599d0*/  LDL.LU R22, [R1+0x458] ;  /* 0x0004580001167983 */ /* 0x000ea80000300800 */
[----:B------:R-:W2:Y:S04]  /*599e0*/  LDL.LU R23, [R1+0x45c] ;  /* 0x00045c0001177983 */ /* 0x000ea80000300800 */
[----:B--2---:R1:W-:Y:S04]  /*599f0*/  STL.64 [R1+0x6a90], R22 ;  /* 0x006a901601007387 */ /* 0x0043e80000100a00 */
[----:B------:R-:W-:Y:S01]  /*59a00*/  STL.64 [R1+0x6a88], R20 ;  /* 0x006a881401007387 */ /* 0x000fe20000100a00 */
[----:B-1----:R-:W-:-:S02]  /*59a10*/  IMAD.MOV.U32 R22, RZ, RZ, R17 ;  /* 0x000000ffff167224 */ /* 0x002fc400078e0011 */
[----:B------:R-:W-:-:S05]  /*59a20*/  IMAD.MOV.U32 R23, RZ, RZ, R16 ;  /* 0x000000ffff177224 */ /* 0x000fca00078e0010 */
[----:B------:R-:W-:Y:S04]  /*59a30*/  STL.64 [R1+0x6aa0], R22 ;  /* 0x006aa01601007387 */ /* 0x000fe80000100a00 */
[----:B------:R-:W2:Y:S04]  /*59a40*/  LDL.64 R18, [R1+0x8] ;  /* 0x0000080001127983 */ /* 0x000ea80000100a00 */
[----:B--2---:R1:W-:Y:S04]  /*59a50*/  STL.64 [R1+0x6a98], R18 ;  /* 0x006a981201007387 */ /* 0x0043e80000100a00 */
        /* <DEDUP_REMOVED lines=21> */
[----:B------:R1:W-:Y:S01]  /*59bb0*/  STL.64 [R1+0x6ad0], R22 ;  /* 0x006ad01601007387 */ /* 0x0003e20000100a00 */
[----:B---3--:R-:W-:-:S02]  /*59bc0*/  IMAD.MOV.U32 R26, RZ, RZ, R2 ;  /* 0x000000ffff1a7224 */ /* 0x008fc400078e0002 */
[----:B------:R-:W-:Y:S01]  /*59bd0*/  IMAD.MOV.U32 R27, RZ, RZ, R14 ;  /* 0x000000ffff1b7224 */ /* 0x000fe200078e000e */
[----:B-1----:R-:W3:Y:S01]  /*59be0*/  LDL R22, [R1+0x48] ;  /* 0x0000480001167983 */ /* 0x002ee20000100800 */
[----:B------:R-:W-:-:S03]  /*59bf0*/  IMAD.MOV.U32 R23, RZ, RZ, R3 ;  /* 0x000000ffff177224 */ /* 0x000fc600078e0003 */
[----:B------:R-:W3:Y:S04]  /*59c00*/  LDL.LU R3, [R1+0x6b60] ;  /* 0x006b600001037983 */ /* 0x000ee80000300800 */
[----:B------:R-:W3:Y:S04]  /*59c10*/  LDL.LU R2, [R1+0x6b5c] ;  /* 0x006b5c0001027983 */ /* 0x000ee80000300800 */
[----:B------:R-:W3:Y:S04]  /*59c20*/  LDL.LU R14, [R1+0x6b58] ;  /* 0x006b5800010e7983 */ /* 0x000ee80000300800 */
[----:B------:R2:W-:Y:S02]  /*59c30*/  STL.64 [R1+0x6b00], R26 ;  /* 0x006b001a01007387 */ /* 0x0005e40000100a00 */
[----:B--2---:R-:W-:-:S02]  /*59c40*/  IMAD.MOV.U32 R27, RZ, RZ, R28 ;  /* 0x000000ffff1b7224 */ /* 0x004fc400078e001c */
[----:B----4-:R-:W-:Y:S02]  /*59c50*/  IMAD.MOV.U32 R26, RZ, RZ, R15 ;  /* 0x000000ffff1a7224 */ /* 0x010fe400078e000f */
[----:B------:R-:W2:Y:S04]  /*59c60*/  LDL.LU R15, [R1+0x6b54] ;  /* 0x006b5400010f7983 */ /* 0x000ea80000300800 */
[----:B------:R-:W4:Y:S04]  /*59c70*/  LDL.LU R28, [R1+0x6b50] ;  /* 0x006b5000011c7983 */ /* 0x000f280000300800 */
[----:B------:R3:W-:Y:S04]  /*59c80*/  STL.64 [R1+0x6b18], R26 ;  /* 0x006b181a01007387 */ /* 0x0007e80000100a00 */
[----:B------:R-:W2:Y:S04]  /*59c90*/  LDL.LU R8, [R1+0x4b0] ;  /* 0x0004b00001087983 */ /* 0x000ea80000300800 */
[----:B------:R-:W2:Y:S04]  /*59ca0*/  LDL.LU R9, [R1+0x4b4] ;  /* 0x0004b40001097983 */ /* 0x000ea80000300800 */
[----:B------:R-:W2:Y:S04]  /*59cb0*/  LDL.LU R10, [R1+0x4b8] ;  /* 0x0004b800010a7983 */ /* 0x000ea80000300800 */
[----:B------:R-:W2:Y:S01]  /*59cc0*/  LDL.LU R11, [R1+0x4bc] ;  /* 0x0004bc00010b7983 */ /* 0x000ea20000300800 */
        /* <DEDUP_REMOVED lines=24> */
[----:B------:R-:W2:Y:S04]  /*59e50*/  LDL.LU R16, [R1+0x480] ;  /* 0x0004800001107983 */ /* 0x000ea80000300800 */
[----:B------:R-:W2:Y:S04]  /*59e60*/  LDL.LU R17, [R1+0x484] ;  /* 0x0004840001117983 */ /* 0x000ea80000300800 */
[----:B------:R-:W2:Y:S04]  /*59e70*/  LDL.LU R18, [R1+0x488] ;  /* 0x0004880001127983 */ /* 0x000ea80000300800 */
[----:B------:R-:W2:Y:S01]  /*59e80*/  LDL.LU R19, [R1+0x48c] ;  /* 0x00048c0001137983 */ /* 0x000ea20000300800 */
[----:B------:R-:W-:-:S02]  /*59e90*/  IMAD.MOV.U32 R26, RZ, RZ, R15 ;  /* 0x000000ffff1a7224 */ /* 0x000fc400078e000f */
[----:B------:R-:W-:Y:S01]  /*59ea0*/  IMAD.MOV.U32 R27, RZ, RZ, R14 ;  /* 0x000000ffff1b7224 */ /* 0x000fe200078e000e */
[----:B--2---:R-:W-:Y:S04]  /*59eb0*/  STL.64 [R1+0x6ae0], R18 ;  /* 0x006ae01201007387 */ /* 0x004fe80000100a00 */
[----:B------:R1:W-:Y:S04]  /*59ec0*/  STL.64 [R1+0x6ad8], R16 ;  /* 0x006ad81001007387 */ /* 0x0003e80000100a00 */
[----:B-1----:R-:W2:Y:S04]  /*59ed0*/  LDL.LU R16, [R1+0x490] ;  /* 0x0004900001107983 */ /* 0x002ea80000300800 */
[----:B------:R-:W2:Y:S04]  /*59ee0*/  LDL.LU R17, [R1+0x494] ;  /* 0x0004940001117983 */ /* 0x000ea80000300800 */
[----:B------:R-:W2:Y:S04]  /*59ef0*/  LDL.LU R18, [R1+0x498] ;  /* 0x0004980001127983 */ /* 0x000ea80000300800 */
[----:B------:R-:W2:Y:S01]  /*59f00*/  LDL.LU R19, [R1+0x49c] ;  /* 0x00049c0001137983 */ /* 0x000ea20000300800 */
[----:B------:R-:W-:Y:S01]  /*59f10*/  HMMA.1688.F32.TF32 R24, R4, R26, R8 ;  /* 0x0000001a0418723c */ /* 0x000fe20000081008 */
[----:B------:R-:W-:Y:S01]  /*59f20*/  IMAD.MOV.U32 R23, RZ, RZ, R12 ;  /* 0x000000ffff177224 */ /* 0x000fe200078e000c */
[----:B------:R-:W-:Y:S01]  /*59f30*/  MOV R22, R13 ;  /* 0x0000000d00167202 */ /* 0x000fe20000000f00 */
[----:B---3--:R-:W-:-:S02]  /*59f40*/  IMAD.MOV.U32 R14, RZ, RZ, R3 ;  /* 0x000000ffff0e7224 */ /* 0x008fc400078e0003 */
[----:B------:R-:W-:-:S14]  /*59f50*/  IMAD.MOV.U32 R15, RZ, RZ, R2 ;  /* 0x000000ffff0f7224 */ /* 0x000fdc00078e0002 */
[----:B------:R-:W-:Y:S02]  /*59f60*/  IMAD.MOV.U32 R3, RZ, RZ, R26 ;  /* 0x000000ffff037224 */ /* 0x000fe400078e001a */
[----:B------:R-:W-:Y:S01]  /*59f70*/  IMAD.MOV.U32 R2, RZ, RZ, R27 ;  /* 0x000000ffff027224 */ /* 0x000fe200078e001b */
[----:B--2---:R-:W-:Y:S04]  /*59f80*/  STL.64 [R1+0x6af8], R18 ;  /* 0x006af81201007387 */ /* 0x004fe80000100a00 */
[----:B------:R1:W-:Y:S04]  /*59f90*/  STL.64 [R1+0x6af0], R16 ;  /* 0x006af01001007387 */ /* 0x0003e80000100a00 */
[----:B-1----:R-:W2:Y:S04]  /*59fa0*/  LDL.LU R16, [R1+0x4a0] ;  /* 0x0004a00001107983 */ /* 0x002ea80000300800 */
[----:B------:R-:W2:Y:S04]  /*59fb0*/  LDL.LU R17, [R1+0x4a4] ;  /* 0x0004a40001117983 */ /* 0x000ea80000300800 */
[----:B------:R-:W2:Y:S04]  /*59fc0*/  LDL.LU R18, [R1+0x4a8] ;  /* 0x0004a80001127983 */ /* 0x000ea80000300800 */
[----:B------:R-:W2:Y:S04]  /*59fd0*/  LDL.LU R19, [R1+0x4ac] ;  /* 0x0004ac0001137983 */ /* 0x000ea80000300800 */
[----:B------:R-:W3:Y:S04]  /*59fe0*/  LDL.LU R12, [R1+0x440] ;  /* 0x00044000010c7983 */ /* 0x000ee80000300800 */
[----:B------:R-:W3:Y:S04]  /*59ff0*/  LDL.LU R13, [R1+0x444] ;  /* 0x00044400010d7983 */ /* 0x000ee80000300800 */
[----:B------:R-:W2:Y:S04]  /*5a000*/  LDL.LU.64 R10, [R1+0x6b40] ;  /* 0x006b4000010a7983 */ /* 0x000ea80000300a00 */
[----:B------:R-:W2:Y:S04]  /*5a010*/  LDL.LU.64 R8, [R1+0x6b38] ;  /* 0x006b380001087983 */ /* 0x000ea80000300a00 */
[----:B------:R2:W-:Y:S04]  /*5a020*/  STL.64 [R1+0x4e0], R24 ;  /* 0x0004e01801007387 */ /* 0x0005e80000100a00 */
        /* <DEDUP_REMOVED lines=12> */
[----:B------:R-:W-:Y:S01]  /*5a0f0*/  IMAD.MOV.U32 R2, RZ, RZ, R26 ;  /* 0x000000ffff027224 */ /* 0x000fe200078e001a */
[----:B------:R-:W-:Y:S01]  /*5a100*/  STL.64 [R1+0x4c0], R24 ;  /* 0x0004c01801007387 */ /* 0x000fe20000100a00 */
[----:B------:R-:W-:-:S03]  /*5a110*/  IMAD.MOV.U32 R3, RZ, RZ, R27 ;  /* 0x000000ffff037224 */ /* 0x000fc600078e001b */
[----:B------:R-:W2:Y:S01]  /*5a120*/  LDL.LU.64 R26, [R1+0x6b00] ;  /* 0x006b0000011a7983 */ /* 0x000ea20000300a00 */
[----:B------:R-:W-:Y:S03]  /*5a130*/  HMMA.1688.F32.TF32 R20, R4, R22, R16 ;  /* 0x000000160414723c */ /* 0x000fe60000081010 */
[----:B------:R1:W-:Y:S04]  /*5a140*/  STL [R1+0x623c], R3 ;  /* 0x00623c0301007387 */ /* 0x0003e80000100800 */
[----:B------:R1:W-:-:S12]  /*5a150*/  STL [R1+0x6238], R2 ;  /* 0x0062380201007387 */ /* 0x0003d80000100800 */
[----:B-1----:R-:W-:Y:S02]  /*5a160*/  IMAD.MOV.U32 R3, RZ, RZ, R22 ;  /* 0x000000ffff037224 */ /* 0x002fe400078e0016 */
[----:B------:R-:W-:Y:S01]  /*5a170*/  IMAD.MOV.U32 R2, RZ, RZ, R23 ;  /* 0x000000ffff027224 */ /* 0x000fe200078e0017 */
[----:B--2---:R-:W-:Y:S01]  /*5a180*/  HMMA.1688.F32.TF32 R24, R4, R26, R8 ;  /* 0x0000001a0418723c */ /* 0x004fe20000081008 */
[----:B------:R-:W2:-:S15]  /*5a190*/  LDL.LU R8, [R1+0x1f0] ;  /* 0x0001f00001087983 */ /* 0x000e9e0000300800 */
[----:B------:R-:W-:-:S03]  /*5a1a0*/  NOP ;  /* 0x0000000000007918 */ /* 0x000fc60000000000 */
[----:B------:R1:W-:Y:S04]  /*5a1b0*/  STL.64 [R1+0x4b0], R24 ;  /* 0x0004b01801007387 */ /* 0x0003e80000100a00 */
[----:B------:R1:W-:Y:S04]  /*5a1c0*/  STL.64 [R1+0x4b8], R26 ;  /* 0x0004b81a01007387 */ /* 0x0003e80000100a00 */
[----:B------:R-:W2:Y:S04]  /*5a1d0*/  LDL.LU R9, [R1+0x1f4] ;  /* 0x0001f40001097983 */ /* 0x000ea80000300800 */
[----:B------:R-:W2:Y:S04]  /*5a1e0*/  LDL.LU R10, [R1+0x1f8] ;  /* 0x0001f800010a7983 */ /* 0x000ea80000300800 */
[----:B------:R-:W2:Y:S04]  /*5a1f0*/  LDL.LU R11, [R1+0x1fc] ;  /* 0x0001fc00010b7983 */ /* 0x000ea80000300800 */
[----:B-1----:R-:W2:Y:S04]  /*5a200*/  LDL.LU R24, [R1+0x430] ;  /* 0x0004300001187983 */ /* 0x002ea80000300800 */
[----:B------:R-:W2:Y:S04]  /*5a210*/  LDL.LU R25, [R1+0x434] ;  /* 0x0004340001197983 */ /* 0x000ea80000300800 */
[----:B------:R-:W2:Y:S04]  /*5a220*/  LDL.LU R26, [R1+0x438] ;  /* 0x00043800011a7983 */ /* 0x000ea80000300800 */
[----:B------:R-:W2:Y:S04]  /*5a230*/  LDL.LU R27, [R1+0x43c] ;  /* 0x00043c00011b7983 */ /* 0x000ea80000300800 */
        /* <DEDUP_REMOVED lines=32> */
[----:B------:R-:W-:Y:S01]  /*5a440*/  MOV R2, R19 ;  /* 0x0000001300027202 */ /* 0x000fe20000000f00 */
[----:B---3--:R-:W-:-:S15]  /*5a450*/  HMMA.1688.F32.TF32 R20, R4, R18, R20 ;  /* 0x000000120414723c */ /* 0x008fde0000081014 */
[----:B------:R-:W-:-:S04]  /*5a460*/  NOP ;  /* 0x0000000000007918 */ /* 0x000fc80000000000 */
[----:B------:R-:W-:Y:S04]  /*5a470*/  STL.64 [R1+0x450], R20 ;  /* 0x0004501401007387 */ /* 0x000fe80000100a00 */
[----:B------:R1:W-:Y:S04]  /*5a480*/  STL.64 [R1+0x458], R22 ;  /* 0x0004581601007387 */ /* 0x0003e80000100a00 */
[----:B-1----:R-:W2:Y:S04]  /*5a490*/  LDL.LU.64 R22, [R1+0x6a80] ;  /* 0x006a800001167983 */ /* 0x002ea80000300a00 */
[----:B------:R-:W3:Y:S02]  /*5a4a0*/  LDL.LU.64 R18, [R1+0x6a78] ;  /* 0x006a780001127983 */ /* 0x000ee40000300a00 */
        /* <DEDUP_REMOVED lines=9> */
[----:B--2---:R-:W-:Y:S04]  /*5a540*/  STL.64 [R1+0x6a38], R12 ;  /* 0x006a380c01007387 */ /* 0x004fe80000100a00 */
[----:B-1----:R-:W2:Y:S04]  /*5a550*/  LDL.64 R14, [R1+0xc8] ;  /* 0x0000c800010e7983 */ /* 0x002ea80000100a00 */
[----:B------:R1:W-:Y:S04]  /*5a560*/  STL.64 [R1+0x69a0], R18 ;  /* 0x0069a01201007387 */ /* 0x0003e80000100a00 */
[----:B-1----:R-:W3:Y:S04]  /*5a570*/  LDL.64 R18, [R1+0x88] ;  /* 0x0000880001127983 */ /* 0x002ee80000100a00 */
[----:B---3--:R1:W-:Y:S04]  /*5a580*/  STL.64 [R1+0x6a28], R18 ;  /* 0x006a281201007387 */ /* 0x0083e80000100a00 */
[----:B-1----:R-:W3:Y:S01]  /*5a590*/  LDL.64 R18, [R1+0xa8] ;  /* 0x0000a80001127983 */ /* 0x002ee20000100a00 */
[C---:B------:R-:W-:Y:S03]  /*5a5a0*/  HMMA.1688.F32.TF32 R24, R4.reuse, R22, R24 ;  /* 0x000000160418723c */ /* 0x040fe60000081018 */
[----:B---3--:R1:W-:Y:S04]  /*5a5b0*/  STL.64 [R1+0x6a30], R18 ;  /* 0x006a301201007387 */ /* 0x0083e80000100a00 */
[----:B-1----:R-:W3:Y:S04]  /*5a5c0*/  LDL.64 R18, [R1+0xb8] ;  /* 0x0000b80001127983 */ /* 0x002ee80000100a00 */
[----:B---3--:R1:W-:Y:S04]  /*5a5d0*/  STL.64 [R1+0x6a48], R18 ;  /* 0x006a481201007387 */ /* 0x0083e80000100a00 */
[----:B------:R-:W3:Y:S04]  /*5a5e0*/  LDL.LU R16, [R1+0x420] ;  /* 0x0004200001107983 */ /* 0x000ee80000300800 */
[----:B------:R-:W3:Y:S04]  /*5a5f0*/  LDL.LU R17, [R1+0x424] ;  /* 0x0004240001117983 */ /* 0x000ee80000300800 */
[----:B-1----:R-:W3:Y:S04]  /*5a600*/  LDL.LU R18, [R1+0x428] ;  /* 0x0004280001127983 */ /* 0x002ee80000300800 */
[----:B------:R-:W3:Y:S04]  /*5a610*/  LDL.LU R19, [R1+0x42c] ;  /* 0x00042c0001137983 */ /* 0x000ee80000300800 */
[----:B------:R-:W-:Y:S04]  /*5a620*/  STL.64 [R1+0x430], R24 ;  /* 0x0004301801007387 */ /* 0x000fe80000100a00 */
[----:B------:R1:W-:Y:S04]  /*5a630*/  STL.64 [R1+0x438], R26 ;  /* 0x0004381a01007387 */ /* 0x0003e80000100a00 */
[----:B-1----:R-:W2:Y:S04]  /*5a640*/  LDL.LU.64 R26, [R1+0x6a70] ;  /* 0x006a7000011a7983 */ /* 0x002ea80000300a00 */
[----:B------:R-:W3:Y:S01]  /*5a650*/  LDL.LU.64 R24, [R1+0x6a68] ;  /* 0x006a680001187983 */ /* 0x000ee20000300a00 */
[----:B--2---:R-:W-:Y:S03]  /*5a660*/  HMMA.1688.F32.TF32 R4, R4, R26, R8 ;  /* 0x0000001a0404723c */ /* 0x004fe60000081008 */
        /* <DEDUP_REMOVED lines=9> */
[----:B------:R-:W3:Y:S04]  /*5a700*/  LDS R5, [R29+UR5+0x1c500] ;  /* 0x01c500051d057984 */ /* 0x000ee80008000800 */
[----:B-1----:R-:W2:Y:S04]  /*5a710*/  LDL.LU R24, [R1+0x3e0] ;  /* 0x0003e00001187983 */ /* 0x002ea80000300800 */
[----:B------:R-:W2:Y:S04]  /*5a720*/  LDL.LU R25, [R1+0x3e4] ;  /* 0x0003e40001197983 */ /* 0x000ea80000300800 */
[----:B------:R-:W2:Y:S01]  /*5a730*/  LDL.LU R26, [R1+0x3e8] ;  /* 0x0003e800011a7983 */ /* 0x000ea20000300800 */
[----:B----4-:R-:W-:-:S03]  /*5a740*/  IMAD.MOV.U32 R27, RZ, RZ, R28 ;  /* 0x000000ffff1b7224 */ /* 0x010fc600078e001c */
[----:B------:R-:W4:Y:S01]  /*5a750*/  LDL.LU R28, [R1+0x6a50] ;  /* 0x006a5000011c7983 */ /* 0x000f220000300800 */
[----:B------:R-:W-:Y:S02]  /*5a760*/  IMAD.MOV.U32 R21, RZ, RZ, R14 ;  /* 0x000000ffff157224 */ /* 0x000fe400078e000e */
[----:B------:R-:W-:Y:S01]  /*5a770*/  IMAD.MOV.U32 R20, RZ, RZ, R15 ;  /* 0x000000ffff147224 */ /* 0x000fe200078e000f */
[----:B---3--:R1:W-:Y:S04]  /*5a780*/  STL.64 [R1+0x6950], R6 ;  /* 0x0069500601007387 */ /* 0x0083e80000100a00 */
[----:B------:R-:W-:Y:S04]  /*5a790*/  STL.64 [R1+0x6948], R4 ;  /* 0x0069480401007387 */ /* 0x000fe80000100a00 */
[----:B-1----:R-:W3:Y:S01]  /*5a7a0*/  LDL.64 R6, [R1+0x98] ;  /* 0x0000980001067983 */ /* 0x002ee20000100a00 */
[----:B--2---:R-:W-:-:S15]  /*5a7b0*/  HMMA.1688.F32.TF32 R16, R8, R14, R16 ;  /* 0x0000000e0810723c */ /* 0x004fde0000081010 */
[----:B------:R-:W-:-:S04]  /*5a7c0*/  NOP ;  /* 0x0000000000007918 */ /* 0x000fc80000000000 */
        /* <DEDUP_REMOVED lines=22> */
[----:B------:R-:W2:Y:S01]  /*5a930*/  LDL.LU R14, [R1+0x408] ;  /* 0x00040800010e7983 */ /* 0x000ea20000300800 */
[----:B----4-:R-:W-:-:S07]  /*5a940*/  IMAD.MOV.U32 R15, RZ, RZ, R28 ;  /* 0x000000ffff0f7224 */ /* 0x010fce00078e001c */
[----:B--2---:R-:W-:-:S15]  /*5a950*/  HMMA.1688.F32.TF32 R12, R8, R18, R12 ;  /* 0x00000012080c723c */ /* 0x004fde000008100c */
[----:B------:R-:W-:-:S04]  /*5a960*/  NOP ;  /* 0x0000000000007918 */ /* 0x000fc80000000000 */
[----:B------:R-:W-:Y:S04]  /*5a970*/  STL.64 [R1+0x400], R12 ;  /* 0x0004000c01007387 */ /* 0x000fe80000100a00 */
[----:B------:R1:W-:Y:S02]  /*5a980*/  STL.64 [R1+0x408], R14 ;  /* 0x0004080e01007387 */ /* 0x0003e40000100a00 */
[----:B-1----:R-:W-:Y:S02]  /*5a990*/  IMAD.MOV.U32 R15, RZ, RZ, R18 ;  /* 0x000000ffff0f7224 */ /* 0x002fe400078e0012 */
[----:B------:R-:W-:Y:S02]  /*5a9a0*/  IMAD.MOV.U32 R14, RZ, RZ, R19 ;  /* 0x000000ffff0e7224 */ /* 0x000fe400078e0013 */
[----:B------:R-:W2:Y:S01]  /*5a9b0*/  LDL.LU.64 R18, [R1+0x6a28] ;  /* 0x006a280001127983 */ /* 0x000ea20000300a00 */
[----:B------:R-:W-:Y:S01]  /*5a9c0*/  HMMA.1688.F32.TF32 R20, R8, R6, R20 ;  /* 0x000000060814723c */ /* 0x000fe20000081014 */
[----:B------:R-:W-:-:S02]  /*5a9d0*/  IMAD.MOV.U32 R12, RZ, RZ, R6 ;  /* 0x000000ffff0c7224 */ /* 0x000fc400078e0006 */
[----:B------:R-:W-:Y:S01]  /*5a9e0*/  IMAD.MOV.U32 R13, RZ, RZ, R7 ;  /* 0x000000ffff0d7224 */ /* 0x000fe200078e0007 */
[----:B------:R-:W-:Y:S04]  /*5a9f0*/  STL [R1+0x6924], R14 ;  /* 0x0069240e01007387 */ /* 0x000fe80000100800 */
[----:B------:R-:W-:Y:S11]  /*5aa00*/  STL [R1+0x6920], R15 ;  /* 0x0069200f01007387 */ /* 0x000ff60000100800 */
[----:B------:R-:W-:Y:S04]  /*5aa10*/  STL.64 [R1+0x3f0], R20 ;  /* 0x0003f01401007387 */ /* 0x000fe80000100a00 */
[----:B------:R-:W-:Y:S04]  /*5aa20*/  STL.64 [R1+0x3f8], R22 ;  /* 0x0003f81601007387 */ /* 0x000fe80000100a00 */
[----:B------:R-:W-:Y:S04]  /*5aa30*/  STL [R1+0x692c], R13 ;  /* 0x00692c0d01007387 */ /* 0x000fe80000100800 */
[----:B------:R-:W-:Y:S01]  /*5aa40*/  STL [R1+0x6928], R12 ;  /* 0x0069280c01007387 */ /* 0x000fe20000100800 */
[----:B--2---:R-:W-:-:S15]  /*5aa50*/  HMMA.1688.F32.TF32 R4, R8, R18, R24 ;  /* 0x000000120804723c */ /* 0x004fde0000081018 */
[----:B------:R-:W-:-:S04]  /*5aa60*/  NOP ;  /* 0x0000000000007918 */ /* 0x000fc80000000000 */
[----:B------:R1:W-:Y:S04]  /*5aa70*/  STL.64 [R1+0x3e0], R4 ;  /* 0x0003e00401007387 */ /* 0x0003e80000100a00 */
[----:B------:R2:W-:Y:S01]  /*5aa80*/  STL [R1+0x3e8], R6 ;  /* 0x0003e80601007387 */ /* 0x0005e20000100800 */
[----:B------:R-:W-:-:S03]  /*5aa90*/  IMAD.MOV.U32 R28, RZ, RZ, R7 ;  /* 0x000000ffff1c7224 */ /* 0x000fc600078e0007 */
[----:B-1----:R-:W3:Y:S04]  /*5aaa0*/  LDL.LU R4, [R1+0x1e0] ;  /* 0x0001e00001047983 */ /* 0x002ee80000300800 */
[----:B------:R-:W3:Y:S04]  /*5aab0*/  LDL.LU R5, [R1+0x1e4] ;  /* 0x0001e40001057983 */ /* 0x000ee80000300800 */
[----:B--2---:R-:W2:Y:S04]  /*5aac0*/  LDL.LU R6, [R1+0x1e8] ;  /* 0x0001e80001067983 */ /* 0x004ea80000300800 */
[----:B------:R-:W2:Y:S04]  /*5aad0*/  LDL.LU R7, [R1+0x1ec] ;  /* 0x0001ec0001077983 */ /* 0x000ea80000300800 */
[----:B--2---:R-:W-:Y:S04]  /*5aae0*/  STL.64 [R1+0x6980], R6 ;  /* 0x0069800601007387 */ /* 0x004fe80000100a00 */
[----:B---3--:R-:W-:Y:S04]  /*5aaf0*/  STL.64 [R1+0x6978], R4 ;  /* 0x0069780401007387 */ /* 0x008fe80000100a00 */
[----:B------:R-:W2:Y:S04]  /*5ab00*/  LDL.LU R20, [R1+0x350] ;  /* 0x0003500001147983 */ /* 0x000ea80000300800 */
[----:B------:R-:W2:Y:S04]  /*5ab10*/  LDL.LU R21, [R1+0x354] ;  /* 0x0003540001157983 */ /* 0x000ea80000300800 */
[----:B------:R-:W3:Y:S04]  /*5ab20*/  LDL.LU R22, [R1+0x358] ;  /* 0x0003580001167983 */ /* 0x000ee80000300800 */
[----:B------:R-:W3:Y:S01]  /*5ab30*/  LDL.LU R23, [R1+0x35c] ;  /* 0x00035c0001177983 */ /* 0x000ee20000300800 */
[----:B------:R-:W-:Y:S01]  /*5ab40*/  MOV R14, R18 ;  /* 0x00000012000e7202 */ /* 0x000fe20000000f00 */
[----:B------:R-:W-:-:S02]  /*5ab50*/  IMAD.MOV.U32 R15, RZ, RZ, R19 ;  /* 0x000000ffff0f7224 */ /* 0x000fc400078e0013 */
[----:B---3--:R-:W-:Y:S04]  /*5ab60*/  STL.64 [R1+0x6990], R22 ;  /* 0x0069901601007387 */ /* 0x008fe80000100a00 */
[----:B--2---:R-:W-:Y:S04]  /*5ab70*/  STL.64 [R1+0x6988], R20 ;  /* 0x0069881401007387 */ /* 0x004fe80000100a00 */
[----:B------:R-:W2:Y:S04]  /*5ab80*/  LDL.LU R16, [R1+0x370] ;  /* 0x0003700001107983 */ /* 0x000ea80000300800 */
[----:B------:R-:W2:Y:S04]  /*5ab90*/  LDL.LU R17, [R1+0x374] ;  /* 0x0003740001117983 */ /* 0x000ea80000300800 */
[----:B------:R-:W3:Y:S04]  /*5aba0*/  LDL.LU R18, [R1+0x378] ;  /* 0x0003780001127983 */ /* 0x000ee80000300800 */
[----:B------:R-:W3:Y:S04]  /*5abb0*/  LDL.LU R19, [R1+0x37c] ;  /* 0x00037c0001137983 */ /* 0x000ee80000300800 */
[----:B---3--:R1:W-:Y:S04]  /*5abc0*/  STL.64 [R1+0x69b0], R18 ;  /* 0x0069b01201007387 */ /* 0x0083e80000100a00 */
[----:B--2---:R-:W-:Y:S04]  /*5abd0*/  STL.64 [R1+0x69a8], R16 ;  /* 0x0069a81001007387 */ /* 0x004fe80000100a00 */
[----:B-1----:R-:W2:Y:S04]  /*5abe0*/  LDL.64 R18, [R1+0x28] ;  /* 0x0000280001127983 */ /* 0x002ea80000100a00 */
[----:B--2---:R1:W-:Y:S04]  /*5abf0*/  STL.64 [R1+0x69c0], R18 ;  /* 0x0069c01201007387 */ /* 0x0043e80000100a00 */
[----:B-1----:R-:W2:Y:S01]  /*5ac00*/  LDL.64 R18, [R1+0x38] ;  /* 0x0000380001127983 */ /* 0x002ea20000100a00 */
[----:B------:R-:W-:-:S02]  /*5ac10*/  IMAD.MOV.U32 R6, RZ, RZ, R3 ;  /* 0x000000ffff067224 */ /* 0x000fc400078e0003 */
[----:B------:R-:W-:Y:S01]  /*5ac20*/  IMAD.MOV.U32 R7, RZ, RZ, R2 ;  /* 0x000000ffff077224 */ /* 0x000fe200078e0002 */
[----:B--2---:R1:W-:Y:S04]  /*5ac30*/  STL.64 [R1+0x69d8], R18 ;  /* 0x0069d81201007387 */ /* 0x0043e80000100a00 */
[----:B-1----:R-:W2:Y:S04]  /*5ac40*/  LDL.64 R18, [R1+0x48] ;  /* 0x0000480001127983 */ /* 0x002ea80000100a00 */
[----:B--2---:R-:W-:Y:S04]  /*5ac50*/  STL.64 [R1+0x69f0], R18 ;  /* 0x0069f01201007387 */ /* 0x004fe80000100a00 */
[----:B------:R1:W-:Y:S04]  /*5ac60*/  STL.64 [R1+0x6998], R6 ;  /* 0x0069980601007387 */ /* 0x0003e80000100a00 */
[----:B-1----:R-:W2:Y:S04]  /*5ac70*/  LDL.64 R6, [R1+0x18] ;  /* 0x0000180001067983 */ /* 0x002ea80000100a00 */
[----:B--2---:R1:W-:Y:S04]  /*5ac80*/  STL.64 [R1+0x69b8], R6 ;  /* 0x0069b80601007387 */ /* 0x0043e80000100a00 */
[----:B------:R-:W2:Y:S04]  /*5ac90*/  LDL.LU R4, [R1+0x380] ;  /* 0x0003800001047983 */ /* 0x000ea80000300800 */
[----:B------:R-:W2:Y:S04]  /*5aca0*/  LDL.LU R5, [R1+0x384] ;  /* 0x0003840001057983 */ /* 0x000ea80000300800 */
[----:B-1----:R-:W3:Y:S04]  /*5acb0*/  LDL.LU R6, [R1+0x388] ;  /* 0x0003880001067983 */ /* 0x002ee80000300800 */
[----:B------:R-:W3:Y:S04]  /*5acc0*/  LDL.LU R7, [R1+0x38c] ;  /* 0x00038c0001077983 */ /* 0x000ee80000300800 */
[----:B------:R-:W4:Y:S04]  /*5acd0*/  LDL.64 R18, [R1+0x58] ;  /* 0x0000580001127983 */ /* 0x000f280000100a00 */
[----:B----4-:R1:W-:Y:S04]  /*5ace0*/  STL.64 [R1+0x69f8], R18 ;  /* 0x0069f81201007387 */ /* 0x0103e80000100a00 */
[----:B-1----:R-:W4:Y:S04]  /*5acf0*/  LDL.64 R18, [R1+0x68] ;  /* 0x0000680001127983 */ /* 0x002f280000100a00 */
[----:B----4-:R1:W-:Y:S04]  /*5ad00*/  STL.64 [R1+0x6a10], R18 ;  /* 0x006a101201007387 */ /* 0x0103e80000100a00 */
        /* <DEDUP_REMOVED lines=33> */
[----:B------:R-:W-:Y:S04]  /*5af20*/  STL [R1+0x6934], R15 ;  /* 0x0069340f01007387 */ /* 0x000fe80000100800 */
[----:B------:R1:W-:Y:S04]  /*5af30*/  STL [R1+0x6930], R14 ;  /* 0x0069300e01007387 */ /* 0x0003e80000100800 */
[----:B------:R-:W3:Y:S04]  /*5af40*/  LDL.LU R12, [R1+0x3b0] ;  /* 0x0003b000010c7983 */ /* 0x000ee80000300800 */
[----:B------:R-:W3:Y:S01]  /*5af50*/  LDL.LU R13, [R1+0x3b4] ;  /* 0x0003b400010d7983 */ /* 0x000ee20000300800 */
[----:B----4-:R-:W-:-:S02]  /*5af60*/  IMAD.MOV.U32 R3, RZ, RZ, R18 ;  /* 0x000000ffff037224 */ /* 0x010fc400078e0012 */
[----:B------:R-:W-:Y:S01]  /*5af70*/  IMAD.MOV.U32 R2, RZ, RZ, R19 ;  /* 0x000000ffff027224 */ /* 0x000fe200078e0013 */
[----:B-1----:R-:W3:Y:S04]  /*5af80*/  LDL.LU R14, [R1+0x3b8] ;  /* 0x0003b800010e7983 */ /* 0x002ee80000300800 */
[----:B------:R-:W3:Y:S04]  /*5af90*/  LDL.LU R15, [R1+0x3bc] ;  /* 0x0003bc00010f7983 */ /* 0x000ee80000300800 */
[----:B------:R-:W-:Y:S01]  /*5afa0*/  STL [R1+0x6248], R28 ;  /* 0x0062481c01007387 */ /* 0x000fe20000100800 */
[----:B--2---:R-:W-:-:S15]  /*5afb0*/  HMMA.1688.F32.TF32 R4, R8, R18, R4 ;  /* 0x000000120804723c */ /* 0x004fde0000081004 */
[----:B------:R-:W-:-:S04]  /*5afc0*/  NOP ;  /* 0x0000000000007918 */ /* 0x000fc80000000000 */
        /* <DEDUP_REMOVED lines=14> */
[----:B------:R-:W3:Y:S04]  /*5b0b0*/  LDL.LU.64 R18, [R1+0x69f8] ;  /* 0x0069f80001127983 */ /* 0x000ee80000300a00 */
[----:B------:R-:W-:Y:S01]  /*5b0c0*/  STL [R1+0x6940], R28 ;  /* 0x0069401c01007387 */ /* 0x000fe20000100800 */
[----:B---3--:R-:W-:-:S15]  /*5b0d0*/  HMMA.1688.F32.TF32 R12, R8, R18, R12 ;  /* 0x00000012080c723c */ /* 0x008fde000008100c */
[----:B------:R-:W-:-:S04]  /*5b0e0*/  NOP ;  /* 0x0000000000007918 */ /* 0x000fc80000000000 */
[----:B------:R1:W-:Y:S04]  /*5b0f0*/  STL.64 [R1+0x3b0], R12 ;  /* 0x0003b00c01007387 */ /* 0x0003e80000100a00 */
[----:B------:R3:W-:Y:S01]  /*5b100*/  STL.64 [R1+0x3b8], R14 ;  /* 0x0003b80e01007387 */ /* 0x0007e20000100a00 */
[----:B-1----:R-:W-:Y:S02]  /*5b110*/  IMAD.MOV.U32 R13, RZ, RZ, R18 ;  /* 0x000000ffff0d7224 */ /* 0x002fe400078e0012 */
[----:B------:R-:W-:Y:S02]  /*5b120*/  IMAD.MOV.U32 R12, RZ, RZ, R19 ;  /* 0x000000ffff0c7224 */ /* 0x000fe400078e0013 */
[----:B------:R-:W2:Y:S04]  /*5b130*/  LDL.LU.64 R18, [R1+0x69f0] ;  /* 0x0069f00001127983 */ /* 0x000ea80000300a00 */
[----:B------:R-:W-:Y:S01]  /*5b140*/  STL [R1+0x6944], R13 ;  /* 0x0069440d01007387 */ /* 0x000fe20000100800 */
[----:B--2---:R-:W-:Y:S01]  /*5b150*/  HMMA.1688.F32.TF32 R4, R8, R18, R4 ;  /* 0x000000120804723c */ /* 0x004fe20000081004 */
[----:B---3--:R-:W-:Y:S01]  /*5b160*/  IMAD.MOV.U32 R15, RZ, RZ, R18 ;  /* 0x000000ffff0f7224 */ /* 0x008fe200078e0012 */
        /* <DEDUP_REMOVED lines=32> */
[----:B------:R-:W3:Y:S02]  /*5b370*/  LDL.LU.64 R6, [R1+0x6998] ;  /* 0x0069980001067983 */ /* 0x000ee40000300a00 */
[----:B---3--:R-:W-:Y:S02]  /*5b380*/  HMMA.1688.F32.TF32 R4, R8, R6, R20 ;  /* 0x000000060804723c */ /* 0x008fe40000081014 */
[----:B------:R-:W2:Y:S04]  /*5b390*/  LDL.LU.64 R22, [R1+0x6990] ;  /* 0x0069900001167983 */ /* 0x000ea80000300a00 */
[----:B------:R-:W2:-:S13]  /*5b3a0*/  LDL.LU.64 R20, [R1+0x6988] ;  /* 0x0069880001147983 */ /* 0x000e9a0000300a00 */
[----:B------:R-:W-:Y:S04]  /*5b3b0*/  STL.64 [R1+0x360], R4 ;  /* 0x0003600401007387 */ /* 0x000fe80000100a00 */
[----:B------:R1:W-:Y:S04]  /*5b3c0*/  STL.64 [R1+0x368], R6 ;  /* 0x0003680601007387 */ /* 0x0003e80000100a00 */
[----:B-1----:R-:W3:Y:S04]  /*5b3d0*/  LDL.LU.64 R6, [R1+0x6980] ;  /* 0x0069800001067983 */ /* 0x002ee80000300a00 */
[----:B------:R-:W3:Y:S01]  /*5b3e0*/  LDL.LU.64 R4, [R1+0x6978] ;  /* 0x0069780001047983 */ /* 0x000ee20000300a00 */
[----:B--2---:R-:W-:-:S15]  /*5b3f0*/  HMMA.1688.F32.TF32 R20, R8, R18, R20 ;  /* 0x000000120814723c */ /* 0x004fde0000081014 */
[----:B------:R-:W-:-:S04]  /*5b400*/  NOP ;  /* 0x0000000000007918 */ /* 0x000fc80000000000 */
[----:B------:R-:W-:Y:S04]  /*5b410*/  STL.64 [R1+0x350], R20 ;  /* 0x0003501401007387 */ /* 0x000fe80000100a00 */
[----:B------:R1:W-:Y:S04]  /*5b420*/  STL.64 [R1+0x358], R22 ;  /* 0x0003581601007387 */ /* 0x0003e80000100a00 */
[----:B-1----:R-:W2:Y:S04]  /*5b430*/  LDL.LU.64 R22, [R1+0x6970] ;  /* 0x0069700001167983 */ /* 0x002ea80000300a00 */
[----:B------:R-:W4:Y:S04]  /*5b440*/  LDL.LU.64 R20, [R1+0x6968] ;  /* 0x0069680001147983 */ /* 0x000f280000300a00 */
[----:B------:R-:W-:Y:S01]  /*5b450*/  STL.64 [R1+0x6820], R18 ;  /* 0x0068201201007387 */ /* 0x000fe20000100a00 */
[----:B--2---:R-:W-:-:S15]  /*5b460*/  HMMA.1688.F32.TF32 R24, R8, R22, R24 ;  /* 0x000000160818723c */ /* 0x004fde0000081018 */
[----:B------:R-:W-:-:S04]  /*5b470*/  NOP ;  /* 0x0000000000007918 */ /* 0x000fc80000000000 */
[----:B------:R-:W-:Y:S04]  /*5b480*/  STL.64 [R1+0x340], R24 ;  /* 0x0003401801007387 */ /* 0x000fe80000100a00 */
[----:B------:R1:W-:Y:S04]  /*5b490*/  STL.64 [R1+0x348], R26 ;  /* 0x0003481a01007387 */ /* 0x0003e80000100a00 */
[----:B-1----:R-:W3:Y:S04]  /*5b4a0*/  LDL.LU.64 R26, [R1+0x6960] ;  /* 0x00696000011a7983 */ /* 0x002ee80000300a00 */
[----:B------:R-:W2:Y:S04]  /*5b4b0*/  LDL.LU.64 R24, [R1+0x6958] ;  /* 0x0069580001187983 */ /* 0x000ea80000300a00 */
[----:B------:R-:W-:Y:S01]  /*5b4c0*/  STL.64 [R1+0x6818], R22 ;  /* 0x0068181601007387 */ /* 0x000fe20000100a00 */
[----:B---3--:R-:W-:Y:S03]  /*5b4d0*/  HMMA.1688.F32.TF32 R8, R8, R26, R4 ;  /* 0x0000001a0808723c */ /* 0x008fe60000081004 */
[----:B------:R-:W3:Y:S04]  /*5b4e0*/  LDL.LU.64 R6, [R1+0x6950] ;  /* 0x0069500001067983 */ /* 0x000ee80000300a00 */
[----:B------:R-:W3:Y:S04]  /*5b4f0*/  LDL.LU.64 R4, [R1+0x6948] ;  /* 0x0069480001047983 */ /* 0x000ee80000300a00 */
[----:B------:R-:W-:Y:S04]  /*5b500*/  STL.64 [R1+0x6810], R26 ;  /* 0x0068101a01007387 */ /* 0x000fe80000100a00 */
[----:B--2---:R1:W-:Y:S04]  /*5b510*/  STL.64 [R1+0x6808], R24 ;  /* 0x0068081801007387 */ /* 0x0043e80000100a00 */
[----:B------:R-:W-:Y:S04]  /*5b520*/  STL.64 [R1+0x1e0], R8 ;  /* 0x0001e00801007387 */ /* 0x000fe80000100a00 */
[----:B------:R-:W-:Y:S04]  /*5b530*/  STL.64 [R1+0x1e8], R10 ;  /* 0x0001e80a01007387 */ /* 0x000fe80000100a00 */
[----:B-1----:R-:W3:Y:S04]  /*5b540*/  LDL.LU R24, [R1+0x330] ;  /* 0x0003300001187983 */ /* 0x002ee80000300800 */
[----:B------:R-:W3:Y:S04]  /*5b550*/  LDL.LU R25, [R1+0x334] ;  /* 0x0003340001197983 */ /* 0x000ee80000300800 */
[----:B------:R-:W3:Y:S04]  /*5b560*/  LDL.LU R26, [R1+0x338] ;  /* 0x00033800011a7983 */ /* 0x000ee80000300800 */
[----:B------:R-:W3:Y:S04]  /*5b570*/  LDL.LU R27, [R1+0x33c] ;  /* 0x00033c00011b7983 */ /* 0x000ee80000300800 */
[----:B------:R-:W-:Y:S04]  /*5b580*/  LDS R10, [R0+UR5+0x1e600] ;  /* 0x01e60005000a7984 */ /* 0x000fe80008000800 */
[----:B------:R-:W1:Y:S04]  /*5b590*/  LDS R11, [R29+UR5+0x1e600] ;  /* 0x01e600051d0b7984 */ /* 0x000e680008000800 */
[----:B------:R-:W-:Y:S04]  /*5b5a0*/  LDS R8, [R0+UR5+0x1c600] ;  /* 0x01c6000500087984 */ /* 0x000fe80008000800 */
[----:B------:R-:W2:Y:S01]  /*5b5b0*/  LDS R9, [R29+UR5+0x1c600] ;  /* 0x01c600051d097984 */ /* 0x000ea20008000800 */
[----:B----4-:R-:W-:-:S02]  /*5b5c0*/  IMAD.MOV.U32 R22, RZ, RZ, R21 ;  /* 0x000000ffff167224 */ /* 0x010fc400078e0015 */
[----:B------:R-:W-:Y:S01]  /*5b5d0*/  IMAD.MOV.U32 R23, RZ, RZ, R20 ;  /* 0x000000ffff177224 */ /* 0x000fe200078e0014 */
[----:B-1----:R-:W-:Y:S04]  /*5b5e0*/  STL.64 [R1+0x6800], R10 ;  /* 0x0068000a01007387 */ /* 0x002fe80000100a00 */
[----:B--2---:R3:W-:Y:S04]  /*5b5f0*/  STL.64 [R1+0x67f8], R8 ;  /* 0x0067f80801007387 */ /* 0x0047e80000100a00 */
[----:B------:R-:W2:Y:S01]  /*5b600*/  LDL.LU R20, [R1+0x800] ;  /* 0x0008000001147983 */ /* 0x000ea20000300800 */
[----:B---3--:R-:W-:-:S15]  /*5b610*/  HMMA.1688.F32.TF32 R8, R4, R22, R24 ;  /* 0x000000160408723c */ /* 0x008fde0000081018 */
[----:B------:R-:W-:-:S04]  /*5b620*/  NOP ;  /* 0x0000000000007918 */ /* 0x000fc80000000000 */
[----:B------:R-:W-:Y:S04]  /*5b630*/  STL.64 [R1+0x330], R8 ;  /* 0x0003300801007387 */ /* 0x000fe80000100a00 */
[----:B------:R-:W-:Y:S04]  /*5b640*/  STL.64 [R1+0x338], R10 ;  /* 0x0003380a01007387 */ /* 0x000fe80000100a00 */
        /* <DEDUP_REMOVED lines=10> */
[----:B--2---:R-:W-:Y:S01]  /*5b6f0*/  STL.64 [R1+0x6838], R20 ;  /* 0x0068381401007387 */ /* 0x004fe20000100a00 */
[----:B-1----:R-:W-:-:S02]  /*5b700*/  IMAD.MOV.U32 R22, RZ, RZ, R17 ;  /* 0x000000ffff167224 */ /* 0x002fc400078e0011 */
[----:B------:R-:W-:-:S05]  /*5b710*/  IMAD.MOV.U32 R23, RZ, RZ, R16 ;  /* 0x000000ffff177224 */ /* 0x000fca00078e0010 */
[----:B------:R-:W-:Y:S04]  /*5b720*/  STL.64 [R1+0x6850], R22 ;  /* 0x0068501601007387 */ /* 0x000fe80000100a00 */
[----:B------:R-:W2:Y:S04]  /*5b730*/  LDL.LU.64 R18, [R1+0x8] ;  /* 0x0000080001127983 */ /* 0x000ea80000300a00 */
[----:B--2---:R1:W-:Y:S04]  /*5b740*/  STL.64 [R1+0x6848], R18 ;  /* 0x0068481201007387 */ /* 0x0043e80000100a00 */
[----:B------:R-:W2:Y:S04]  /*5b750*/  LDL.LU R16, [R1+0x820] ;  /* 0x0008200001107983 */ /* 0x000ea80000300800 */
[----:B------:R-:W2:Y:S04]  /*5b760*/  LDL.LU R17, [R1+0x824] ;  /* 0x0008240001117983 */ /* 0x000ea80000300800 */
[----:B-1----:R-:W3:Y:S04]  /*5b770*/  LDL.LU R18, [R1+0x828] ;  /* 0x0008280001127983 */ /* 0x002ee80000300800 */
[----:B------:R-:W3:Y:S01]  /*5b780*/  LDL.LU R19, [R1+0x82c] ;  /* 0x00082c0001137983 */ /* 0x000ee20000300800 */
[----:B------:R-:W-:Y:S01]  /*5b790*/  MOV R22, R13 ;  /* 0x0000000d00167202 */ /* 0x000fe20000000f00 */
[----:B------:R-:W-:-:S02]  /*5b7a0*/  IMAD.MOV.U32 R23, RZ, RZ, R28 ;  /* 0x000000ffff177224 */ /* 0x000fc400078e001c */
        /* <DEDUP_REMOVED lines=26> */
[----:B------:R1:W-:Y:S02]  /*5b950*/  STL.64 [R1+0x6898], R22 ;  /* 0x0068981601007387 */ /* 0x0003e40000100a00 */
[----:B-1----:R-:W-:-:S02]  /*5b960*/  IMAD.MOV.U32 R22, RZ, RZ, R13 ;  /* 0x000000ffff167224 */ /* 0x002fc400078e000d */
[----:B------:R-:W-:Y:S01]  /*5b970*/  IMAD.MOV.U32 R23, RZ, RZ, R12 ;  /* 0x000000ffff177224 */ /* 0x000fe200078e000c */
[----:B------:R-:W4:Y:S04]  /*5b980*/  LDL.LU R13, [R1+0x692c] ;  /* 0x00692c00010d7983 */ /* 0x000f280000300800 */
[----:B------:R-:W4:Y:S04]  /*5b990*/  LDL.LU R12, [R1+0x6928] ;  /* 0x00692800010c7983 */ /* 0x000f280000300800 */
[----:B------:R1:W-:Y:S04]  /*5b9a0*/  STL.64 [R1+0x68b0], R22 ;  /* 0x0068b01601007387 */ /* 0x0003e80000100a00 */
[----:B------:R-:W4:Y:S04]  /*5b9b0*/  LDL.LU R16, [R1+0x850] ;  /* 0x0008500001107983 */ /* 0x000f280000300800 */
[----:B------:R-:W4:Y:S04]  /*5b9c0*/  LDL.LU R17, [R1+0x854] ;  /* 0x0008540001117983 */ /* 0x000f280000300800 */
[----:B------:R-:W4:Y:S04]  /*5b9d0*/  LDL.LU R18, [R1+0x858] ;  /* 0x0008580001127983 */ /* 0x000f280000300800 */
[----:B------:R-:W4:Y:S04]  /*5b9e0*/  LDL.LU R19, [R1+0x85c] ;  /* 0x00085c0001137983 */ /* 0x000f280000300800 */
[----:B-1----:R-:W4:Y:S01]  /*5b9f0*/  LDL R22, [R1+0x68] ;  /* 0x0000680001167983 */ /* 0x002f220000100800 */
[----:B--2---:R-:W-:-:S02]  /*5ba00*/  IMAD.MOV.U32 R11, RZ, RZ, R15 ;  /* 0x000000ffff0b7224 */ /* 0x004fc400078e000f */
[----:B---3--:R-:W-:Y:S02]  /*5ba10*/  IMAD.MOV.U32 R10, RZ, RZ, R14 ;  /* 0x000000ffff0a7224 */ /* 0x008fe400078e000e */
[----:B------:R-:W2:Y:S04]  /*5ba20*/  LDL.LU R14, [R1+0x6924] ;  /* 0x00692400010e7983 */ /* 0x000ea80000300800 */
[----:B------:R-:W3:Y:S04]  /*5ba30*/  LDL.LU R15, [R1+0x6920] ;  /* 0x00692000010f7983 */ /* 0x000ee80000300800 */
[----:B------:R1:W-:Y:S01]  /*5ba40*/  STL.64 [R1+0x68e0], R10 ;  /* 0x0068e00a01007387 */ /* 0x0003e20000100a00 */
[----:B----4-:R-:W-:Y:S01]  /*5ba50*/  IMAD.MOV.U32 R27, RZ, RZ, R13 ;  /* 0x000000ffff1b7224 */ /* 0x010fe200078e000d */
[----:B------:R-:W-:-:S02]  /*5ba60*/  MOV R26, R12 ;  /* 0x0000000c001a7202 */ /* 0x000fc40000000f00 */
[----:B------:R-:W4:Y:S04]  /*5ba70*/  LDL.LU R12, [R1+0x691c] ;  /* 0x00691c00010c7983 */ /* 0x000f280000300800 */
[----:B------:R-:W4:Y:S04]  /*5ba80*/  LDL.LU R13, [R1+0x6918] ;  /* 0x00691800010d7983 */ /* 0x000f280000300800 */
[----:B------:R2:W-:Y:S04]  /*5ba90*/  STL.64 [R1+0x68e8], R26 ;  /* 0x0068e81a01007387 */ /* 0x0005e80000100a00 */
[----:B------:R-:W4:Y:S04]  /*5baa0*/  LDL.LU R8, [R1+0x8a0] ;  /* 0x0008a00001087983 */ /* 0x000f280000300800 */
[----:B------:R-:W4:Y:S04]  /*5bab0*/  LDL.LU R9, [R1+0x8a4] ;  /* 0x0008a40001097983 */ /* 0x000f280000300800 */
[----:B-1----:R-:W4:Y:S04]  /*5bac0*/  LDL.LU R10, [R1+0x8a8] ;  /* 0x0008a800010a7983 */ /* 0x002f280000300800 */
[----:B------:R-:W4:Y:S01]  /*5bad0*/  LDL.LU R11, [R1+0x8ac] ;  /* 0x0008ac00010b7983 */ /* 0x000f220000300800 */
[----:B--2---:R-:W-:-:S02]  /*5bae0*/  IMAD.MOV.U32 R27, RZ, RZ, R14 ;  /* 0x000000ffff1b7224 */ /* 0x004fc400078e000e */
[----:B---3--:R-:W-:Y:S02]  /*5baf0*/  IMAD.MOV.U32 R26, RZ, RZ, R15 ;  /* 0x000000ffff1a7224 */ /* 0x008fe400078e000f */
[----:B------:R-:W-:Y:S01]  /*5bb00*/  IMAD.MOV.U32 R23, RZ, RZ, R28 ;  /* 0x000000ffff177224 */ /* 0x000fe200078e001c */
[----:B------:R-:W-:Y:S04]  /*5bb10*/  LDS R14, [R0+UR5+0x1e700] ;  /* 0x01e70005000e7984 */ /* 0x000fe80008000800 */
[----:B------:R-:W1:Y:S04]  /*5bb20*/  LDS R15, [R29+UR5+0x1e700] ;  /* 0x01e700051d0f7984 */ /* 0x000e680008000800 */
[----:B----4-:R-:W-:Y:S04]  /*5bb30*/  STL.64 [R1+0x68f8], R10 ;  /* 0x0068f80a01007387 */ /* 0x010fe80000100a00 */
[----:B------:R2:W-:Y:S04]  /*5bb40*/  STL.64 [R1+0x68f0], R8 ;  /* 0x0068f00801007387 */ /* 0x0005e80000100a00 */
[----:B------:R-:W-:Y:S04]  /*5bb50*/  STL.64 [R1+0x6900], R26 ;  /* 0x0069001a01007387 */ /* 0x000fe80000100a00 */
        /* <DEDUP_REMOVED lines=10> */
[----:B------:R-:W-:Y:S04]  /*5bc00*/  STL.64 [R1+0x68c8], R22 ;  /* 0x0068c81601007387 */ /* 0x000fe80000100a00 */
[----:B------:R-:W-:Y:S04]  /*5bc10*/  STL.64 [R1+0x68a8], R18 ;  /* 0x0068a81201007387 */ /* 0x000fe80000100a00 */
[----:B------:R3:W-:Y:S04]  /*5bc20*/  STL.64 [R1+0x68a0], R16 ;  /* 0x0068a01001007387 */ /* 0x0007e80000100a00 */
[----:B---3--:R-:W3:Y:S04]  /*5bc30*/  LDL.LU R16, [R1+0x860] ;  /* 0x0008600001107983 */ /* 0x008ee80000300800 */
[----:B------:R-:W3:Y:S04]  /*5bc40*/  LDL.LU R17, [R1+0x864] ;  /* 0x0008640001117983 */ /* 0x000ee80000300800 */
[----:B------:R-:W4:Y:S04]  /*5bc50*/  LDL.LU R18, [R1+0x868] ;  /* 0x0008680001127983 */ /* 0x000f280000300800 */
[----:B------:R-:W4:Y:S01]  /*5bc60*/  LDL.LU R19, [R1+0x86c] ;  /* 0x00086c0001137983 */ /* 0x000f220000300800 */
[----:B------:R-:W-:-:S02]  /*5bc70*/  IMAD.MOV.U32 R26, RZ, RZ, R13 ;  /* 0x000000ffff1a7224 */ /* 0x000fc400078e000d */
[----:B------:R-:W-:Y:S01]  /*5bc80*/  IMAD.MOV.U32 R27, RZ, RZ, R12 ;  /* 0x000000ffff1b7224 */ /* 0x000fe200078e000c */
[----:B------:R-:W-:Y:S04]  /*5bc90*/  LDS R13, [R29+UR5+0x1c700] ;  /* 0x01c700051d0d7984 */ /* 0x000fe80008000800 */
[----:B------:R-:W1:Y:S04]  /*5bca0*/  LDS R12, [R0+UR5+0x1c700] ;  /* 0x01c70005000c7984 */ /* 0x000e680008000800 */
        /* <DEDUP_REMOVED lines=11> */
[----:B------:R-:W2:Y:S04]  /*5bd60*/  LDL.LU R18, [R1+0x888] ;  /* 0x0008880001127983 */ /* 0x000ea80000300800 */
[----:B------:R-:W2:Y:S04]  /*5bd70*/  LDL.LU R19, [R1+0x88c] ;  /* 0x00088c0001137983 */ /* 0x000ea80000300800 */
[----:B------:R-:W-:Y:S04]  /*5bd80*/  STL [R1+0x66e8], R0 ;  /* 0x0066e80001007387 */ /* 0x000fe80000100800 */
[----:B------:R-:W-:Y:S04]  /*5bd90*/  STL [R1+0x66ec], R29 ;  /* 0x0066ec1d01007387 */ /* 0x000fe80000100800 */
[----:B-1----:R-:W-:Y:S04]  /*5bda0*/  STL.64 [R1+0x66c8], R14 ;  /* 0x0066c80e01007387 */ /* 0x002fe80000100a00 */
        /* <DEDUP_REMOVED lines=85> */
[----:B---3--:R-:W-:-:S02]  /*5c300*/  IMAD.MOV.U32 R28, RZ, RZ, R18 ;  /* 0x000000ffff1c7224 */ /* 0x008fc400078e0012 */
        /* <DEDUP_REMOVED lines=34> */
[----:B--2---:R-:W-:Y:S01]  /*5c530*/  IMAD.MOV.U32 R3, RZ, RZ, R14 ;  /* 0x000000ffff037224 */ /* 0x004fe200078e000e */
[----:B------:R-:W-:-:S10]  /*5c540*/  MOV R2, R15 ;  /* 0x0000000f00027202 */ /* 0x000fd40000000f00 */
        /* <DEDUP_REMOVED lines=119> */
[----:B-1----:R-:W-:Y:S01]  /*5ccc0*/  IMAD.MOV.U32 R5, RZ, RZ, R26 ;  /* 0x000000ffff057224 */ /* 0x002fe200078e001a */
[----:B------:R-:W-:-:S02]  /*5ccd0*/  MOV R4, R27 ;  /* 0x0000001b00047202 */ /* 0x000fc40000000f00 */
[----:B---3--:R-:W3:Y:S04]  /*5cce0*/  LDL.LU.64 R22, [R1+0x67d8] ;  /* 0x0067d80001167983 */ /* 0x008ee80000300a00 */
[----:B------:R-:W3:Y:S04]  /*5ccf0*/  LDL.LU.64 R26, [R1+0x67d0] ;  /* 0x0067d000011a7983 */ /* 0x000ee80000300a00 */
[----:B------:R-:W3:Y:S01]  /*5cd00*/  LDL.LU.64 R24, [R1+0x67c8] ;  /* 0x0067c80001187983 */ /* 0x000ee20000300a00 */
[----:B------:R-:W-:Y:S02]  /*5cd10*/  IMAD.MOV.U32 R6, RZ, RZ, R28 ;  /* 0x000000ffff067224 */ /* 0x000fe400078e001c */
        /* <DEDUP_REMOVED lines=54> */
[----:B-1----:R-:W-:-:S03]  /*5d080*/  MOV R17, R14 ;  /* 0x0000000e00117202 */ /* 0x002fc60000000f00 */
        /* <DEDUP_REMOVED lines=47> */
[----:B------:R-:W-:Y:S01]  /*5d380*/  IMAD.MOV.U32 R6, RZ, RZ, R23 ;  /* 0x000000ffff067224 */ /* 0x000fe200078e0017 */
[----:B------:R-:W-:-:S02]  /*5d390*/  MOV R7, R29 ;  /* 0x0000001d00077202 */ /* 0x000fc40000000f00 */
        /* <DEDUP_REMOVED lines=215> */
[----:B------:R-:W-:Y:S04]  /*5e110*/  STL [R1+0x5c48], R12 ;  /* 0x005c480c01007387 */ /* 0x000fe80000100800 */
[----:B------:R-:W-:Y:S04]  /*5e120*/  STL.64 [R1+0xe0], R8 ;  /* 0x0000e00801007387 */ /* 0x000fe80000100a00 */
[----:B------:R-:W-:Y:S04]  /*5e130*/  STL.64 [R1+0xe8], R10 ;  /* 0x0000e80a01007387 */ /* 0x000fe80000100a00 */
[----:B------:R-:W-:Y:S04]  /*5e140*/  STL [R1+0x5c44], R13 ;  /* 0x005c440d01007387 */ /* 0x000fe80000100800 */
[----:B------:R-:W-:Y:S04]  /*5e150*/  STL [R1+0x5c40], R14 ;  /* 0x005c400e01007387 */ /* 0x000fe80000100800 */
[----:B------:R-:W-:Y:S04]  /*5e160*/  STL [R1+0x5c3c], R15 ;  /* 0x005c3c0f01007387 */ /* 0x000fe80000100800 */
[----:B------:R-:W-:Y:S04]  /*5e170*/  STL [R1+0x6460], R0 ;  /* 0x0064600001007387 */ /* 0x000fe80000100800 */
[----:B------:R-:W-:Y:S04]  /*5e180*/  STL [R1+0x6464], R29 ;  /* 0x0064641d01007387 */ /* 0x000fe80000100800 */
[----:B---3--:R-:W-:Y:S04]  /*5e190*/  LDSM.16.M88.4 R12, [R25+UR5+0x84100] ;  /* 0x08410005190c783b */ /* 0x008fe80008000200 */
[----:B------:R-:W-:Y:S04]  /*5e1a0*/  LDS R8, [R0+UR5+0x20000] ;  /* 0x0200000500087984 */ /* 0x000fe80008000800 */
[----:B------:R-:W-:Y:S04]  /*5e1b0*/  LDS R10, [R0+UR5+0x22000] ;  /* 0x02200005000a7984 */ /* 0x000fe80008000800 */
[----:B------:R-:W-:Y:S04]  /*5e1c0*/  LDS R9, [R29+UR5+0x20000] ;  /* 0x020000051d097984 */ /* 0x000fe80008000800 */
[----:B------:R-:W-:Y:S04]  /*5e1d0*/  LDS R11, [R29+UR5+0x22000] ;  /* 0x022000051d0b7984 */ /* 0x000fe80008000800 */
[----:B-1----:R-:W-:Y:S04]  /*5e1e0*/  STL.64 [R1+0x6458], R6 ;  /* 0x0064580601007387 */ /* 0x002fe80000100a00 */
[----:B--2---:R-:W-:Y:S04]  /*5e1f0*/  STL.64 [R1+0x6450], R4 ;  /* 0x0064500401007387 */ /* 0x004fe80000100a00 */
[----:B------:R-:W1:Y:S04]  /*5e200*/  LDSM.16.M88.4 R4, [R25+UR5+0x80100] ;  /* 0x080100051904783b */ /* 0x000e680008000200 */
[----:B-1----:R-:W-:Y:S04]  /*5e210*/  STL.64 [R1+0xc0], R4 ;  /* 0x0000c00401007387 */ /* 0x002fe80000100a00 */
[----:B------:R-:W-:Y:S04]  /*5e220*/  STL.64 [R1+0xc8], R6 ;  /* 0x0000c80601007387 */ /* 0x000fe80000100a00 */
[----:B------:R-:W1:Y:S04]  /*5e230*/  LDSM.16.M88.4 R4, [R25+UR5+0x88100] ;  /* 0x088100051904783b */ /* 0x000e680008000200 */
[----:B------:R-:W-:Y:S04]  /*5e240*/  STL.64 [R1+0xb0], R12 ;  /* 0x0000b00c01007387 */ /* 0x000fe80000100a00 */
[----:B------:R-:W-:Y:S04]  /*5e250*/  STL.64 [R1+0xb8], R14 ;  /* 0x0000b80e01007387 */ /* 0x000fe80000100a00 */
[----:B------:R-:W2:Y:S04]  /*5e260*/  LDSM.16.M88.4 R12, [R25+UR5+0x8c100] ;  /* 0x08c10005190c783b */ /* 0x000ea80008000200 */
[----:B-1----:R-:W-:Y:S01]  /*5e270*/  STL.64 [R1+0xa0], R4 ;  /* 0x0000a00401007387 */ /* 0x002fe20000100a00 */
[----:B------:R-:W-:-:S03]  /*5e280*/  IMAD.MOV.U32 R2, RZ, RZ, R4 ;  /* 0x000000ffff027224 */ /* 0x000fc600078e0004 */
[----:B------:R-:W-:Y:S01]  /*5e290*/  STL.64 [R1+0xa8], R6 ;  /* 0x0000a80601007387 */ /* 0x000fe20000100a00 */
[----:B------:R-:W-:-:S03]  /*5e2a0*/  IMAD.MOV.U32 R0, RZ, RZ, R5 ;  /* 0x000000ffff007224 */ /* 0x000fc600078e0005 */
        /* <DEDUP_REMOVED lines=8> */
[----:B------:R1:W-:Y:S04]  /*5e330*/  STL.64 [R1+0x70], R12 ;  /* 0x0000700c01007387 */ /* 0x0003e80000100a00 */
[----:B------:R-:W-:Y:S04]  /*5e340*/  STL.64 [R1+0x78], R14 ;  /* 0x0000780e01007387 */ /* 0x000fe80000100a00 */
[----:B------:R-:W-:Y:S01]  /*5e350*/  STL.64 [R1+0x68], R6 ;  /* 0x0000680601007387 */ /* 0x000fe20000100a00 */
[----:B-1----:R-:W-:-:S03]  /*5e360*/  IMAD.MOV.U32 R12, RZ, RZ, R7 ;  /* 0x000000ffff0c7224 */ /* 0x002fc600078e0007 */
[----:B------:R-:W-:Y:S04]  /*5e370*/  LDSM.16.M88.4 R4, [R25+UR5+0xa0100] ;  /* 0x0a0100051904783b */ /* 0x000fe80008000200 */
[----:B------:R-:W-:Y:S04]  /*5e380*/  STL [R1+0x6520], R12 ;  /* 0x0065200c01007387 */ /* 0x000fe80000100800 */
[----:B------:R-:W1:Y:S04]  /*5e390*/  LDSM.16.M88.4 R12, [R25+UR5+0x9c100] ;  /* 0x09c10005190c783b */ /* 0x000e680008000200 */
[----:B-1----:R-:W-:Y:S04]  /*5e3a0*/  STL.64 [R1+0x50], R12 ;  /* 0x0000500c01007387 */ /* 0x002fe80000100a00 */
[----:B------:R-:W-:Y:S04]  /*5e3b0*/  STL.64 [R1+0x58], R14 ;  /* 0x0000580e01007387 */ /* 0x000fe80000100a00 */
[----:B------:R-:W1:Y:S04]  /*5e3c0*/  LDSM.16.M88.4 R12, [R25+UR5+0xa4100] ;  /* 0x0a410005190c783b */ /* 0x000e680008000200 */
[----:B------:R-:W-:Y:S04]  /*5e3d0*/  STL.64 [R1+0x40], R4 ;  /* 0x0000400401007387 */ /* 0x000fe80000100a00 */
[----:B------:R-:W-:Y:S04]  /*5e3e0*/  STL.64 [R1+0x48], R6 ;  /* 0x0000480601007387 */ /* 0x000fe80000100a00 */
[----:B------:R-:W2:Y:S04]  /*5e3f0*/  LDSM.16.M88.4 R4, [R25+UR5+0xa8100] ;  /* 0x0a8100051904783b */ /* 0x000ea80008000200 */
[----:B-1----:R-:W-:Y:S04]  /*5e400*/  STL.64 [R1+0x30], R12 ;  /* 0x0000300c01007387 */ /* 0x002fe80000100a00 */
[----:B------:R-:W-:Y:S04]  /*5e410*/  STL.64 [R1+0x38], R14 ;  /* 0x0000380e01007387 */ /* 0x000fe80000100a00 */
[----:B--2---:R-:W-:Y:S04]  /*5e420*/  STL.64 [R1+0x20], R4 ;  /* 0x0000200401007387 */ /* 0x004fe80000100a00 */
[----:B------:R-:W1:Y:S04]  /*5e430*/  LDSM.16.M88.4 R12, [R25+UR5+0xac100] ;  /* 0x0ac10005190c783b */ /* 0x000e680008000200 */
[----:B------:R-:W-:Y:S04]  /*5e440*/  STL.64 [R1+0x28], R6 ;  /* 0x0000280601007387 */ /* 0x000fe80000100a00 */
[----:B------:R-:W2:Y:S04]  /*5e450*/  LDSM.16.M88.4 R4, [R25+UR5+0xb0100] ;  /* 0x0b0100051904783b */ /* 0x000ea80008000200 */
[----:B-1----:R1:W-:Y:S04]  /*5e460*/  STL.64 [R1+0x10], R12 ;  /* 0x0000100c01007387 */ /* 0x0023e80000100a00 */
[----:B------:R-:W-:Y:S04]  /*5e470*/  STL.64 [R1+0x18], R14 ;  /* 0x0000180e01007387 */ /* 0x000fe80000100a00 */
[----:B--2---:R-:W-:Y:S04]  /*5e480*/  STL.64 [R1], R4 ;  /* 0x0000000401007387 */ /* 0x004fe80000100a00 */
[----:B------:R-:W-:Y:S01]  /*5e490*/  STL.64 [R1+0x8], R6 ;  /* 0x0000080601007387 */ /* 0x000fe20000100a00 */
[----:B-1----:R-:W-:-:S05]  /*5e4a0*/  IMAD.MOV.U32 R12, RZ, RZ, R4 ;  /* 0x000000ffff0c7224 */ /* 0x002fca00078e0004 */
[----:B------:R1:W-:Y:S04]  /*5e4b0*/  STL [R1+0x6524], R12 ;  /* 0x0065240c01007387 */ /* 0x0003e80000100800 */
[----:B-1----:R-:W2:Y:S04]  /*5e4c0*/  LDL.LU R12, [R1+0x7b0] ;  /* 0x0007b000010c7983 */ /* 0x002ea80000300800 */
[----:B------:R-:W2:Y:S01]  /*5e4d0*/  LDL.LU R13, [R1+0x7b4] ;  /* 0x0007b400010d7983 */ /* 0x000ea20000300800 */
[----:B------:R-:W-:Y:S01]  /*5e4e0*/  MOV R14, R16 ;  /* 0x00000010000e7202 */ /* 0x000fe20000000f00 */
[----:B------:R-:W-:-:S02]  /*5e4f0*/  IMAD.MOV.U32 R15, RZ, RZ, R17 ;  /* 0x000000ffff0f7224 */ /* 0x000fc400078e0011 */
[----:B------:R-:W3:Y:S04]  /*5e500*/  LDL.LU R16, [R1+0x656c] ;  /* 0x00656c0001107983 */ /* 0x000ee80000300800 */
[----:B------:R-:W4:Y:S01]  /*5e510*/  LDL.LU R17, [R1+0x6568] ;  /* 0x0065680001117983 */ /* 0x000f220000300800 */
[----:B------:R-:W-:-:S03]  /*5e520*/  IMAD.MOV.U32 R29, RZ, RZ, R5 ;  /* 0x000000ffff1d7224 */ /* 0x000fc600078e0005 */
[----:B------:R-:W-:Y:S04]  /*5e530*/  STL.64 [R1+0x6530], R14 ;  /* 0x0065300e01007387 */ /* 0x000fe80000100a00 */
[----:B--2---:R1:W-:Y:S04]  /*5e540*/  STL.64 [R1+0x6528], R12 ;  /* 0x0065280c01007387 */ /* 0x0043e80000100a00 */
[----:B------:R-:W2:Y:S04]  /*5e550*/  LDL.LU R4, [R1+0x7d0] ;  /* 0x0007d00001047983 */ /* 0x000ea80000300800 */
[----:B------:R-:W2:Y:S04]  /*5e560*/  LDL.LU R5, [R1+0x7d4] ;  /* 0x0007d40001057983 */ /* 0x000ea80000300800 */
[----:B------:R-:W2:Y:S04]  /*5e570*/  LDL.LU R6, [R1+0x7d8] ;  /* 0x0007d80001067983 */ /* 0x000ea80000300800 */
[----:B------:R-:W2:Y:S01]  /*5e580*/  LDL.LU R7, [R1+0x7dc] ;  /* 0x0007dc0001077983 */ /* 0x000ea20000300800 */
[----:B-1----:R-:W-:-:S02]  /*5e590*/  IMAD.MOV.U32 R12, RZ, RZ, R2 ;  /* 0x000000ffff0c7224 */ /* 0x002fc400078e0002 */
[----:B------:R-:W-:Y:S01]  /*5e5a0*/  IMAD.MOV.U32 R13, RZ, RZ, R0 ;  /* 0x000000ffff0d7224 */ /* 0x000fe200078e0000 */
[----:B--2---:R4:W-:Y:S02]  /*5e5b0*/  STL.64 [R1+0x6558], R6 ;  /* 0x0065580601007387 */ /* 0x0049e40000100a00 */
[----:B----4-:R-:W-:Y:S02]  /*5e5c0*/  IMAD.MOV.U32 R6, RZ, RZ, R17 ;  /* 0x000000ffff067224 */ /* 0x010fe400078e0011 */
[----:B---3--:R-:W-:Y:S02]  /*5e5d0*/  IMAD.MOV.U32 R7, RZ, RZ, R16 ;  /* 0x000000ffff077224 */ /* 0x008fe400078e0010 */
[----:B------:R-:W1:Y:S04]  /*5e5e0*/  LDSM.16.M88.4 R16, [R25+UR5+0xb4100] ;  /* 0x0b4100051910783b */ /* 0x000e680008000200 */
[----:B------:R2:W-:Y:S04]  /*5e5f0*/  STL.64 [R1+0x6550], R4 ;  /* 0x0065500401007387 */ /* 0x0005e80000100a00 */
[----:B--2---:R-:W2:Y:S04]  /*5e600*/  LDL.LU R4, [R1+0x7e0] ;  /* 0x0007e00001047983 */ /* 0x004ea80000300800 */
[----:B------:R-:W2:Y:S04]  /*5e610*/  LDL.LU R5, [R1+0x7e4] ;  /* 0x0007e40001057983 */ /* 0x000ea80000300800 */
[----:B------:R3:W-:Y:S04]  /*5e620*/  STL.64 [R1+0x6548], R12 ;  /* 0x0065480c01007387 */ /* 0x0007e80000100a00 */
[----:B---3--:R-:W2:Y:S04]  /*5e630*/  LDL.64 R12, [R1+0xc0] ;  /* 0x0000c000010c7983 */ /* 0x008ea80000100a00 */
[----:B-1----:R-:W-:Y:S04]  /*5e640*/  STL [R1+0x5dec], R18 ;  /* 0x005dec1201007387 */ /* 0x002fe80000100800 */
[----:B------:R-:W-:Y:S04]  /*5e650*/  STL [R1+0x5de8], R19 ;  /* 0x005de81301007387 */ /* 0x000fe80000100800 */
[----:B------:R1:W-:Y:S02]  /*5e660*/  STL.64 [R1+0x6490], R16 ;  /* 0x0064901001007387 */ /* 0x0003e40000100a00 */
[----:B-1----:R-:W-:-:S02]  /*5e670*/  IMAD.MOV.U32 R16, RZ, RZ, R24 ;  /* 0x000000ffff107224 */ /* 0x002fc400078e0018 */
[----:B------:R-:W-:Y:S01]  /*5e680*/  IMAD.MOV.U32 R17, RZ, RZ, R20 ;  /* 0x000000ffff117224 */ /* 0x000fe200078e0014 */
[----:B------:R-:W3:Y:S04]  /*5e690*/  LDL.LU R24, [R1+0x6564] ;  /* 0x0065640001187983 */ /* 0x000ee80000300800 */
[----:B------:R-:W4:Y:S04]  /*5e6a0*/  LDL.LU R20, [R1+0x6560] ;  /* 0x0065600001147983 */ /* 0x000f280000300800 */
[----:B------:R-:W3:Y:S04]  /*5e6b0*/  LDL.LU R18, [R1+0x7a8] ;  /* 0x0007a80001127983 */ /* 0x000ee80000300800 */
[----:B------:R-:W3:Y:S01]  /*5e6c0*/  LDL.LU R19, [R1+0x7ac] ;  /* 0x0007ac0001137983 */ /* 0x000ee20000300800 */
[----:B--2---:R-:W-:Y:S03]  /*5e6d0*/  HMMA.1688.F32.TF32 R4, R8, R12, R4 ;  /* 0x0000000c0804723c */ /* 0x004fe60000081004 */
[----:B---3--:R1:W-:Y:S04]  /*5e6e0*/  STL.64 [R1+0x6540], R18 ;  /* 0x0065401201007387 */ /* 0x0083e80000100a00 */
[----:B------:R2:W-:Y:S01]  /*5e6f0*/  STL.64 [R1+0x6538], R16 ;  /* 0x0065381001007387 */ /* 0x0005e20000100a00 */
[----:B-1----:R-:W-:-:S02]  /*5e700*/  IMAD.MOV.U32 R18, RZ, RZ, R21 ;  /* 0x000000ffff127224 */ /* 0x002fc400078e0015 */
[----:B----4-:R-:W-:Y:S02]  /*5e710*/  IMAD.MOV.U32 R19, RZ, RZ, R20 ;  /* 0x000000ffff137224 */ /* 0x010fe400078e0014 */
[----:B--2---:R-:W-:Y:S01]  /*5e720*/  IMAD.MOV.U32 R17, RZ, RZ, R24 ;  /* 0x000000ffff117224 */ /* 0x004fe200078e0018 */
[----:B------:R-:W1:Y:S04]  /*5e730*/  LDSM.16.M88.4 R20, [R25+UR5+0xb8100] ;  /* 0x0b8100051914783b */ /* 0x000e680008000200 */
[----:B------:R-:W2:Y:S04]  /*5e740*/  LDSM.16.M88.4 R24, [R25+UR5+0xbc100] ;  /* 0x0bc100051918783b */ /* 0x000ea80008000200 */
[----:B------:R-:W3:Y:S04]  /*5e750*/  LDL.LU R16, [R1+0x7c0] ;  /* 0x0007c00001107983 */ /* 0x000ee80000300800 */
[----:B-1----:R-:W-:Y:S04]  /*5e760*/  STL [R1+0x6478], R21 ;  /* 0x0064781501007387 */ /* 0x002fe80000100800 */
[----:B------:R-:W-:Y:S04]  /*5e770*/  STL [R1+0x5db8], R22 ;  /* 0x005db81601007387 */ /* 0x000fe80000100800 */
[----:B------:R-:W-:Y:S04]  /*5e780*/  STL [R1+0x5c38], R23 ;  /* 0x005c381701007387 */ /* 0x000fe80000100800 */
[----:B--2---:R-:W-:Y:S04]  /*5e790*/  STL [R1+0x646c], R24 ;  /* 0x00646c1801007387 */ /* 0x004fe80000100800 */
[----:B------:R1:W-:Y:S04]  /*5e7a0*/  STL [R1+0x6468], R25 ;  /* 0x0064681901007387 */ /* 0x0003e80000100800 */
[----:B------:R-:W-:Y:S04]  /*5e7b0*/  STL [R1+0x5c24], R26 ;  /* 0x005c241a01007387 */ /* 0x000fe80000100800 */
[----:B------:R-:W-:Y:S04]  /*5e7c0*/  STL [R1+0x5c20], R27 ;  /* 0x005c201b01007387 */ /* 0x000fe80000100800 */
[----:B-1----:R-:W2:Y:S04]  /*5e7d0*/  LDL.64 R24, [R1+0xb0] ;  /* 0x0000b00001187983 */ /* 0x002ea80000100a00 */
[----:B------:R-:W-:Y:S04]  /*5e7e0*/  STL.64 [R1+0x7e0], R4 ;  /* 0x0007e00401007387 */ /* 0x000fe80000100a00 */
[----:B------:R1:W-:Y:S04]  /*5e7f0*/  STL.64 [R1+0x7e8], R6 ;  /* 0x0007e80601007387 */ /* 0x0003e80000100a00 */
[----:B-1----:R-:W2:Y:S04]  /*5e800*/  LDL.LU.64 R6, [R1+0x6558] ;  /* 0x0065580001067983 */ /* 0x002ea80000300a00 */
[----:B------:R-:W2:Y:S01]  /*5e810*/  LDL.LU.64 R4, [R1+0x6550] ;  /* 0x0065500001047983 */ /* 0x000ea20000300a00 */
[----:B------:R-:W-:Y:S01]  /*5e820*/  MOV R3, R12 ;  /* 0x0000000c00037202 */ /* 0x000fe20000000f00 */
[----:B------:R-:W-:-:S05]  /*5e830*/  IMAD.MOV.U32 R2, RZ, RZ, R13 ;  /* 0x000000ffff027224 */ /* 0x000fca00078e000d */
[----:B------:R-:W-:Y:S04]  /*5e840*/  STL [R1+0x6474], R2 ;  /* 0x0064740201007387 */ /* 0x000fe80000100800 */
[----:B------:R-:W-:Y:S01]  /*5e850*/  STL [R1+0x6470], R3 ;  /* 0x0064700301007387 */ /* 0x000fe20000100800 */
[----:B--2---:R-:W-:-:S15]  /*5e860*/  HMMA.1688.F32.TF32 R12, R8, R24, R4 ;  /* 0x00000018080c723c */ /* 0x004fde0000081004 */
[----:B------:R-:W-:-:S04]  /*5e870*/  NOP ;  /* 0x0000000000007918 */ /* 0x000fc80000000000 */
[----:B------:R1:W-:Y:S04]  /*5e880*/  STL.64 [R1+0x7d0], R12 ;  /* 0x0007d00c01007387 */ /* 0x0003e80000100a00 */
[----:B-1----:R-:W3:Y:S01]  /*5e890*/  LDL.LU.64 R12, [R1+0x6548] ;  /* 0x00654800010c7983 */ /* 0x002ee20000300a00 */
[----:B------:R-:W-:Y:S02]  /*5e8a0*/  IMAD.MOV.U32 R26, RZ, RZ, R14 ;  /* 0x000000ffff1a7224 */ /* 0x000fe400078e000e */
[----:B------:R-:W-:Y:S02]  /*5e8b0*/  IMAD.MOV.U32 R27, RZ, RZ, R15 ;  /* 0x000000ffff1b7224 */ /* 0x000fe400078e000f */
[----:B------:R-:W-:Y:S02]  /*5e8c0*/  IMAD.MOV.U32 R5, RZ, RZ, R24 ;  /* 0x000000ffff057224 */ /* 0x000fe400078e0018 */
[----:B------:R-:W-:Y:S01]  /*5e8d0*/  IMAD.MOV.U32 R4, RZ, RZ, R25 ;  /* 0x000000ffff047224 */ /* 0x000fe200078e0019 */
[----:B------:R-:W-:Y:S04]  /*5e8e0*/  STL [R1+0x5c2c], R27 ;  /* 0x005c2c1b01007387 */ /* 0x000fe80000100800 */
[----:B------:R-:W-:Y:S04]  /*5e8f0*/  STL [R1+0x5c28], R26 ;  /* 0x005c281a01007387 */ /* 0x000fe80000100800 */
[----:B------:R-:W2:Y:S01]  /*5e900*/  LDL.64 R24, [R1+0x90] ;  /* 0x0000900001187983 */ /* 0x000ea20000100a00 */
[----:B---3--:R-:W-:Y:S03]  /*5e910*/  HMMA.1688.F32.TF32 R12, R8, R12, R16 ;  /* 0x0000000c080c723c */ /* 0x008fe60000081010 */
[----:B------:R-:W3:Y:S04]  /*5e920*/  LDL.LU.64 R18, [R1+0x6540] ;  /* 0x0065400001127983 */ /* 0x000ee80000300a00 */
[----:B------:R-:W3:-:S12]  /*5e930*/  LDL.LU.64 R16, [R1+0x6538] ;  /* 0x0065380001107983 */ /* 0x000ed80000300a00 */
[----:B------:R-:W-:Y:S04]  /*5e940*/  STL.64 [R1+0x7c0], R12 ;  /* 0x0007c00c01007387 */ /* 0x000fe80000100a00 */
[----:B------:R1:W-:Y:S04]  /*5e950*/  STL.64 [R1+0x7c8], R14 ;  /* 0x0007c80e01007387 */ /* 0x0003e80000100a00 */
[----:B-1----:R-:W4:Y:S04]  /*5e960*/  LDL.LU.64 R14, [R1+0x6530] ;  /* 0x00653000010e7983 */ /* 0x002f280000300a00 */
[----:B------:R-:W4:Y:S01]  /*5e970*/  LDL.LU.64 R12, [R1+0x6528] ;  /* 0x00652800010c7983 */ /* 0x000f220000300a00 */
[----:B--2---:R-:W-:-:S02]  /*5e980*/  IMAD.MOV.U32 R7, RZ, RZ, R24 ;  /* 0x000000ffff077224 */ /* 0x004fc400078e0018 */
[----:B------:R-:W-:Y:S01]  /*5e990*/  IMAD.MOV.U32 R6, RZ, RZ, R25 ;  /* 0x000000ffff067224 */ /* 0x000fe200078e0019 */
[----:B----4-:R-:W-:-:S15]  /*5e9a0*/  HMMA.1688.F32.TF32 R12, R8, R24, R12 ;  /* 0x00000018080c723c */ /* 0x010fde000008100c */
[----:B------:R-:W-:-:S04]  /*5e9b0*/  NOP ;  /* 0x0000000000007918 */ /* 0x000fc80000000000 */
[----:B------:R1:W-:Y:S04]  /*5e9c0*/  STL.64 [R1+0x7b0], R12 ;  /* 0x0007b00c01007387 */ /* 0x0003e80000100a00 */
[----:B-1----:R-:W2:Y:S04]  /*5e9d0*/  LDL.LU R12, [R1+0x6524] ;  /* 0x00652400010c7983 */ /* 0x002ea80000300800 */
[----:B------:R-:W-:Y:S04]  /*5e9e0*/  STL.64 [R1+0x6488], R6 ;  /* 0x0064880601007387 */ /* 0x000fe80000100a00 */
[----:B------:R1:W-:Y:S04]  /*5e9f0*/  STL.64 [R1+0x6480], R4 ;  /* 0x0064800401007387 */ /* 0x0003e80000100a00 */
[----:B-1----:R-:W3:Y:S01]  /*5ea00*/  LDL.64 R4, [R1+0x80] ;  /* 0x0000800001047983 */ /* 0x002ee20000100a00 */
[----:B------:R-:W-:-:S02]  /*5ea10*/  IMAD.MOV.U32 R26, RZ, RZ, R15 ;  /* 0x000000ffff1a7224 */ /* 0x000fc400078e000f */
[----:B------:R-:W-:-:S03]  /*5ea20*/  IMAD.MOV.U32 R27, RZ, RZ, R14 ;  /* 0x000000ffff1b7224 */ /* 0x000fc600078e000e */
[----:B------:R-:W-:Y:S04]  /*5ea30*/  STL [R1+0x5c34], R26 ;  /* 0x005c341a01007387 */ /* 0x000fe80000100800 */
[----:B------:R-:W-:Y:S01]  /*5ea40*/  STL [R1+0x5c30], R27 ;  /* 0x005c301b01007387 */ /* 0x000fe20000100800 */
[----:B---3--:R-:W-:Y:S01]  /*5ea50*/  HMMA.1688.F32.TF32 R16, R8, R4, R16 ;  /* 0x000000040810723c */ /* 0x008fe20000081010 */
[----:B------:R-:W-:Y:S01]  /*5ea60*/  IMAD.MOV.U32 R0, RZ, RZ, R4 ;  /* 0x000000ffff007224 */ /* 0x000fe200078e0004 */
[----:B------:R-:W-:Y:S01]  /*5ea70*/  MOV R28, R5 ;  /* 0x00000005001c7202 */ /* 0x000fe20000000f00 */
[----:B------:R-:W3:Y:S04]  /*5ea80*/  LDL.LU R4, [R1+0x710] ;  /* 0x0007100001047983 */ /* 0x000ee80000300800 */
[----:B------:R-:W3:Y:S04]  /*5ea90*/  LDL.LU R5, [R1+0x714] ;  /* 0x0007140001057983 */ /* 0x000ee80000300800 */
[----:B------:R-:W4:Y:S04]  /*5eaa0*/  LDL.LU R6, [R1+0x718] ;  /* 0x0007180001067983 */ /* 0x000f280000300800 */
[----:B------:R-:W4:Y:S04]  /*5eab0*/  LDL.LU R7, [R1+0x71c] ;  /* 0x00071c0001077983 */ /* 0x000f280000300800 */
[----:B------:R-:W-:-:S02]  /*5eac0*/  IMAD.MOV.U32 R13, RZ, RZ, R16 ;  /* 0x000000ffff0d7224 */ /* 0x000fc400078e0010 */
[----:B------:R-:W-:Y:S02]  /*5ead0*/  IMAD.MOV.U32 R14, RZ, RZ, R17 ;  /* 0x000000ffff0e7224 */ /* 0x000fe400078e0011 */
[----:B--2---:R-:W-:Y:S02]  /*5eae0*/  IMAD.MOV.U32 R16, RZ, RZ, R12 ;  /* 0x000000ffff107224 */ /* 0x004fe400078e000c */
[----:B------:R-:W-:Y:S01]  /*5eaf0*/  IMAD.MOV.U32 R17, RZ, RZ, R29 ;  /* 0x000000ffff117224 */ /* 0x000fe200078e001d */
[----:B----4-:R-:W-:Y:S04]  /*5eb00*/  STL.64 [R1+0x64a0], R6 ;  /* 0x0064a00601007387 */ /* 0x010fe80000100a00 */
[----:B---3--:R-:W-:Y:S04]  /*5eb10*/  STL.64 [R1+0x6498], R4 ;  /* 0x0064980401007387 */ /* 0x008fe80000100a00 */
[----:B------:R-:W2:Y:S04]  /*5eb20*/  LDL.LU R12, [R1+0x6520] ;  /* 0x00652000010c7983 */ /* 0x000ea80000300800 */
[----:B------:R1:W-:Y:S04]  /*5eb30*/  STL.64 [R1+0x64a8], R16 ;  /* 0x0064a81001007387 */ /* 0x0003e80000100a00 */
[----:B-1----:R-:W3:Y:S04]  /*5eb40*/  LDL.64 R16, [R1+0x10] ;  /* 0x0000100001107983 */ /* 0x002ee80000100a00 */
[----:B---3--:R1:W-:Y:S04]  /*5eb50*/  STL.64 [R1+0x64c0], R16 ;  /* 0x0064c01001007387 */ /* 0x0083e80000100a00 */
[----:B------:R-:W3:Y:S04]  /*5eb60*/  LDL.LU R4, [R1+0x720] ;  /* 0x0007200001047983 */ /* 0x000ee80000300800 */
[----:B------:R-:W3:Y:S04]  /*5eb70*/  LDL.LU R5, [R1+0x724] ;  /* 0x0007240001057983 */ /* 0x000ee80000300800 */
[----:B------:R-:W4:Y:S04]  /*5eb80*/  LDL.LU R6, [R1+0x728] ;  /* 0x0007280001067983 */ /* 0x000f280000300800 */
[----:B------:R-:W4:Y:S04]  /*5eb90*/  LDL.LU R7, [R1+0x72c] ;  /* 0x00072c0001077983 */ /* 0x000f280000300800 */
[----:B-1----:R-:W2:Y:S04]  /*5eba0*/  LDL.64 R16, [R1+0x20] ;  /* 0x0000200001107983 */ /* 0x002ea80000100a00 */
[----:B--2---:R1:W-:Y:S04]  /*5ebb0*/  STL.64 [R1+0x64d8], R16 ;  /* 0x0064d81001007387 */ /* 0x0043e80000100a00 */
        /* <DEDUP_REMOVED lines=8> */
[----:B------:R-:W4:Y:S04]  /*5ec40*/  LDL.64 R24, [R1+0x60] ;  /* 0x0000600001187983 */ /* 0x000f280000100a00 */
[----:B----4-:R1:W-:Y:S04]  /*5ec50*/  STL.64 [R1+0x6518], R24 ;  /* 0x0065181801007387 */ /* 0x0103e80000100a00 */
[----:B------:R-:W4:Y:S04]  /*5ec60*/  LDL.64 R16, [R1+0x40] ;  /* 0x0000400001107983 */ /* 0x000f280000100a00 */
[----:B-1----:R-:W2:Y:S04]  /*5ec70*/  LDL.64 R24, [R1+0x70] ;  /* 0x0000700001187983 */ /* 0x002ea80000100a00 */
[----:B----4-:R1:W-:Y:S04]  /*5ec80*/  STL.64 [R1+0x6508], R16 ;  /* 0x0065081001007387 */ /* 0x0103e80000100a00 */
[----:B-1----:R-:W4:Y:S01]  /*5ec90*/  LDL.64 R16, [R1+0x50] ;  /* 0x0000500001107983 */ /* 0x002f220000100a00 */
[----:B------:R-:W-:-:S02]  /*5eca0*/  IMAD.MOV.U32 R15, RZ, RZ, R18 ;  /* 0x000000ffff0f7224 */ /* 0x000fc400078e0012 */
[----:B------:R-:W-:Y:S01]  /*5ecb0*/  IMAD.MOV.U32 R23, RZ, RZ, R19 ;  /* 0x000000ffff177224 */ /* 0x000fe200078e0013 */
[----:B----4-:R1:W-:Y:S04]  /*5ecc0*/  STL.64 [R1+0x6510], R16 ;  /* 0x0065101001007387 */ /* 0x0103e80000100a00 */
[----:B-1----:R-:W4:Y:S04]  /*5ecd0*/  LDL.LU R16, [R1+0x780] ;  /* 0x0007800001107983 */ /* 0x002f280000300800 */
        /* <DEDUP_REMOVED lines=25> */
[----:B---3--:R1:W-:Y:S04]  /*5ee70*/  STL.64 [R1+0x6430], R12 ;  /* 0x0064300c01007387 */ /* 0x0083e80000100a00 */
[----:B-1----:R-:W3:Y:S04]  /*5ee80*/  LDL.LU R12, [R1+0x790] ;  /* 0x00079000010c7983 */ /* 0x002ee80000300800 */
[----:B------:R-:W3:Y:S04]  /*5ee90*/  LDL.LU R13, [R1+0x794] ;  /* 0x00079400010d7983 */ /* 0x000ee80000300800 */
[----:B------:R-:W3:Y:S04]  /*5eea0*/  LDL.LU R14, [R1+0x798] ;  /* 0x00079800010e7983 */ /* 0x000ee80000300800 */
[----:B------:R-:W3:Y:S02]  /*5eeb0*/  LDL.LU R15, [R1+0x79c] ;  /* 0x00079c00010f7983 */ /* 0x000ee40000300800 */
[----:B---3--:R-:W-:-:S15]  /*5eec0*/  HMMA.1688.F32.TF32 R12, R8, R24, R12 ;  /* 0x00000018080c723c */ /* 0x008fde000008100c */
[----:B------:R-:W-:-:S04]  /*5eed0*/  NOP ;  /* 0x0000000000007918 */ /* 0x000fc80000000000 */
[----:B------:R1:W-:Y:S04]  /*5eee0*/  STL.64 [R1+0x790], R12 ;  /* 0x0007900c01007387 */ /* 0x0003e80000100a00 */
[----:B------:R3:W-:Y:S01]  /*5eef0*/  STL.64 [R1+0x798], R14 ;  /* 0x0007980e01007387 */ /* 0x0007e20000100a00 */
[----:B-1----:R-:W-:Y:S02]  /*5ef00*/  IMAD.MOV.U32 R13, RZ, RZ, R24 ;  /* 0x000000ffff0d7224 */ /* 0x002fe400078e0018 */
[----:B------:R-:W-:Y:S02]  /*5ef10*/  IMAD.MOV.U32 R12, RZ, RZ, R25 ;  /* 0x000000ffff0c7224 */ /* 0x000fe400078e0019 */
[----:B------:R-:W4:Y:S02]  /*5ef20*/  LDL.LU.64 R24, [R1+0x6518] ;  /* 0x0065180001187983 */ /* 0x000f240000300a00 */
[----:B----4-:R-:W-:Y:S01]  /*5ef30*/  HMMA.1688.F32.TF32 R16, R8, R24, R16 ;  /* 0x000000180810723c */ /* 0x010fe20000081010 */
[----:B---3--:R-:W-:-:S02]  /*5ef40*/  IMAD.MOV.U32 R15, RZ, RZ, R24 ;  /* 0x000000ffff0f7224 */ /* 0x008fc400078e0018 */
[----:B------:R-:W-:-:S15]  /*5ef50*/  IMAD.MOV.U32 R14, RZ, RZ, R25 ;  /* 0x000000ffff0e7224 */ /* 0x000fde00078e0019 */
[----:B------:R-:W-:Y:S01]  /*5ef60*/  NOP ;  /* 0x0000000000007918 */ /* 0x000fe20000000000 */
[----:B------:R-:W-:Y:S01]  /*5ef70*/  IMAD.MOV.U32 R27, RZ, RZ, R19 ;  /* 0x000000ffff1b7224 */ /* 0x000fe200078e0013 */
[----:B------:R-:W-:Y:S01]  /*5ef80*/  MOV R26, R18 ;  /* 0x00000012001a7202 */ /* 0x000fe20000000f00 */
[----:B------:R1:W-:Y:S04]  /*5ef90*/  STL.64 [R1+0x780], R16 ;  /* 0x0007801001007387 */ /* 0x0003e80000100a00 */
[----:B-1----:R-:W3:Y:S04]  /*5efa0*/  LDL.LU.64 R16, [R1+0x6510] ;  /* 0x0065100001107983 */ /* 0x002ee80000300a00 */
[----:B------:R-:W-:Y:S04]  /*5efb0*/  STL [R1+0x5ffc], R27 ;  /* 0x005ffc1b01007387 */ /* 0x000fe80000100800 */
[----:B------:R1:W-:Y:S04]  /*5efc0*/  STL [R1+0x5ff8], R26 ;  /* 0x005ff81a01007387 */ /* 0x0003e80000100800 */
[----:B------:R-:W3:Y:S04]  /*5efd0*/  LDL.LU R24, [R1+0x770] ;  /* 0x0007700001187983 */ /* 0x000ee80000300800 */
[----:B------:R-:W3:Y:S04]  /*5efe0*/  LDL.LU R25, [R1+0x774] ;  /* 0x0007740001197983 */ /* 0x000ee80000300800 */
[----:B-1----:R-:W3:Y:S04]  /*5eff0*/  LDL.LU R26, [R1+0x778] ;  /* 0x00077800011a7983 */ /* 0x002ee80000300800 */
[----:B------:R-:W3:Y:S02]  /*5f000*/  LDL.LU R27, [R1+0x77c] ;  /* 0x00077c00011b7983 */ /* 0x000ee40000300800 */
[----:B---3--:R-:W-:Y:S01]  /*5f010*/  HMMA.1688.F32.TF32 R24, R8, R16, R24 ;  /* 0x000000100818723c */ /* 0x008fe20000081018 */
[----:B------:R-:W-:-:S15]  /*5f020*/  IMAD.MOV.U32 R29, RZ, RZ, R17 ;  /* 0x000000ffff1d7224 */ /* 0x000fde00078e0011 */
[----:B------:R-:W-:-:S03]  /*5f030*/  NOP ;  /* 0x0000000000007918 */ /* 0x000fc60000000000 */
        /* <DEDUP_REMOVED lines=48> */
[----:B------:R-:W-:Y:S04]  /*5f340*/  STL.64 [R1+0x710], R4 ;  /* 0x0007100401007387 */ /* 0x000fe80000100a00 */
[----:B------:R1:W-:Y:S04]  /*5f350*/  STL.64 [R1+0x718], R6 ;  /* 0x0007180601007387 */ /* 0x0003e80000100a00 */
[----:B-1----:R-:W2:Y:S04]  /*5f360*/  LDL.LU.64 R6, [R1+0x6488] ;  /* 0x0064880001067983 */ /* 0x002ea80000300a00 */
[----:B------:R-:W3:Y:S04]  /*5f370*/  LDL.LU.64 R4, [R1+0x6480] ;  /* 0x0064800001047983 */ /* 0x000ee80000300a00 */
[----:B------:R1:W-:Y:S04]  /*5f380*/  STL.64 [R1+0x6348], R16 ;  /* 0x0063481001007387 */ /* 0x0003e80000100a00 */
[----:B-1----:R-:W4:Y:S04]  /*5f390*/  LDL.64 R16, [R1] ;  /* 0x0000000001107983 */ /* 0x002f280000100a00 */
[----:B----4-:R1:W-:Y:S04]  /*5f3a0*/  STL.64 [R1+0x6358], R16 ;  /* 0x0063581001007387 */ /* 0x0103e80000100a00 */
[----:B-1----:R-:W4:Y:S04]  /*5f3b0*/  LDL.LU R16, [R1+0x640] ;  /* 0x0006400001107983 */ /* 0x002f280000300800 */
[----:B------:R-:W4:Y:S04]  /*5f3c0*/  LDL.LU R17, [R1+0x644] ;  /* 0x0006440001117983 */ /* 0x000f280000300800 */
[----:B------:R-:W2:Y:S04]  /*5f3d0*/  LDL.LU R18, [R1+0x648] ;  /* 0x0006480001127983 */ /* 0x000ea80000300800 */
[----:B------:R-:W2:Y:S04]  /*5f3e0*/  LDL.LU R19, [R1+0x64c] ;  /* 0x00064c0001137983 */ /* 0x000ea80000300800 */
[----:B--2---:R-:W-:Y:S04]  /*5f3f0*/  STL.64 [R1+0x6368], R18 ;  /* 0x0063681201007387 */ /* 0x004fe80000100a00 */
[----:B----4-:R1:W-:Y:S02]  /*5f400*/  STL.64 [R1+0x6360], R16 ;  /* 0x0063601001007387 */ /* 0x0103e40000100a00 */
[----:B-1----:R-:W-:-:S02]  /*5f410*/  IMAD.MOV.U32 R16, RZ, RZ, R21 ;  /* 0x000000ffff107224 */ /* 0x002fc400078e0015 */
[----:B------:R-:W-:Y:S01]  /*5f420*/  IMAD.MOV.U32 R17, RZ, RZ, R2 ;  /* 0x000000ffff117224 */ /* 0x000fe200078e0002 */
[----:B------:R-:W2:Y:S04]  /*5f430*/  LDL.LU R21, [R1+0x6478] ;  /* 0x0064780001157983 */ /* 0x000ea80000300800 */
[----:B------:R-:W4:Y:S04]  /*5f440*/  LDL.LU R2, [R1+0x6474] ;  /* 0x0064740001027983 */ /* 0x000f280000300800 */
        /* <DEDUP_REMOVED lines=10> */
[----:B------:R-:W-:-:S05]  /*5f4f0*/  IMAD.MOV.U32 R17, RZ, RZ, R22 ;  /* 0x000000ffff117224 */ /* 0x000fca00078e0016 */
        /* <DEDUP_REMOVED lines=37> */
[----:B------:R-:W-:Y:S01]  /*5f750*/  MOV R16, R13 ;  /* 0x0000000d00107202 */ /* 0x000fe20000000f00 */
[----:B------:R-:W-:-:S05]  /*5f760*/  IMAD.MOV.U32 R17, RZ, RZ, R12 ;  /* 0x000000ffff117224 */ /* 0x000fca00078e000c */
[----:B------:R1:W-:Y:S02]  /*5f770*/  STL.64 [R1+0x63f8], R16 ;  /* 0x0063f81001007387 */ /* 0x0003e40000100a00 */
[----:B-1----:R-:W-:Y:S02]  /*5f780*/  IMAD.MOV.U32 R16, RZ, RZ, R0 ;  /* 0x000000ffff107224 */ /* 0x002fe400078e0000 */
[----:B------:R-:W-:Y:S01]  /*5f790*/  IMAD.MOV.U32 R17, RZ, RZ, R28 ;  /* 0x000000ffff117224 */ /* 0x000fe200078e001c */
[----:B------:R-:W3:Y:S04]  /*5f7a0*/  LDL.LU R0, [R1+0x6460] ;  /* 0x0064600001007983 */ /* 0x000ee80000300800 */
[----:B------:R1:W-:Y:S02]  /*5f7b0*/  STL.64 [R1+0x6410], R16 ;  /* 0x0064101001007387 */ /* 0x0003e40000100a00 */
[----:B-1----:R-:W-:-:S02]  /*5f7c0*/  IMAD.MOV.U32 R16, RZ, RZ, R7 ;  /* 0x000000ffff107224 */ /* 0x002fc400078e0007 */
[----:B------:R-:W-:Y:S01]  /*5f7d0*/  IMAD.MOV.U32 R17, RZ, RZ, R6 ;  /* 0x000000ffff117224 */ /* 0x000fe200078e0006 */
[----:B--2---:R-:W-:Y:S04]  /*5f7e0*/  STL.64 [R1+0x63c0], R22 ;  /* 0x0063c01601007387 */ /* 0x004fe80000100a00 */
[----:B------:R1:W-:Y:S04]  /*5f7f0*/  STL.64 [R1+0x63b8], R20 ;  /* 0x0063b81401007387 */ /* 0x0003e80000100a00 */
[----:B-1----:R-:W2:Y:S04]  /*5f800*/  LDL.LU R20, [R1+0x680] ;  /* 0x0006800001147983 */ /* 0x002ea80000300800 */
[----:B------:R-:W2:Y:S04]  /*5f810*/  LDL.LU R21, [R1+0x684] ;  /* 0x0006840001157983 */ /* 0x000ea80000300800 */
        /* <DEDUP_REMOVED lines=11> */
[----:B------:R-:W2:Y:S04]  /*5f8d0*/  LDL.LU R4, [R1+0x220] ;  /* 0x0002200001047983 */ /* 0x000ea80000300800 */
[----:B------:R-:W2:Y:S04]  /*5f8e0*/  LDL.LU R5, [R1+0x224] ;  /* 0x0002240001057983 */ /* 0x000ea80000300800 */
[----:B------:R-:W2:Y:S04]  /*5f8f0*/  LDL.LU R6, [R1+0x228] ;  /* 0x0002280001067983 */ /* 0x000ea80000300800 */
[----:B------:R-:W2:Y:S04]  /*5f900*/  LDL.LU R7, [R1+0x22c] ;  /* 0x00022c0001077983 */ /* 0x000ea80000300800 */
[----:B------:R3:W-:Y:S04]  /*5f910*/  STL.64 [R1+0x6448], R12 ;  /* 0x0064480c01007387 */ /* 0x0007e80000100a00 */
[----:B-1----:R-:W2:Y:S04]  /*5f920*/  LDL.LU R16, [R1+0x6e0] ;  /* 0x0006e00001107983 */ /* 0x002ea80000300800 */
[----:B------:R-:W2:Y:S04]  /*5f930*/  LDL.LU R17, [R1+0x6e4] ;  /* 0x0006e40001117983 */ /* 0x000ea80000300800 */
[----:B------:R-:W2:Y:S04]  /*5f940*/  LDL.LU R18, [R1+0x6e8] ;  /* 0x0006e80001127983 */ /* 0x000ea80000300800 */
[----:B------:R-:W2:Y:S04]  /*5f950*/  LDL.LU R19, [R1+0x6ec] ;  /* 0x0006ec0001137983 */ /* 0x000ea80000300800 */
[----:B---3--:R-:W3:Y:S04]  /*5f960*/  LDL.LU R12, [R1+0x6f0] ;  /* 0x0006f000010c7983 */ /* 0x008ee80000300800 */
        /* <DEDUP_REMOVED lines=31> */
[----:B------:R-:W-:Y:S04]  /*5fb60*/  STL.64 [R1+0x228], R10 ;  /* 0x0002280a01007387 */ /* 0x000fe80000100a00 */
[----:B------:R1:W-:Y:S02]  /*5fb70*/  STL.64 [R1+0x6340], R24 ;  /* 0x0063401801007387 */ /* 0x0003e40000100a00 */
[----:B-1----:R-:W-:Y:S01]  /*5fb80*/  IMAD.MOV.U32 R24, RZ, RZ, R3 ;  /* 0x000000ffff187224 */ /* 0x002fe200078e0003 */
[----:B----4-:R-:W-:Y:S01]  /*5fb90*/  MOV R25, R2 ;  /* 0x0000000200197202 */ /* 0x010fe20000000f00 */
[----:B------:R-:W-:-:S02]  /*5fba0*/  IMAD.MOV.U32 R8, RZ, RZ, R27 ;  /* 0x000000ffff087224 */ /* 0x000fc400078e001b */
[----:B------:R-:W-:-:S04]  /*5fbb0*/  IMAD.MOV.U32 R9, RZ, RZ, R26 ;  /* 0x000000ffff097224 */ /* 0x000fc800078e001a */
[----:B---3--:R-:W-:Y:S01]  /*5fbc0*/  HMMA.1688.F32.TF32 R24, R4, R24, R12 ;  /* 0x000000180418723c */ /* 0x008fe2000008100c */
[----:B------:R-:W3:-:S15]  /*5fbd0*/  LDL.LU.64 R12, [R1+0x6448] ;  /* 0x00644800010c7983 */ /* 0x000ede0000300a00 */
[----:B------:R-:W-:-:S03]  /*5fbe0*/  NOP ;  /* 0x0000000000007918 */ /* 0x000fc60000000000 */
[----:B------:R1:W-:Y:S04]  /*5fbf0*/  STL.64 [R1+0x6f0], R24 ;  /* 0x0006f01801007387 */ /* 0x0003e80000100a00 */
[----:B------:R4:W-:Y:S04]  /*5fc00*/  STL.64 [R1+0x6f8], R26 ;  /* 0x0006f81a01007387 */ /* 0x0009e80000100a00 */
[----:B-1----:R-:W2:Y:S04]  /*5fc10*/  LDL.LU R24, [R1+0x610] ;  /* 0x0006100001187983 */ /* 0x002ea80000300800 */
[----:B------:R-:W2:Y:S04]  /*5fc20*/  LDL.LU R25, [R1+0x614] ;  /* 0x0006140001197983 */ /* 0x000ea80000300800 */
[----:B----4-:R-:W4:Y:S04]  /*5fc30*/  LDL.LU R26, [R1+0x618] ;  /* 0x00061800011a7983 */ /* 0x010f280000300800 */
[----:B------:R-:W4:Y:S01]  /*5fc40*/  LDL.LU R27, [R1+0x61c] ;  /* 0x00061c00011b7983 */ /* 0x000f220000300800 */
        /* <DEDUP_REMOVED lines=74> */
[----:B--2---:R-:W-:Y:S01]  /*600f0*/  HMMA.1688.F32.TF32 R20, R4, R16, R20 ;  /* 0x000000100414723c */ /* 0x004fe20000081014 */
[----:B------:R-:W-:-:S02]  /*60100*/  IMAD.MOV.U32 R3, RZ, RZ, R16 ;  /* 0x000000ffff037224 */ /* 0x000fc400078e0010 */
[----:B------:R-:W-:-:S15]  /*60110*/  IMAD.MOV.U32 R2, RZ, RZ, R17 ;  /* 0x000000ffff027224 */ /* 0x000fde00078e0011 */
[----:B------:R-:W-:Y:S01]  /*60120*/  NOP ;  /* 0x0000000000007918 */ /* 0x000fe20000000000 */
[----:B------:R1:W-:Y:S04]  /*60130*/  STL.64 [R1+0x630], R20 ;  /* 0x0006301401007387 */ /* 0x0003e80000100a00 */
[----:B------:R-:W-:Y:S04]  /*60140*/  STL.64 [R1+0x638], R22 ;  /* 0x0006381601007387 */ /* 0x000fe80000100a00 */
[----:B-1----:R-:W4:Y:S04]  /*60150*/  LDL.LU.64 R20, [R1+0x6350] ;  /* 0x0063500001147983 */ /* 0x002f280000300a00 */
[----:B------:R-:W3:Y:S02]  /*60160*/  LDL.LU.64 R16, [R1+0x6348] ;  /* 0x0063480001107983 */ /* 0x000ee40000300a00 */
[----:B---3--:R-:W-:-:S15]  /*60170*/  HMMA.1688.F32.TF32 R12, R4, R16, R12 ;  /* 0x00000010040c723c */ /* 0x008fde000008100c */
[----:B------:R-:W-:-:S04]  /*60180*/  NOP ;  /* 0x0000000000007918 */ /* 0x000fc80000000000 */
[----:B------:R1:W-:Y:S04]  /*60190*/  STL.64 [R1+0x620], R12 ;  /* 0x0006200c01007387 */ /* 0x0003e80000100a00 */
[----:B------:R-:W-:Y:S04]  /*601a0*/  STL.64 [R1+0x628], R14 ;  /* 0x0006280e01007387 */ /* 0x000fe80000100a00 */
[----:B-1----:R-:W2:Y:S01]  /*601b0*/  LDL.64 R12, [R1+0xb0] ;  /* 0x0000b000010c7983 */ /* 0x002ea20000100a00 */
[C---:B----4-:R-:W-:Y:S03]  /*601c0*/  HMMA.1688.F32.TF32 R24, R4.reuse, R20, R24 ;  /* 0x000000140418723c */ /* 0x050fe60000081018 */
[----:B--2---:R1:W-:Y:S04]  /*601d0*/  STL.64 [R1+0x6338], R12 ;  /* 0x0063380c01007387 */ /* 0x0043e80000100a00 */
[----:B-1----:R-:W2:Y:S04]  /*601e0*/  LDL.64 R12, [R1+0xc0] ;  /* 0x0000c000010c7983 */ /* 0x002ea80000100a00 */
[----:B------:R1:W-:Y:S04]  /*601f0*/  STL.64 [R1+0x6278], R16 ;  /* 0x0062781001007387 */ /* 0x0003e80000100a00 */
[----:B-1----:R-:W3:Y:S04]  /*60200*/  LDL.64 R16, [R1+0x90] ;  /* 0x0000900001107983 */ /* 0x002ee80000100a00 */
[----:B---3--:R1:W-:Y:S04]  /*60210*/  STL.64 [R1+0x6328], R16 ;  /* 0x0063281001007387 */ /* 0x0083e80000100a00 */
[----:B-1----:R-:W3:Y:S04]  /*60220*/  LDL.LU R16, [R1+0x5e0] ;  /* 0x0005e00001107983 */ /* 0x002ee80000300800 */
[----:B------:R-:W3:Y:S04]  /*60230*/  LDL.LU R17, [R1+0x5e4] ;  /* 0x0005e40001117983 */ /* 0x000ee80000300800 */
[----:B------:R-:W3:Y:S04]  /*60240*/  LDL.LU R18, [R1+0x5e8] ;  /* 0x0005e80001127983 */ /* 0x000ee80000300800 */
[----:B------:R-:W3:Y:S04]  /*60250*/  LDL.LU R19, [R1+0x5ec] ;  /* 0x0005ec0001137983 */ /* 0x000ee80000300800 */
[----:B------:R1:W-:Y:S04]  /*60260*/  STL.64 [R1+0x610], R24 ;  /* 0x0006101801007387 */ /* 0x0003e80000100a00 */
[----:B------:R-:W-:Y:S04]  /*60270*/  STL.64 [R1+0x618], R26 ;  /* 0x0006181a01007387 */ /* 0x000fe80000100a00 */
[----:B-1----:R-:W4:Y:S04]  /*60280*/  LDL.LU.64 R24, [R1+0x6340] ;  /* 0x0063400001187983 */ /* 0x002f280000300a00 */
[----:B------:R1:W-:Y:S04]  /*60290*/  STL.64 [R1+0x62b0], R20 ;  /* 0x0062b01401007387 */ /* 0x0003e80000100a00 */
[----:B-1----:R-:W4:Y:S04]  /*602a0*/  LDL.LU R20, [R1+0x210] ;  /* 0x0002100001147983 */ /* 0x002f280000300800 */
[----:B------:R-:W4:Y:S04]  /*602b0*/  LDL.LU R21, [R1+0x214] ;  /* 0x0002140001157983 */ /* 0x000f280000300800 */
[----:B------:R-:W4:Y:S04]  /*602c0*/  LDL.LU R22, [R1+0x218] ;  /* 0x0002180001167983 */ /* 0x000f280000300800 */
[----:B------:R-:W4:Y:S02]  /*602d0*/  LDL.LU R23, [R1+0x21c] ;  /* 0x00021c0001177983 */ /* 0x000f240000300800 */
[----:B----4-:R-:W-:Y:S02]  /*602e0*/  HMMA.1688.F32.TF32 R4, R4, R24, R20 ;  /* 0x000000180404723c */ /* 0x010fe40000081014 */
[----:B------:R-:W4:Y:S04]  /*602f0*/  LDL.64 R20, [R1+0x80] ;  /* 0x0000800001147983 */ /* 0x000f280000100a00 */
[----:B------:R1:W-:-:S13]  /*60300*/  STL [R1+0x6250], R24 ;  /* 0x0062501801007387 */ /* 0x0003da0000100800 */
[----:B------:R-:W-:Y:S04]  /*60310*/  STL.64 [R1+0x210], R4 ;  /* 0x0002100401007387 */ /* 0x000fe80000100a00 */
[----:B------:R-:W-:Y:S04]  /*60320*/  STL.64 [R1+0x218], R6 ;  /* 0x0002180601007387 */ /* 0x000fe80000100a00 */
[----:B------:R2:W-:Y:S04]  /*60330*/  STL [R1+0x624c], R25 ;  /* 0x00624c1901007387 */ /* 0x0005e80000100800 */
[----:B-1----:R-:W3:Y:S04]  /*60340*/  LDL.LU R24, [R1+0x600] ;  /* 0x0006000001187983 */ /* 0x002ee80000300800 */
[----:B------:R-:W-:Y:S04]  /*60350*/  LDS R6, [R0+UR5+0x22300] ;  /* 0x0223000500067984 */ /* 0x000fe80008000800 */
[----:B------:R-:W1:Y:S04]  /*60360*/  LDS R7, [R29+UR5+0x22300] ;  /* 0x022300051d077984 */ /* 0x000e680008000800 */
[----:B------:R-:W-:Y:S04]  /*60370*/  LDS R4, [R0+UR5+0x20300] ;  /* 0x0203000500047984 */ /* 0x000fe80008000800 */
[----:B------:R-:W1:Y:S04]  /*60380*/  LDS R5, [R29+UR5+0x20300] ;  /* 0x020300051d057984 */ /* 0x000e680008000800 */
[----:B--2---:R-:W3:Y:S04]  /*60390*/  LDL.LU R25, [R1+0x604] ;  /* 0x0006040001197983 */ /* 0x004ee80000300800 */
[----:B------:R-:W3:Y:S04]  /*603a0*/  LDL.LU R26, [R1+0x608] ;  /* 0x00060800011a7983 */ /* 0x000ee80000300800 */
[----:B------:R-:W3:Y:S04]  /*603b0*/  LDL.LU R27, [R1+0x60c] ;  /* 0x00060c00011b7983 */ /* 0x000ee80000300800 */
[----:B------:R-:W-:Y:S04]  /*603c0*/  STL [R1+0x6254], R0 ;  /* 0x0062540001007387 */ /* 0x000fe80000100800 */
[----:B------:R-:W-:Y:S04]  /*603d0*/  STL [R1+0x6258], R29 ;  /* 0x0062581d01007387 */ /* 0x000fe80000100800 */
        /* <DEDUP_REMOVED lines=9> */
[----:B------:R1:W-:Y:S02]  /*60470*/  STL.64 [R1+0x608], R26 ;  /* 0x0006081a01007387 */ /* 0x0003e40000100a00 */
[----:B-1----:R-:W-:Y:S02]  /*60480*/  IMAD.MOV.U32 R27, RZ, RZ, R12 ;  /* 0x000000ffff1b7224 */ /* 0x002fe400078e000c */
[----:B------:R-:W-:Y:S02]  /*60490*/  IMAD.MOV.U32 R26, RZ, RZ, R13 ;  /* 0x000000ffff1a7224 */ /* 0x000fe400078e000d */
[----:B------:R-:W2:Y:S04]  /*604a0*/  LDL.LU.64 R12, [R1+0x6338] ;  /* 0x00633800010c7983 */ /* 0x000ea80000300a00 */
[----:B------:R1:W-:Y:S04]  /*604b0*/  STL [R1+0x6260], R26 ;  /* 0x0062601a01007387 */ /* 0x0003e80000100800 */
[----:B------:R3:W-:Y:S04]  /*604c0*/  STL [R1+0x625c], R27 ;  /* 0x00625c1b01007387 */ /* 0x0007e80000100800 */
[----:B------:R-:W4:Y:S04]  /*604d0*/  LDL.LU R24, [R1+0x5c0] ;  /* 0x0005c00001187983 */ /* 0x000f280000300800 */
[----:B------:R-:W4:Y:S04]  /*604e0*/  LDL.LU R25, [R1+0x5c4] ;  /* 0x0005c40001197983 */ /* 0x000f280000300800 */
[----:B-1----:R-:W4:Y:S04]  /*604f0*/  LDL.LU R26, [R1+0x5c8] ;  /* 0x0005c800011a7983 */ /* 0x002f280000300800 */
[----:B---3--:R-:W4:Y:S01]  /*60500*/  LDL.LU R27, [R1+0x5cc] ;  /* 0x0005cc00011b7983 */ /* 0x008f220000300800 */
[----:B--2---:R-:W-:-:S15]  /*60510*/  HMMA.1688.F32.TF32 R4, R8, R12, R4 ;  /* 0x0000000c0804723c */ /* 0x004fde0000081004 */
[----:B------:R-:W-:-:S04]  /*60520*/  NOP ;  /* 0x0000000000007918 */ /* 0x000fc80000000000 */
[----:B------:R1:W-:Y:S04]  /*60530*/  STL.64 [R1+0x5f0], R4 ;  /* 0x0005f00401007387 */ /* 0x0003e80000100a00 */
[----:B------:R-:W-:Y:S01]  /*60540*/  STL.64 [R1+0x5f8], R6 ;  /* 0x0005f80601007387 */ /* 0x000fe20000100a00 */
[----:B-1----:R-:W-:Y:S02]  /*60550*/  IMAD.MOV.U32 R5, RZ, RZ, R12 ;  /* 0x000000ffff057224 */ /* 0x002fe400078e000c */
[----:B------:R-:W-:Y:S02]  /*60560*/  IMAD.MOV.U32 R4, RZ, RZ, R13 ;  /* 0x000000ffff047224 */ /* 0x000fe400078e000d */
[----:B------:R-:W2:Y:S04]  /*60570*/  LDL.LU.64 R12, [R1+0x6330] ;  /* 0x00633000010c7983 */ /* 0x000ea80000300a00 */
[----:B------:R-:W-:Y:S01]  /*60580*/  STL [R1+0x6264], R5 ;  /* 0x0062640501007387 */ /* 0x000fe20000100800 */
        /* <DEDUP_REMOVED lines=10> */
[----:B--2---:R-:W-:Y:S01]  /*60630*/  IMAD.MOV.U32 R7, RZ, RZ, R16 ;  /* 0x000000ffff077224 */ /* 0x004fe200078e0010 */
[----:B---3--:R-:W-:Y:S01]  /*60640*/  HMMA.1688.F32.TF32 R12, R8, R16, R12 ;  /* 0x00000010080c723c */ /* 0x008fe2000008100c */
[----:B------:R-:W-:-:S15]  /*60650*/  IMAD.MOV.U32 R6, RZ, RZ, R17 ;  /* 0x000000ffff067224 */ /* 0x000fde00078e0011 */
[----:B------:R-:W-:-:S03]  /*60660*/  NOP ;  /* 0x0000000000007918 */ /* 0x000fc60000000000 */
[----:B------:R-:W-:Y:S04]  /*60670*/  STL.64 [R1+0x5d0], R12 ;  /* 0x0005d00c01007387 */ /* 0x000fe80000100a00 */
[----:B------:R-:W-:Y:S04]  /*60680*/  STL.64 [R1+0x5d8], R14 ;  /* 0x0005d80e01007387 */ /* 0x000fe80000100a00 */
[----:B------:R-:W-:Y:S04]  /*60690*/  STL.64 [R1+0x62d0], R6 ;  /* 0x0062d00601007387 */ /* 0x000fe80000100a00 */
[----:B------:R1:W-:Y:S04]  /*606a0*/  STL [R1+0x62c8], R4 ;  /* 0x0062c80401007387 */ /* 0x0003e80000100800 */
[----:B-1----:R-:W2:Y:S04]  /*606b0*/  LDL.LU R4, [R1+0x570] ;  /* 0x0005700001047983 */ /* 0x002ea80000300800 */
[----:B------:R-:W2:Y:S04]  /*606c0*/  LDL.LU R5, [R1+0x574] ;  /* 0x0005740001057983 */ /* 0x000ea80000300800 */
[----:B------:R-:W3:Y:S04]  /*606d0*/  LDL.LU R6, [R1+0x578] ;  /* 0x0005780001067983 */ /* 0x000ee80000300800 */
[----:B------:R-:W3:Y:S04]  /*606e0*/  LDL.LU R7, [R1+0x57c] ;  /* 0x00057c0001077983 */ /* 0x000ee80000300800 */
[----:B---3--:R-:W-:Y:S04]  /*606f0*/  STL.64 [R1+0x62e0], R6 ;  /* 0x0062e00601007387 */ /* 0x008fe80000100a00 */
[----:B--2---:R1:W-:Y:S04]  /*60700*/  STL.64 [R1+0x62d8], R4 ;  /* 0x0062d80401007387 */ /* 0x0043e80000100a00 */
[----:B-1----:R-:W2:Y:S04]  /*60710*/  LDL.64 R4, [R1+0x40] ;  /* 0x0000400001047983 */ /* 0x002ea80000100a00 */
[----:B--2---:R1:W-:Y:S04]  /*60720*/  STL.64 [R1+0x62f0], R4 ;  /* 0x0062f00401007387 */ /* 0x0043e80000100a00 */
[----:B-1----:R-:W2:Y:S01]  /*60730*/  LDL.64 R4, [R1+0x50] ;  /* 0x0000500001047983 */ /* 0x002ea20000100a00 */
[----:B------:R-:W-:-:S02]  /*60740*/  IMAD.MOV.U32 R16, RZ, RZ, R3 ;  /* 0x000000ffff107224 */ /* 0x000fc400078e0003 */
[----:B------:R-:W-:Y:S01]  /*60750*/  IMAD.MOV.U32 R17, RZ, RZ, R2 ;  /* 0x000000ffff117224 */ /* 0x000fe200078e0002 */
[----:B--2---:R4:W-:Y:S02]  /*60760*/  STL.64 [R1+0x6308], R4 ;  /* 0x0063080401007387 */ /* 0x0049e40000100a00 */
[----:B----4-:R-:W-:Y:S02]  /*60770*/  HMMA.1688.F32.TF32 R4, R8, R20, R24 ;  /* 0x000000140804723c */ /* 0x010fe40000081018 */
[----:B------:R-:W-:-:S15]  /*60780*/  STL.64 [R1+0x6290], R16 ;  /* 0x0062901001007387 */ /* 0x000fde0000100a00 */
[----:B------:R-:W-:Y:S02]  /*60790*/  NOP ;  /* 0x0000000000007918 */ /* 0x000fe40000000000 */
[----:B------:R1:W-:Y:S04]  /*607a0*/  STL.64 [R1+0x5c0], R4 ;  /* 0x0005c00401007387 */ /* 0x0003e80000100a00 */
[----:B------:R-:W-:Y:S04]  /*607b0*/  STL.64 [R1+0x5c8], R6 ;  /* 0x0005c80601007387 */ /* 0x000fe80000100a00 */
[----:B------:R-:W2:Y:S04]  /*607c0*/  LDL.LU R24, [R1+0x5a0] ;  /* 0x0005a00001187983 */ /* 0x000ea80000300800 */
[----:B------:R-:W2:Y:S04]  /*607d0*/  LDL.LU R25, [R1+0x5a4] ;  /* 0x0005a40001197983 */ /* 0x000ea80000300800 */
[----:B------:R-:W3:Y:S04]  /*607e0*/  LDL.LU R26, [R1+0x5a8] ;  /* 0x0005a800011a7983 */ /* 0x000ee80000300800 */
[----:B------:R-:W3:Y:S04]  /*607f0*/  LDL.LU R27, [R1+0x5ac] ;  /* 0x0005ac00011b7983 */ /* 0x000ee80000300800 */
[----:B---3--:R-:W-:Y:S04]  /*60800*/  STL.64 [R1+0x6318], R26 ;  /* 0x0063181a01007387 */ /* 0x008fe80000100a00 */
[----:B--2---:R2:W-:Y:S04]  /*60810*/  STL.64 [R1+0x6310], R24 ;  /* 0x0063101801007387 */ /* 0x0045e80000100a00 */
[----:B-1----:R-:W3:Y:S01]  /*60820*/  LDL.64 R4, [R1+0x60] ;  /* 0x0000600001047983 */ /* 0x002ee20000100a00 */
[----:B------:R-:W-:Y:S01]  /*60830*/  MOV R13, R20 ;  /* 0x00000014000d7202 */ /* 0x000fe20000000f00 */
[----:B------:R-:W-:-:S02]  /*60840*/  IMAD.MOV.U32 R12, RZ, RZ, R21 ;  /* 0x000000ffff0c7224 */ /* 0x000fc400078e0015 */
[----:B--2---:R-:W2:Y:S04]  /*60850*/  LDL.64 R24, [R1+0x70] ;  /* 0x0000700001187983 */ /* 0x004ea80000100a00 */
[----:B---3--:R1:W-:Y:S04]  /*60860*/  STL.64 [R1+0x6320], R4 ;  /* 0x0063200401007387 */ /* 0x0083e80000100a00 */
[----:B-1----:R-:W2:Y:S04]  /*60870*/  LDL.LU R4, [R1+0x5b0] ;  /* 0x0005b00001047983 */ /* 0x002ea80000300800 */
[----:B------:R-:W2:Y:S04]  /*60880*/  LDL.LU R5, [R1+0x5b4] ;  /* 0x0005b40001057983 */ /* 0x000ea80000300800 */
[----:B------:R-:W2:Y:S04]  /*60890*/  LDL.LU R6, [R1+0x5b8] ;  /* 0x0005b80001067983 */ /* 0x000ea80000300800 */
[----:B------:R-:W2:Y:S04]  /*608a0*/  LDL.LU R7, [R1+0x5bc] ;  /* 0x0005bc0001077983 */ /* 0x000ea80000300800 */
        /* <DEDUP_REMOVED lines=11> */
[----:B-1----:R-:W2:Y:S01]  /*60960*/  LDL.64 R20, [R1+0x30] ;  /* 0x0000300001147983 */ /* 0x002ea20000100a00 */
[----:B------:R-:W-:Y:S03]  /*60970*/  HMMA.1688.F32.TF32 R4, R8, R24, R4 ;  /* 0x000000180804723c */ /* 0x000fe60000081004 */
[----:B--2---:R1:W-:Y:S04]  /*60980*/  STL.64 [R1+0x62e8], R20 ;  /* 0x0062e81401007387 */ /* 0x0043e80000100a00 */
        /* <DEDUP_REMOVED lines=12> */
[----:B----4-:R-:W-:Y:S04]  /*60a50*/  STL.64 [R1+0x62a8], R14 ;  /* 0x0062a80e01007387 */ /* 0x010fe80000100a00 */
[----:B---3--:R1:W-:Y:S04]  /*60a60*/  STL.64 [R1+0x62a0], R12 ;  /* 0x0062a00c01007387 */ /* 0x0083e80000100a00 */
[----:B------:R-:W3:Y:S04]  /*60a70*/  LDL.64 R16, [R1+0x10] ;  /* 0x0000100001107983 */ /* 0x000ee80000100a00 */
[----:B-1----:R-:W4:Y:S04]  /*60a80*/  LDL.64 R12, [R1+0x20] ;  /* 0x00002000010c7983 */ /* 0x002f280000100a00 */
[----:B------:R1:W-:Y:S04]  /*60a90*/  STL.64 [R1+0x5b0], R4 ;  /* 0x0005b00401007387 */ /* 0x0003e80000100a00 */
[----:B------:R-:W-:Y:S04]  /*60aa0*/  STL.64 [R1+0x5b8], R6 ;  /* 0x0005b80601007387 */ /* 0x000fe80000100a00 */
[----:B-1----:R-:W2:Y:S04]  /*60ab0*/  LDL.LU.64 R4, [R1+0x6320] ;  /* 0x0063200001047983 */ /* 0x002ea80000300a00 */
[----:B------:R-:W2:Y:S04]  /*60ac0*/  LDL.LU.64 R26, [R1+0x6318] ;  /* 0x00631800011a7983 */ /* 0x000ea80000300a00 */
[----:B------:R-:W2:Y:S02]  /*60ad0*/  LDL.LU.64 R24, [R1+0x6310] ;  /* 0x0063100001187983 */ /* 0x000ea40000300a00 */
[----:B--2---:R-:W-:Y:S01]  /*60ae0*/  HMMA.1688.F32.TF32 R24, R8, R4, R24 ;  /* 0x000000040818723c */ /* 0x004fe20000081018 */
        /* <DEDUP_REMOVED lines=25> */
[----:B------:R-:W-:-:S15]  /*60c80*/  MOV R26, R21 ;  /* 0x00000015001a7202 */ /* 0x000fde0000000f00 */
[----:B------:R-:W-:-:S03]  /*60c90*/  NOP ;  /* 0x0000000000007918 */ /* 0x000fc60000000000 */
[----:B------:R-:W-:Y:S04]  /*60ca0*/  STL.64 [R1+0x570], R4 ;  /* 0x0005700401007387 */ /* 0x000fe80000100a00 */
[----:B------:R1:W-:Y:S04]  /*60cb0*/  STL.64 [R1+0x578], R6 ;  /* 0x0005780601007387 */ /* 0x0003e80000100a00 */
[----:B-1----:R-:W2:Y:S04]  /*60cc0*/  LDL.LU.64 R6, [R1+0x62d0] ;  /* 0x0062d00001067983 */ /* 0x002ea80000300a00 */
[----:B------:R-:W2:Y:S01]  /*60cd0*/  LDL.LU R4, [R1+0x62c8] ;  /* 0x0062c80001047983 */ /* 0x000ea20000300800 */
[----:B------:R-:W-:-:S03]  /*60ce0*/  IMAD.MOV.U32 R5, RZ, RZ, R20 ;  /* 0x000000ffff057224 */ /* 0x000fc600078e0014 */
[----:B------:R-:W4:Y:S04]  /*60cf0*/  LDL.LU.64 R22, [R1+0x62c0] ;  /* 0x0062c00001167983 */ /* 0x000f280000300a00 */
[----:B------:R-:W4:Y:S04]  /*60d00*/  LDL.LU.64 R20, [R1+0x62b8] ;  /* 0x0062b80001147983 */ /* 0x000f280000300a00 */
[----:B------:R-:W-:Y:S04]  /*60d10*/  STL.64 [R1+0x6288], R26 ;  /* 0x0062881a01007387 */ /* 0x000fe80000100a00 */
[----:B------:R1:W-:Y:S04]  /*60d20*/  STL.64 [R1+0x6280], R24 ;  /* 0x0062801801007387 */ /* 0x0003e80000100a00 */
[----:B-1----:R-:W3:Y:S04]  /*60d30*/  LDL.LU R24, [R1+0x540] ;  /* 0x0005400001187983 */ /* 0x002ee80000300800 */
[----:B------:R-:W3:Y:S04]  /*60d40*/  LDL.LU R25, [R1+0x544] ;  /* 0x0005440001197983 */ /* 0x000ee80000300800 */
[----:B------:R-:W3:Y:S04]  /*60d50*/  LDL.LU R26, [R1+0x548] ;  /* 0x00054800011a7983 */ /* 0x000ee80000300800 */
[----:B------:R-:W3:Y:S01]  /*60d60*/  LDL.LU R27, [R1+0x54c] ;  /* 0x00054c00011b7983 */ /* 0x000ee20000300800 */
[----:B----4-:R-:W-:Y:S03]  /*60d70*/  HMMA.1688.F32.TF32 R20, R8, R12, R20 ;  /* 0x0000000c0814723c */ /* 0x010fe60000081014 */
[----:B--2---:R-:W-:Y:S04]  /*60d80*/  STL.64 [R1+0x6270], R6 ;  /* 0x0062700601007387 */ /* 0x004fe80000100a00 */
[----:B------:R1:W-:Y:S04]  /*60d90*/  STL.64 [R1+0x6268], R4 ;  /* 0x0062680401007387 */ /* 0x0003e80000100a00 */
[----:B-1----:R-:W2:Y:S04]  /*60da0*/  LDL.LU R4, [R1+0x530] ;  /* 0x0005300001047983 */ /* 0x002ea80000300800 */
[----:B------:R-:W2:Y:S04]  /*60db0*/  LDL.LU R5, [R1+0x534] ;  /* 0x0005340001057983 */ /* 0x000ea80000300800 */
[----:B------:R-:W2:Y:S04]  /*60dc0*/  LDL.LU R6, [R1+0x538] ;  /* 0x0005380001067983 */ /* 0x000ea80000300800 */
[----:B------:R-:W2:Y:S04]  /*60dd0*/  LDL.LU R7, [R1+0x53c] ;  /* 0x00053c0001077983 */ /* 0x000ea80000300800 */
[----:B------:R1:W-:Y:S04]  /*60de0*/  STL.64 [R1+0x560], R20 ;  /* 0x0005601401007387 */ /* 0x0003e80000100a00 */
[----:B------:R4:W-:Y:S04]  /*60df0*/  STL.64 [R1+0x568], R22 ;  /* 0x0005681601007387 */ /* 0x0009e80000100a00 */
[----:B-1----:R-:W2:Y:S01]  /*60e00*/  LDL.LU.64 R20, [R1+0x62b0] ;  /* 0x0062b00001147983 */ /* 0x002ea20000300a00 */
[----:B----4-:R-:W-:-:S02]  /*60e10*/  IMAD.MOV.U32 R23, RZ, RZ, R12 ;  /* 0x000000ffff177224 */ /* 0x010fc400078e000c */
[----:B------:R-:W-:Y:S01]  /*60e20*/  IMAD.MOV.U32 R22, RZ, RZ, R13 ;  /* 0x000000ffff167224 */ /* 0x000fe200078e000d */
        /* <DEDUP_REMOVED lines=8> */
[----:B------:R-:W-:-:S02]  /*60eb0*/  IMAD.MOV.U32 R14, RZ, RZ, R17 ;  /* 0x000000ffff0e7224 */ /* 0x000fc400078e0011 */
[----:B------:R-:W3:Y:S02]  /*60ec0*/  LDL.LU.64 R16, [R1+0x6290] ;  /* 0x0062900001107983 */ /* 0x000ee40000300a00 */
[----:B---3--:R-:W-:Y:S02]  /*60ed0*/  HMMA.1688.F32.TF32 R16, R8, R16, R24 ;  /* 0x000000100810723c */ /* 0x008fe40000081018 */
[----:B------:R-:W3:Y:S04]  /*60ee0*/  LDL.LU.64 R26, [R1+0x6288] ;  /* 0x00628800011a7983 */ /* 0x000ee80000300a00 */
        /* <DEDUP_REMOVED lines=18> */
[----:B------:R-:W-:Y:S04]  /*61010*/  STL.64 [R1+0x528], R18 ;  /* 0x0005281201007387 */ /* 0x000fe80000100a00 */
[----:B-1----:R-:W2:Y:S04]  /*61020*/  LDL.64 R16, [R1] ;  /* 0x0000000001107983 */ /* 0x002ea80000100a00 */
[----:B--2---:R1:W-:Y:S04]  /*61030*/  STL.64 [R1+0x6118], R16 ;  /* 0x0061181001007387 */ /* 0x0043e80000100a00 */
[----:B-1----:R-:W2:Y:S04]  /*61040*/  LDL.LU R16, [R1+0x460] ;  /* 0x0004600001107983 */ /* 0x002ea80000300800 */
[----:B------:R-:W2:Y:S04]  /*61050*/  LDL.LU R17, [R1+0x464] ;  /* 0x0004640001117983 */ /* 0x000ea80000300800 */
[----:B------:R-:W2:Y:S04]  /*61060*/  LDL.LU R18, [R1+0x468] ;  /* 0x0004680001127983 */ /* 0x000ea80000300800 */
[----:B------:R-:W2:Y:S04]  /*61070*/  LDL.LU R19, [R1+0x46c] ;  /* 0x00046c0001137983 */ /* 0x000ea80000300800 */
[----:B--2---:R-:W-:Y:S04]  /*61080*/  STL.64 [R1+0x6128], R18 ;  /* 0x0061281201007387 */ /* 0x004fe80000100a00 */
[----:B------:R1:W-:Y:S02]  /*61090*/  STL.64 [R1+0x6120], R16 ;  /* 0x0061201001007387 */ /* 0x0003e40000100a00 */
[----:B-1----:R-:W-:-:S02]  /*610a0*/  IMAD.MOV.U32 R16, RZ, RZ, R23 ;  /* 0x000000ffff107224 */ /* 0x002fc400078e0017 */
        /* <DEDUP_REMOVED lines=30> */
[----:B------:R-:W-:-:S02]  /*61290*/  IMAD.MOV.U32 R17, RZ, RZ, R24 ;  /* 0x000000ffff117224 */ /* 0x000fc400078e0018 */
        /* <DEDUP_REMOVED lines=27> */
[----:B------:R1:W-:Y:S02]  /*61450*/  STL.64 [R1+0x61d0], R16 ;  /* 0x0061d01001007387 */ /* 0x0003e40000100a00 */
[----:B-1----:R-:W-:Y:S01]  /*61460*/  IMAD.MOV.U32 R16, RZ, RZ, R7 ;  /* 0x000000ffff107224 */ /* 0x002fe200078e0007 */
[----:B------:R-:W-:Y:S01]  /*61470*/  MOV R17, R6 ;  /* 0x0000000600117202 */ /* 0x000fe20000000f00 */
[----:B--2---:R3:W-:Y:S04]  /*61480*/  STL.64 [R1+0x6180], R22 ;  /* 0x0061801601007387 */ /* 0x0047e80000100a00 */
[----:B------:R1:W-:Y:S01]  /*61490*/  STL.64 [R1+0x6178], R20 ;  /* 0x0061781401007387 */ /* 0x0003e20000100a00 */
[----:B---3--:R-:W-:-:S03]  /*614a0*/  IMAD.MOV.U32 R22, RZ, RZ, R3 ;  /* 0x000000ffff167224 */ /* 0x008fc600078e0003 */
[----:B-1----:R-:W2:Y:S04]  /*614b0*/  LDL.LU R20, [R1+0x4a0] ;  /* 0x0004a00001147983 */ /* 0x002ea80000300800 */
[----:B------:R-:W2:Y:S04]  /*614c0*/  LDL.LU R21, [R1+0x4a4] ;  /* 0x0004a40001157983 */ /* 0x000ea80000300800 */
[----:B------:R-:W3:Y:S01]  /*614d0*/  LDL.LU R3, [R1+0x623c] ;  /* 0x00623c0001037983 */ /* 0x000ee20000300800 */
[----:B------:R-:W-:-:S03]  /*614e0*/  IMAD.MOV.U32 R23, RZ, RZ, R2 ;  /* 0x000000ffff177224 */ /* 0x000fc600078e0002 */
[----:B------:R-:W4:Y:S04]  /*614f0*/  LDL.LU R2, [R1+0x6238] ;  /* 0x0062380001027983 */ /* 0x000f280000300800 */
        /* <DEDUP_REMOVED lines=9> */
[----:B------:R-:W-:Y:S04]  /*61590*/  STL.64 [R1+0x6208], R12 ;  /* 0x0062080c01007387 */ /* 0x000fe80000100a00 */
        /* <DEDUP_REMOVED lines=33> */
[----:B------:R-:W2:Y:S01]  /*617b0*/  LDL.LU R23, [R1+0x4dc] ;  /* 0x0004dc0001177983 */ /* 0x000ea20000300800 */
[----:B------:R-:W-:Y:S01]  /*617c0*/  HMMA.1688.F32.TF32 R8, R8, R24, R4 ;  /* 0x000000180808723c */ /* 0x000fe20000081004 */
[----:B------:R-:W-:-:S02]  /*617d0*/  IMAD.MOV.U32 R12, RZ, RZ, R27 ;  /* 0x000000ffff0c7224 */ /* 0x000fc400078e001b */
[----:B--2---:R-:W-:Y:S04]  /*617e0*/  STL.64 [R1+0x61e0], R22 ;  /* 0x0061e01601007387 */ /* 0x004fe80000100a00 */
[----:B------:R1:W-:Y:S04]  /*617f0*/  STL.64 [R1+0x61d8], R20 ;  /* 0x0061d81401007387 */ /* 0x0003e80000100a00 */
[----:B-1----:R-:W2:Y:S04]  /*61800*/  LDL.LU R20, [R1+0x4e0] ;  /* 0x0004e00001147983 */ /* 0x002ea80000300800 */
[----:B------:R-:W2:Y:S04]  /*61810*/  LDL.LU R21, [R1+0x4e4] ;  /* 0x0004e40001157983 */ /* 0x000ea80000300800 */
[----:B------:R-:W2:Y:S04]  /*61820*/  LDL.LU.64 R6, [R1+0x6228] ;  /* 0x0062280001067983 */ /* 0x000ea80000300a00 */
[----:B------:R-:W2:Y:S01]  /*61830*/  LDL.LU.64 R4, [R1+0x6220] ;  /* 0x0062200001047983 */ /* 0x000ea20000300a00 */
[----:B------:R-:W-:-:S03]  /*61840*/  IMAD.MOV.U32 R13, RZ, RZ, R26 ;  /* 0x000000ffff0d7224 */ /* 0x000fc600078e001a */
[----:B------:R1:W-:Y:S01]  /*61850*/  STL.64 [R1+0x200], R8 ;  /* 0x0002000801007387 */ /* 0x0003e20000100a00 */
[----:B---3--:R-:W-:Y:S01]  /*61860*/  IMAD.MOV.U32 R23, RZ, RZ, R2 ;  /* 0x000000ffff177224 */ /* 0x008fe200078e0002 */
[----:B-1----:R-:W-:Y:S01]  /*61870*/  MOV R8, R15 ;  /* 0x0000000f00087202 */ /* 0x002fe20000000f00 */
[----:B------:R-:W-:Y:S02]  /*61880*/  IMAD.MOV.U32 R9, RZ, RZ, R14 ;  /* 0x000000ffff097224 */ /* 0x000fe400078e000e */
[----:B----4-:R-:W-:Y:S02]  /*61890*/  IMAD.MOV.U32 R22, RZ, RZ, R3 ;  /* 0x000000ffff167224 */ /* 0x010fe400078e0003 */
[----:B------:R-:W-:Y:S02]  /*618a0*/  IMAD.MOV.U32 R2, RZ, RZ, R11 ;  /* 0x000000ffff027224 */ /* 0x000fe400078e000b */
[----:B------:R-:W-:-:S03]  /*618b0*/  IMAD.MOV.U32 R3, RZ, RZ, R10 ;  /* 0x000000ffff037224 */ /* 0x000fc600078e000a */
        /* <DEDUP_REMOVED lines=72> */
[----:B------:R-:W4:Y:S02]  /*61d40*/  LDL.LU.64 R16, [R1+0x6120] ;  /* 0x0061200001107983 */ /* 0x000f240000300a00 */
[----:B----4-:R-:W-:Y:S02]  /*61d50*/  HMMA.1688.F32.TF32 R8, R4, R8, R16 ;  /* 0x000000080408723c */ /* 0x010fe40000081010 */
        /* <DEDUP_REMOVED lines=31> */
[----:B-1----:R-:W3:Y:S01]  /*61f50*/  LDL.64 R12, [R1+0xb0] ;  /* 0x0000b000010c7983 */ /* 0x002ee20000100a00 */
[----:B--2---:R-:W-:Y:S03]  /*61f60*/  HMMA.1688.F32.TF32 R4, R4, R24, R16 ;  /* 0x000000180404723c */ /* 0x004fe60000081010 */
[----:B---3--:R1:W-:Y:S04]  /*61f70*/  STL.64 [R1+0x60e0], R12 ;  /* 0x0060e00c01007387 */ /* 0x0083e80000100a00 */
[----:B-1----:R-:W2:Y:S04]  /*61f80*/  LDL.LU R12, [R1+0x420] ;  /* 0x00042000010c7983 */ /* 0x002ea80000300800 */
[----:B------:R-:W2:Y:S04]  /*61f90*/  LDL.LU R13, [R1+0x424] ;  /* 0x00042400010d7983 */ /* 0x000ea80000300800 */
[----:B------:R-:W2:Y:S04]  /*61fa0*/  LDL.LU R14, [R1+0x428] ;  /* 0x00042800010e7983 */ /* 0x000ea80000300800 */
[----:B------:R-:W2:Y:S04]  /*61fb0*/  LDL.LU R15, [R1+0x42c] ;  /* 0x00042c00010f7983 */ /* 0x000ea80000300800 */
[----:B------:R-:W-:Y:S04]  /*61fc0*/  STL.64 [R1+0x6078], R20 ;  /* 0x0060781401007387 */ /* 0x000fe80000100a00 */
[----:B------:R-:W3:Y:S04]  /*61fd0*/  LDL.64 R16, [R1+0x90] ;  /* 0x0000900001107983 */ /* 0x000ee80000100a00 */
        /* <DEDUP_REMOVED lines=11> */
[----:B--2---:R-:W-:Y:S04]  /*62090*/  STL.64 [R1+0x60f0], R18 ;  /* 0x0060f01201007387 */ /* 0x004fe80000100a00 */
[----:B------:R1:W-:Y:S04]  /*620a0*/  STL.64 [R1+0x60e8], R16 ;  /* 0x0060e81001007387 */ /* 0x0003e80000100a00 */
[----:B------:R-:W2:Y:S04]  /*620b0*/  LDL.64 R20, [R1+0x80] ;  /* 0x0000800001147983 */ /* 0x000ea80000100a00 */
[----:B-1----:R-:W2:Y:S04]  /*620c0*/  LDL.64 R16, [R1+0xc0] ;  /* 0x0000c00001107983 */ /* 0x002ea80000100a00 */
[----:B------:R1:W-:Y:S04]  /*620d0*/  STL [R1+0x6004], R24 ;  /* 0x0060041801007387 */ /* 0x0003e80000100800 */
[----:B------:R3:W-:Y:S04]  /*620e0*/  STL [R1+0x6000], R25 ;  /* 0x0060001901007387 */ /* 0x0007e80000100800 */
[----:B-1----:R-:W2:Y:S04]  /*620f0*/  LDL.LU R24, [R1+0x3e0] ;  /* 0x0003e00001187983 */ /* 0x002ea80000300800 */
[----:B---3--:R-:W3:Y:S04]  /*62100*/  LDL.LU R25, [R1+0x3e4] ;  /* 0x0003e40001197983 */ /* 0x008ee80000300800 */
[----:B------:R-:W3:Y:S04]  /*62110*/  LDL.LU R26, [R1+0x3e8] ;  /* 0x0003e800011a7983 */ /* 0x000ee80000300800 */
[----:B------:R-:W-:Y:S04]  /*62120*/  STL [R1+0x6008], R0 ;  /* 0x0060080001007387 */ /* 0x000fe80000100800 */
[----:B------:R-:W-:Y:S04]  /*62130*/  STL.64 [R1+0x5ff0], R6 ;  /* 0x005ff00601007387 */ /* 0x000fe80000100a00 */
[----:B----4-:R1:W-:Y:S04]  /*62140*/  STL.64 [R1+0x5fe8], R4 ;  /* 0x005fe80401007387 */ /* 0x0103e80000100a00 */
[----:B------:R-:W4:Y:S01]  /*62150*/  LDL.LU.64 R18, [R1+0x60f0] ;  /* 0x0060f00001127983 */ /* 0x000f220000300a00 */
[----:B--2---:R-:W-:Y:S01]  /*62160*/  HMMA.1688.F32.TF32 R12, R8, R16, R12 ;  /* 0x00000010080c723c */ /* 0x004fe2000008100c */
[----:B-1----:R-:W-:-:S02]  /*62170*/  IMAD.MOV.U32 R4, RZ, RZ, R17 ;  /* 0x000000ffff047224 */ /* 0x002fc400078e0011 */
[----:B------:R-:W-:Y:S02]  /*62180*/  IMAD.MOV.U32 R5, RZ, RZ, R16 ;  /* 0x000000ffff057224 */ /* 0x000fe400078e0010 */
[----:B------:R-:W4:-:S14]  /*62190*/  LDL.LU.64 R16, [R1+0x60e8] ;  /* 0x0060e80001107983 */ /* 0x000f1c0000300a00 */
[----:B------:R1:W-:Y:S04]  /*621a0*/  STL.64 [R1+0x420], R12 ;  /* 0x0004200c01007387 */ /* 0x0003e80000100a00 */
[----:B-1----:R-:W2:Y:S04]  /*621b0*/  LDL.LU.64 R12, [R1+0x60e0] ;  /* 0x0060e000010c7983 */ /* 0x002ea80000300a00 */
[----:B------:R1:W-:Y:S04]  /*621c0*/  STL [R1+0x6010], R4 ;  /* 0x0060100401007387 */ /* 0x0003e80000100800 */
[----:B------:R3:W-:Y:S04]  /*621d0*/  STL [R1+0x600c], R5 ;  /* 0x00600c0501007387 */ /* 0x0007e80000100800 */
[----:B-1----:R-:W2:Y:S04]  /*621e0*/  LDL.LU R4, [R1+0x410] ;  /* 0x0004100001047983 */ /* 0x002ea80000300800 */
[----:B---3--:R-:W2:Y:S04]  /*621f0*/  LDL.LU R5, [R1+0x414] ;  /* 0x0004140001057983 */ /* 0x008ea80000300800 */
[----:B------:R-:W2:Y:S04]  /*62200*/  LDL.LU R6, [R1+0x418] ;  /* 0x0004180001067983 */ /* 0x000ea80000300800 */
[----:B------:R-:W2:Y:S01]  /*62210*/  LDL.LU R7, [R1+0x41c] ;  /* 0x00041c0001077983 */ /* 0x000ea20000300800 */
[----:B------:R-:W-:-:S02]  /*62220*/  IMAD.MOV.U32 R27, RZ, RZ, R28 ;  /* 0x000000ffff1b7224 */ /* 0x000fc400078e001c */
[----:B------:R-:W-:Y:S02]  /*62230*/  IMAD.MOV.U32 R28, RZ, RZ, R15 ;  /* 0x000000ffff1c7224 */ /* 0x000fe400078e000f */
[----:B------:R-:W-:-:S03]  /*62240*/  IMAD.MOV.U32 R29, RZ, RZ, R14 ;  /* 0x000000ffff1d7224 */ /* 0x000fc600078e000e */
[----:B------:R-:W-:Y:S04]  /*62250*/  STL [R1+0x57b4], R28 ;  /* 0x0057b41c01007387 */ /* 0x000fe80000100800 */
[----:B------:R-:W-:Y:S01]  /*62260*/  STL [R1+0x57b0], R29 ;  /* 0x0057b01d01007387 */ /* 0x000fe20000100800 */
[----:B--2---:R-:W-:-:S15]  /*62270*/  HMMA.1688.F32.TF32 R4, R8, R12, R4 ;  /* 0x0000000c0804723c */ /* 0x004fde0000081004 */
[----:B------:R-:W-:-:S04]  /*62280*/  NOP ;  /* 0x0000000000007918 */ /* 0x000fc80000000000 */
[----:B------:R-:W-:Y:S04]  /*62290*/  STL.64 [R1+0x410], R4 ;  /* 0x0004100401007387 */ /* 0x000fe80000100a00 */
[----:B------:R1:W-:Y:S02]  /*622a0*/  STL.64 [R1+0x418], R6 ;  /* 0x0004180601007387 */ /* 0x0003e40000100a00 */
[----:B-1----:R-:W-:Y:S02]  /*622b0*/  IMAD.MOV.U32 R7, RZ, RZ, R12 ;  /* 0x000000ffff077224 */ /* 0x002fe400078e000c */
[----:B------:R-:W-:Y:S02]  /*622c0*/  IMAD.MOV.U32 R6, RZ, RZ, R13 ;  /* 0x000000ffff067224 */ /* 0x000fe400078e000d */
[----:B------:R-:W4:Y:S04]  /*622d0*/  LDL.LU.64 R12, [R1+0x60d8] ;  /* 0x0060d800010c7983 */ /* 0x000f280000300a00 */
[----:B------:R-:W-:Y:S04]  /*622e0*/  STL [R1+0x6014], R7 ;  /* 0x0060140701007387 */ /* 0x000fe80000100800 */
[----:B------:R1:W-:Y:S04]  /*622f0*/  STL [R1+0x6090], R6 ;  /* 0x0060900601007387 */ /* 0x0003e80000100800 */
[----:B------:R-:W2:Y:S04]  /*62300*/  LDL.LU R4, [R1+0x3f0] ;  /* 0x0003f00001047983 */ /* 0x000ea80000300800 */
[----:B------:R-:W2:Y:S04]  /*62310*/  LDL.LU R5, [R1+0x3f4] ;  /* 0x0003f40001057983 */ /* 0x000ea80000300800 */
[----:B-1----:R-:W2:Y:S04]  /*62320*/  LDL.LU R6, [R1+0x3f8] ;  /* 0x0003f80001067983 */ /* 0x002ea80000300800 */
[----:B------:R-:W2:Y:S01]  /*62330*/  LDL.LU R7, [R1+0x3fc] ;  /* 0x0003fc0001077983 */ /* 0x000ea20000300800 */
[----:B----4-:R-:W-:-:S15]  /*62340*/  HMMA.1688.F32.TF32 R16, R8, R12, R16 ;  /* 0x0000000c0810723c */ /* 0x010fde0000081010 */
[----:B------:R-:W-:-:S04]  /*62350*/  NOP ;  /* 0x0000000000007918 */ /* 0x000fc80000000000 */
[----:B------:R1:W-:Y:S04]  /*62360*/  STL.64 [R1+0x400], R16 ;  /* 0x0004001001007387 */ /* 0x0003e80000100a00 */
[----:B------:R-:W-:Y:S04]  /*62370*/  STL.64 [R1+0x408], R18 ;  /* 0x0004081201007387 */ /* 0x000fe80000100a00 */
[----:B-1----:R-:W2:Y:S04]  /*62380*/  LDL.LU.64 R16, [R1+0x60d0] ;  /* 0x0060d00001107983 */ /* 0x002ea80000300a00 */
[----:B------:R1:W-:Y:S01]  /*62390*/  STL.64 [R1+0x5fb8], R12 ;  /* 0x005fb80c01007387 */ /* 0x0003e20000100a00 */
[----:B--2---:R-:W-:Y:S01]  /*623a0*/  HMMA.1688.F32.TF32 R4, R8, R16, R4 ;  /* 0x000000100804723c */ /* 0x004fe20000081004 */
[----:B-1----:R-:W-:Y:S01]  /*623b0*/  MOV R13, R16 ;  /* 0x00000010000d7202 */ /* 0x002fe20000000f00 */
[----:B------:R-:W-:-:S02]  /*623c0*/  IMAD.MOV.U32 R12, RZ, RZ, R17 ;  /* 0x000000ffff0c7224 */ /* 0x000fc400078e0011 */
[----:B------:R-:W-:Y:S02]  /*623d0*/  IMAD.MOV.U32 R16, RZ, RZ, R3 ;  /* 0x000000ffff107224 */ /* 0x000fe400078e0003 */
[----:B------:R-:W-:-:S13]  /*623e0*/  IMAD.MOV.U32 R17, RZ, RZ, R2 ;  /* 0x000000ffff117224 */ /* 0x000fda00078e0002 */
[----:B------:R-:W-:Y:S04]  /*623f0*/  STL.64 [R1+0x3f0], R4 ;  /* 0x0003f00401007387 */ /* 0x000fe80000100a00 */
[----:B------:R1:W-:Y:S02]  /*62400*/  STL.64 [R1+0x3f8], R6 ;  /* 0x0003f80601007387 */ /* 0x0003e40000100a00 */
[----:B-1----:R-:W-:Y:S02]  /*62410*/  HMMA.1688.F32.TF32 R4, R8, R20, R24 ;  /* 0x000000140804723c */ /* 0x002fe40000081018 */
[----:B------:R1:W-:-:S15]  /*62420*/  STL.64 [R1+0x6040], R16 ;  /* 0x0060401001007387 */ /* 0x0003de0000100a00 */
[----:B------:R-:W-:Y:S02]  /*62430*/  NOP ;  /* 0x0000000000007918 */ /* 0x000fe40000000000 */
[----:B------:R-:W-:Y:S04]  /*62440*/  STL.64 [R1+0x3e0], R4 ;  /* 0x0003e00401007387 */ /* 0x000fe80000100a00 */
[----:B------:R-:W-:Y:S04]  /*62450*/  STL.64 [R1+0x3e8], R6 ;  /* 0x0003e80601007387 */ /* 0x000fe80000100a00 */
[----:B-1----:R-:W2:Y:S01]  /*62460*/  LDL.64 R16, [R1+0x10] ;  /* 0x0000100001107983 */ /* 0x002ea20000100a00 */
[----:B------:R-:W-:Y:S02]  /*62470*/  IMAD.MOV.U32 R15, RZ, RZ, R20 ;  /* 0x000000ffff0f7224 */ /* 0x000fe400078e0014 */
[----:B------:R-:W-:Y:S01]  /*62480*/  IMAD.MOV.U32 R14, RZ, RZ, R21 ;  /* 0x000000ffff0e7224 */ /* 0x000fe200078e0015 */
        /* <DEDUP_REMOVED lines=25> */
[----:B------:R1:W-:Y:S04]  /*62620*/  STL.64 [R1+0x6098], R4 ;  /* 0x0060980401007387 */ /* 0x0003e80000100a00 */
[----:B-1----:R-:W2:Y:S04]  /*62630*/  LDL.64 R4, [R1+0x50] ;  /* 0x0000500001047983 */ /* 0x002ea80000100a00 */
[----:B--2---:R1:W-:Y:S04]  /*62640*/  STL.64 [R1+0x60b0], R4 ;  /* 0x0060b00401007387 */ /* 0x0043e80000100a00 */
        /* <DEDUP_REMOVED lines=14> */
[----:B------:R-:W4:Y:S04]  /*62730*/  LDL.64 R16, [R1+0x30] ;  /* 0x0000300001107983 */ /* 0x000f280000100a00 */
        /* <DEDUP_REMOVED lines=23> */
[----:B-1----:R-:W3:Y:S04]  /*628b0*/  LDL.LU.64 R4, [R1+0x60c8] ;  /* 0x0060c80001047983 */ /* 0x002ee80000300a00 */
[----:B------:R-:W3:Y:S04]  /*628c0*/  LDL.LU.64 R26, [R1+0x60c0] ;  /* 0x0060c000011a7983 */ /* 0x000ee80000300a00 */
[----:B------:R-:W3:Y:S02]  /*628d0*/  LDL.LU.64 R24, [R1+0x60b8] ;  /* 0x0060b80001187983 */ /* 0x000ee40000300a00 */
[----:B---3--:R-:W-:-:S15]  /*628e0*/  HMMA.1688.F32.TF32 R24, R8, R4, R24 ;  /* 0x000000040818723c */ /* 0x008fde0000081018 */
[----:B------:R-:W-:-:S04]  /*628f0*/  NOP ;  /* 0x0000000000007918 */ /* 0x000fc80000000000 */
[----:B------:R-:W-:Y:S04]  /*62900*/  STL.64 [R1+0x3c0], R24 ;  /* 0x0003c01801007387 */ /* 0x000fe80000100a00 */
[----:B------:R1:W-:Y:S02]  /*62910*/  STL.64 [R1+0x3c8], R26 ;  /* 0x0003c81a01007387 */ /* 0x0003e40000100a00 */
[----:B-1----:R-:W-:Y:S02]  /*62920*/  IMAD.MOV.U32 R27, RZ, RZ, R4 ;  /* 0x000000ffff1b7224 */ /* 0x002fe400078e0004 */
[----:B------:R-:W-:Y:S02]  /*62930*/  IMAD.MOV.U32 R26, RZ, RZ, R5 ;  /* 0x000000ffff1a7224 */ /* 0x000fe400078e0005 */
[----:B------:R-:W4:Y:S02]  /*62940*/  LDL.LU.64 R4, [R1+0x60b0] ;  /* 0x0060b00001047983 */ /* 0x000f240000300a00 */
[----:B----4-:R-:W-:Y:S01]  /*62950*/  HMMA.1688.F32.TF32 R20, R8, R4, R20 ;  /* 0x000000040814723c */ /* 0x010fe20000081014 */
[----:B------:R-:W-:Y:S01]  /*62960*/  IMAD.MOV.U32 R24, RZ, RZ, R4 ;  /* 0x000000ffff187224 */ /* 0x000fe200078e0004 */
[----:B------:R-:W-:-:S15]  /*62970*/  MOV R25, R5 ;  /* 0x0000000500197202 */ /* 0x000fde0000000f00 */
[----:B------:R-:W-:Y:S02]  /*62980*/  NOP ;  /* 0x0000000000007918 */ /* 0x000fe40000000000 */
[----:B------:R1:W-:Y:S04]  /*62990*/  STL.64 [R1+0x3b0], R20 ;  /* 0x0003b01401007387 */ /* 0x0003e80000100a00 */
[----:B------:R-:W-:Y:S04]  /*629a0*/  STL.64 [R1+0x3b8], R22 ;  /* 0x0003b81601007387 */ /* 0x000fe80000100a00 */
        /* <DEDUP_REMOVED lines=9> */
[----:B---3--:R-:W3:Y:S04]  /*62a40*/  LDL.LU R6, [R1+0x6090] ;  /* 0x0060900001067983 */ /* 0x008ee80000300800 */
[----:B------:R-:W4:Y:S04]  /*62a50*/  LDL.LU.64 R22, [R1+0x6088] ;  /* 0x0060880001167983 */ /* 0x000f280000300a00 */
[----:B------:R-:W4:Y:S02]  /*62a60*/  LDL.LU.64 R20, [R1+0x6080] ;  /* 0x0060800001147983 */ /* 0x000f240000300a00 */
[----:B----4-:R-:W-:-:S15]  /*62a70*/  HMMA.1688.F32.TF32 R20, R8, R16, R20 ;  /* 0x000000100814723c */ /* 0x010fde0000081014 */
[----:B------:R-:W-:-:S04]  /*62a80*/  NOP ;  /* 0x0000000000007918 */ /* 0x000fc80000000000 */
[----:B------:R1:W-:Y:S04]  /*62a90*/  STL.64 [R1+0x390], R20 ;  /* 0x0003901401007387 */ /* 0x0003e80000100a00 */
[----:B------:R4:W-:Y:S04]  /*62aa0*/  STL.64 [R1+0x398], R22 ;  /* 0x0003981601007387 */ /* 0x0009e80000100a00 */
[----:B-1----:R-:W2:Y:S01]  /*62ab0*/  LDL.LU.64 R20, [R1+0x6078] ;  /* 0x0060780001147983 */ /* 0x002ea20000300a00 */
[----:B----4-:R-:W-:Y:S02]  /*62ac0*/  IMAD.MOV.U32 R23, RZ, RZ, R16 ;  /* 0x000000ffff177224 */ /* 0x010fe400078e0010 */
[----:B------:R-:W-:-:S02]  /*62ad0*/  IMAD.MOV.U32 R22, RZ, RZ, R17 ;  /* 0x000000ffff167224 */ /* 0x000fc400078e0011 */
        /* <DEDUP_REMOVED lines=30> */
[----:B------:R-:W4:Y:S04]  /*62cc0*/  LDL.LU.64 R12, [R1+0x6018] ;  /* 0x00601800010c7983 */ /* 0x000f280000300a00 */
[----:B------:R1:W-:Y:S04]  /*62cd0*/  STL.64 [R1+0x5ec8], R16 ;  /* 0x005ec81001007387 */ /* 0x0003e80000100a00 */
[----:B-1----:R-:W2:Y:S04]  /*62ce0*/  LDL.64 R16, [R1] ;  /* 0x0000000001107983 */ /* 0x002ea80000100a00 */
[----:B--2---:R1:W-:Y:S04]  /*62cf0*/  STL.64 [R1+0x5ee0], R16 ;  /* 0x005ee01001007387 */ /* 0x0043e80000100a00 */
[----:B-1----:R-:W2:Y:S04]  /*62d00*/  LDL.LU R16, [R1+0x340] ;  /* 0x0003400001107983 */ /* 0x002ea80000300800 */
[----:B------:R-:W2:Y:S04]  /*62d10*/  LDL.LU R17, [R1+0x344] ;  /* 0x0003440001117983 */ /* 0x000ea80000300800 */
[----:B------:R-:W2:Y:S04]  /*62d20*/  LDL.LU R18, [R1+0x348] ;  /* 0x0003480001127983 */ /* 0x000ea80000300800 */
[----:B------:R-:W2:Y:S02]  /*62d30*/  LDL.LU R19, [R1+0x34c] ;  /* 0x00034c0001137983 */ /* 0x000ea40000300800 */
        /* <DEDUP_REMOVED lines=8> */
[----:B--2---:R-:W-:Y:S04]  /*62dc0*/  STL.64 [R1+0x5ef0], R18 ;  /* 0x005ef01201007387 */ /* 0x004fe80000100a00 */
[----:B---3--:R1:W-:Y:S02]  /*62dd0*/  STL.64 [R1+0x5ee8], R16 ;  /* 0x005ee81001007387 */ /* 0x0083e40000100a00 */
[----:B-1----:R-:W-:-:S02]  /*62de0*/  IMAD.MOV.U32 R16, RZ, RZ, R7 ;  /* 0x000000ffff107224 */ /* 0x002fc400078e0007 */
[----:B------:R-:W-:Y:S01]  /*62df0*/  IMAD.MOV.U32 R17, RZ, RZ, R4 ;  /* 0x000000ffff117224 */ /* 0x000fe200078e0004 */
[----:B------:R-:W2:Y:S04]  /*62e00*/  LDL.LU R7, [R1+0x6014] ;  /* 0x0060140001077983 */ /* 0x000ea80000300800 */
[----:B------:R-:W3:Y:S04]  /*62e10*/  LDL.LU R4, [R1+0x6010] ;  /* 0x0060100001047983 */ /* 0x000ee80000300800 */
[----:B------:R1:W-:Y:S02]  /*62e20*/  STL.64 [R1+0x5f08], R16 ;  /* 0x005f081001007387 */ /* 0x0003e40000100a00 */
[----:B-1----:R-:W-:Y:S01]  /*62e30*/  MOV R16, R23 ;  /* 0x0000001700107202 */ /* 0x002fe20000000f00 */
        /* <DEDUP_REMOVED lines=43> */
[----:B-1----:R-:W-:Y:S01]  /*630f0*/  IMAD.MOV.U32 R16, RZ, RZ, R15 ;  /* 0x000000ffff107224 */ /* 0x002fe200078e000f */
[----:B------:R-:W-:Y:S01]  /*63100*/  MOV R17, R14 ;  /* 0x0000000e00117202 */ /* 0x000fe20000000f00 */
[----:B--2---:R-:W-:Y:S04]  /*63110*/  STL.64 [R1+0x5f30], R22 ;  /* 0x005f301601007387 */ /* 0x004fe80000100a00 */
[----:B------:R1:W-:Y:S04]  /*63120*/  STL.64 [R1+0x5f28], R20 ;  /* 0x005f281401007387 */ /* 0x0003e80000100a00 */
[----:B-1----:R-:W2:Y:S04]  /*63130*/  LDL.LU R20, [R1+0x850] ;  /* 0x0008500001147983 */ /* 0x002ea80000300800 */
[----:B------:R-:W2:Y:S04]  /*63140*/  LDL.LU R21, [R1+0x854] ;  /* 0x0008540001157983 */ /* 0x000ea80000300800 */
[----:B------:R-:W2:Y:S04]  /*63150*/  LDL.LU R22, [R1+0x858] ;  /* 0x0008580001167983 */ /* 0x000ea80000300800 */
[----:B------:R-:W2:Y:S04]  /*63160*/  LDL.LU R23, [R1+0x85c] ;  /* 0x00085c0001177983 */ /* 0x000ea80000300800 */
[----:B------:R4:W-:Y:S02]  /*63170*/  STL.64 [R1+0x5f98], R16 ;  /* 0x005f981001007387 */ /* 0x0009e40000100a00 */
[----:B----4-:R-:W-:-:S02]  /*63180*/  IMAD.MOV.U32 R16, RZ, RZ, R13 ;  /* 0x000000ffff107224 */ /* 0x010fc400078e000d */
[----:B------:R-:W-:-:S05]  /*63190*/  IMAD.MOV.U32 R17, RZ, RZ, R12 ;  /* 0x000000ffff117224 */ /* 0x000fca00078e000c */
[----:B------:R1:W-:Y:S04]  /*631a0*/  STL.64 [R1+0x5fb0], R16 ;  /* 0x005fb01001007387 */ /* 0x0003e80000100a00 */
[----:B-1----:R-:W4:Y:S04]  /*631b0*/  LDL.LU R16, [R1+0x8b0] ;  /* 0x0008b00001107983 */ /* 0x002f280000300800 */
[----:B------:R-:W4:Y:S04]  /*631c0*/  LDL.LU R17, [R1+0x8b4] ;  /* 0x0008b40001117983 */ /* 0x000f280000300800 */
[----:B------:R-:W2:Y:S04]  /*631d0*/  LDL.LU R18, [R1+0x8b8] ;  /* 0x0008b80001127983 */ /* 0x000ea80000300800 */
[----:B------:R-:W2:Y:S01]  /*631e0*/  LDL.LU R19, [R1+0x8bc] ;  /* 0x0008bc0001137983 */ /* 0x000ea20000300800 */
[----:B------:R-:W-:-:S02]  /*631f0*/  IMAD.MOV.U32 R12, RZ, RZ, R7 ;  /* 0x000000ffff0c7224 */ /* 0x000fc400078e0007 */
[----:B------:R-:W-:Y:S01]  /*63200*/  IMAD.MOV.U32 R13, RZ, RZ, R6 ;  /* 0x000000ffff0d7224 */ /* 0x000fe200078e0006 */
[----:B--2---:R-:W-:Y:S04]  /*63210*/  STL.64 [R1+0x5fc8], R18 ;  /* 0x005fc81201007387 */ /* 0x004fe80000100a00 */
[----:B----4-:R1:W-:Y:S04]  /*63220*/  STL.64 [R1+0x5fc0], R16 ;  /* 0x005fc01001007387 */ /* 0x0103e80000100a00 */
[----:B------:R3:W-:Y:S04]  /*63230*/  STL.64 [R1+0x5fd0], R12 ;  /* 0x005fd00c01007387 */ /* 0x0007e80000100a00 */
        /* <DEDUP_REMOVED lines=128> */
[----:B------:R-:W-:Y:S01]  /*63a40*/  STL.64 [R1+0x828], R10 ;  /* 0x0008280a01007387 */ /* 0x000fe20000100a00 */
[----:B------:R-:W-:-:S03]  /*63a50*/  LOP3.LUT R28, R0, 0x20, RZ, 0x3c, !PT ;  /* 0x00000020001c7812 */ /* 0x000fc600078e3cff */
[----:B------:R-:W-:Y:S04]  /*63a60*/  LDS R8, [R0+UR5+0x20600] ;  /* 0x0206000500087984 */ /* 0x000fe80008000800 */
[----:B------:R-:W-:Y:S04]  /*63a70*/  LDS R10, [R0+UR5+0x22600] ;  /* 0x02260005000a7984 */ /* 0x000fe80008000800 */
[----:B------:R-:W-:Y:S04]  /*63a80*/  LDS R9, [R28+UR5+0x20600] ;  /* 0x020600051c097984 */ /* 0x000fe80008000800 */
[----:B------:R-:W-:Y:S01]  /*63a90*/  LDS R11, [R28+UR5+0x22600] ;  /* 0x022600051c0b7984 */ /* 0x000fe20008000800 */
        /* <DEDUP_REMOVED lines=24> */
[----:B-1----:R-:W3:Y:S04]  /*63c20*/  LDL.LU R20, [R1+0x2c0] ;  /* 0x0002c00001147983 */ /* 0x002ee80000300800 */
[----:B------:R-:W-:Y:S04]  /*63c30*/  STL.64 [R1+0x320], R4 ;  /* 0x0003200401007387 */ /* 0x000fe80000100a00 */
[----:B------:R-:W-:Y:S04]  /*63c40*/  STL.64 [R1+0x328], R6 ;  /* 0x0003280601007387 */ /* 0x000fe80000100a00 */
[----:B--2---:R-:W3:Y:S04]  /*63c50*/  LDL.LU R21, [R1+0x2c4] ;  /* 0x0002c40001157983 */ /* 0x004ee80000300800 */
[----:B------:R-:W2:Y:S04]  /*63c60*/  LDL.LU R22, [R1+0x2c8] ;  /* 0x0002c80001167983 */ /* 0x000ea80000300800 */
[----:B------:R-:W2:Y:S04]  /*63c70*/  LDL.LU R23, [R1+0x2cc] ;  /* 0x0002cc0001177983 */ /* 0x000ea80000300800 */
[----:B------:R-:W4:Y:S04]  /*63c80*/  LDL.LU.64 R12, [R1+0xb0] ;  /* 0x0000b000010c7983 */ /* 0x000f280000300a00 */
[----:B------:R-:W-:Y:S04]  /*63c90*/  LDS R6, [R0+UR5+0x22700] ;  /* 0x0227000500067984 */ /* 0x000fe80008000800 */
[----:B------:R-:W1:Y:S04]  /*63ca0*/  LDS R7, [R28+UR5+0x22700] ;  /* 0x022700051c077984 */ /* 0x000e680008000800 */
[----:B------:R-:W-:Y:S04]  /*63cb0*/  LDS R4, [R0+UR5+0x20700] ;  /* 0x0207000500047984 */ /* 0x000fe80008000800 */
[----:B------:R-:W1:Y:S04]  /*63cc0*/  LDS R5, [R28+UR5+0x20700] ;  /* 0x020700051c057984 */ /* 0x000e680008000800 */
[----:B----4-:R4:W-:Y:S04]  /*63cd0*/  STL.64 [R1+0x5eb8], R12 ;  /* 0x005eb80c01007387 */ /* 0x0109e80000100a00 */
[----:B----4-:R-:W4:Y:S04]  /*63ce0*/  LDL.LU.64 R12, [R1+0xc0] ;  /* 0x0000c000010c7983 */ /* 0x010f280000300a00 */
[----:B--2---:R-:W-:Y:S04]  /*63cf0*/  STL.64 [R1+0x5e90], R22 ;  /* 0x005e901601007387 */ /* 0x004fe80000100a00 */
[----:B---3--:R-:W-:Y:S04]  /*63d00*/  STL.64 [R1+0x5e88], R20 ;  /* 0x005e881401007387 */ /* 0x008fe80000100a00 */
[----:B------:R-:W2:Y:S04]  /*63d10*/  LDL.LU.64 R16, [R1+0x70] ;  /* 0x0000700001107983 */ /* 0x000ea80000300a00 */
[----:B--2---:R-:W-:Y:S04]  /*63d20*/  STL.64 [R1+0x5e98], R16 ;  /* 0x005e981001007387 */ /* 0x004fe80000100a00 */
[----:B------:R-:W-:Y:S04]  /*63d30*/  STL.64 [R1+0x5db0], R26 ;  /* 0x005db01a01007387 */ /* 0x000fe80000100a00 */
[----:B------:R2:W-:Y:S04]  /*63d40*/  STL.64 [R1+0x5da8], R24 ;  /* 0x005da81801007387 */ /* 0x0005e80000100a00 */
        /* <DEDUP_REMOVED lines=10> */
[----:B------:R-:W3:Y:S04]  /*63df0*/  LDL.LU R16, [R1+0x2e0] ;  /* 0x0002e00001107983 */ /* 0x000ee80000300800 */
[----:B------:R-:W3:Y:S04]  /*63e00*/  LDL.LU R17, [R1+0x2e4] ;  /* 0x0002e40001117983 */ /* 0x000ee80000300800 */
[----:B------:R-:W3:Y:S04]  /*63e10*/  LDL.LU R18, [R1+0x2e8] ;  /* 0x0002e80001127983 */ /* 0x000ee80000300800 */
[----:B------:R-:W3:Y:S04]  /*63e20*/  LDL.LU R19, [R1+0x2ec] ;  /* 0x0002ec0001137983 */ /* 0x000ee80000300800 */
[----:B------:R-:W3:Y:S04]  /*63e30*/  LDL.LU.64 R20, [R1+0x90] ;  /* 0x0000900001147983 */ /* 0x000ee80000300a00 */
[----:B------:R-:W-:Y:S04]  /*63e40*/  STL [R1+0x5dc8], R0 ;  /* 0x005dc80001007387 */ /* 0x000fe80000100800 */
[----:B------:R-:W-:Y:S04]  /*63e50*/  STL [R1+0x5dcc], R28 ;  /* 0x005dcc1c01007387 */ /* 0x000fe80000100800 */
[----:B-1----:R-:W-:Y:S04]  /*63e60*/  STL.64 [R1+0x5da0], R6 ;  /* 0x005da00601007387 */ /* 0x002fe80000100a00 */
        /* <DEDUP_REMOVED lines=14> */
[----:B-1----:R-:W3:Y:S04]  /*63f50*/  LDL.LU R4, [R1+0x2f0] ;  /* 0x0002f00001047983 */ /* 0x002ee80000300800 */
[----:B----4-:R-:W3:Y:S04]  /*63f60*/  LDL.LU R5, [R1+0x2f4] ;  /* 0x0002f40001057983 */ /* 0x010ee80000300800 */
[----:B------:R-:W3:Y:S04]  /*63f70*/  LDL.LU R6, [R1+0x2f8] ;  /* 0x0002f80001067983 */ /* 0x000ee80000300800 */
        /* <DEDUP_REMOVED lines=13> */
[----:B------:R-:W-:Y:S04]  /*64050*/  STL.64 [R1+0x2f0], R4 ;  /* 0x0002f00401007387 */ /* 0x000fe80000100a00 */
[----:B------:R1:W-:Y:S02]  /*64060*/  STL.64 [R1+0x2f8], R6 ;  /* 0x0002f80601007387 */ /* 0x0003e40000100a00 */
[----:B-1----:R-:W-:Y:S02]  /*64070*/  IMAD.MOV.U32 R7, RZ, RZ, R12 ;  /* 0x000000ffff077224 */ /* 0x002fe400078e000c */
[----:B------:R-:W-:-:S05]  /*64080*/  IMAD.MOV.U32 R6, RZ, RZ, R13 ;  /* 0x000000ffff067224 */ /* 0x000fca00078e000d */
[----:B------:R-:W-:Y:S04]  /*64090*/  STL.64 [R1+0x5e48], R6 ;  /* 0x005e480601007387 */ /* 0x000fe80000100a00 */
[----:B------:R-:W2:Y:S04]  /*640a0*/  LDL.LU.64 R4, [R1+0x80] ;  /* 0x0000800001047983 */ /* 0x000ea80000300a00 */
[----:B------:R-:W3:Y:S04]  /*640b0*/  LDL.LU R12, [R1+0xf0] ;  /* 0x0000f000010c7983 */ /* 0x000ee80000300800 */
[----:B------:R-:W3:Y:S04]  /*640c0*/  LDL.LU R13, [R1+0xf4] ;  /* 0x0000f400010d7983 */ /* 0x000ee80000300800 */
[----:B------:R-:W4:Y:S04]  /*640d0*/  LDL.LU R14, [R1+0xf8] ;  /* 0x0000f800010e7983 */ /* 0x000f280000300800 */
[----:B------:R-:W4:Y:S01]  /*640e0*/  LDL.LU R15, [R1+0xfc] ;  /* 0x0000fc00010f7983 */ /* 0x000f220000300800 */
[----:B------:R-:W-:Y:S03]  /*640f0*/  HMMA.1688.F32.TF32 R16, R8, R20, R16 ;  /* 0x000000140810723c */ /* 0x000fe60000081010 */
[----:B----4-:R-:W-:Y:S04]  /*64100*/  STL.64 [R1+0x5c68], R14 ;  /* 0x005c680e01007387 */ /* 0x010fe80000100a00 */
[----:B---3--:R1:W-:Y:S04]  /*64110*/  STL.64 [R1+0x5c60], R12 ;  /* 0x005c600c01007387 */ /* 0x0083e80000100a00 */
[----:B-1----:R-:W3:Y:S08]  /*64120*/  LDL.LU R12, [R1] ;  /* 0x00000000010c7983 */ /* 0x002ef00000300800 */
[----:B------:R1:W-:Y:S01]  /*64130*/  STL.64 [R1+0x2e0], R16 ;  /* 0x0002e01001007387 */ /* 0x0003e20000100a00 */
[----:B------:R-:W-:-:S02]  /*64140*/  IMAD.MOV.U32 R15, RZ, RZ, R20 ;  /* 0x000000ffff0f7224 */ /* 0x000fc400078e0014 */
[----:B------:R-:W-:Y:S02]  /*64150*/  IMAD.MOV.U32 R14, RZ, RZ, R21 ;  /* 0x000000ffff0e7224 */ /* 0x000fe400078e0015 */
[----:B------:R-:W-:Y:S01]  /*64160*/  IMAD.MOV.U32 R13, RZ, RZ, R29 ;  /* 0x000000ffff0d7224 */ /* 0x000fe200078e001d */
[----:B------:R-:W-:Y:S04]  /*64170*/  STL.64 [R1+0x2e8], R18 ;  /* 0x0002e81201007387 */ /* 0x000fe80000100a00 */
[----:B-1----:R-:W4:Y:S04]  /*64180*/  LDL.LU.64 R16, [R1+0x5e98] ;  /* 0x005e980001107983 */ /* 0x002f280000300a00 */
[----:B------:R-:W4:Y:S04]  /*64190*/  LDL.LU.64 R22, [R1+0x5e90] ;  /* 0x005e900001167983 */ /* 0x000f280000300a00 */
[----:B------:R-:W4:Y:S04]  /*641a0*/  LDL.LU.64 R20, [R1+0x5e88] ;  /* 0x005e880001147983 */ /* 0x000f280000300a00 */
[----:B------:R-:W-:Y:S04]  /*641b0*/  STL.64 [R1+0x5e10], R14 ;  /* 0x005e100e01007387 */ /* 0x000fe80000100a00 */
[----:B---3--:R2:W-:Y:S02]  /*641c0*/  STL.64 [R1+0x5e08], R12 ;  /* 0x005e080c01007387 */ /* 0x0085e40000100a00 */
[----:B--2---:R-:W-:-:S15]  /*641d0*/  HMMA.1688.F32.TF32 R12, R8, R4, R24 ;  /* 0x00000004080c723c */ /* 0x004fde0000081018 */
[----:B------:R-:W-:-:S04]  /*641e0*/  NOP ;  /* 0x0000000000007918 */ /* 0x000fc80000000000 */
[----:B------:R1:W-:Y:S04]  /*641f0*/  STL.64 [R1+0x2d0], R12 ;  /* 0x0002d00c01007387 */ /* 0x0003e80000100a00 */
[----:B------:R-:W-:Y:S04]  /*64200*/  STL.64 [R1+0x2d8], R14 ;  /* 0x0002d80e01007387 */ /* 0x000fe80000100a00 */
[----:B-1----:R-:W2:Y:S01]  /*64210*/  LDL.LU.64 R12, [R1+0x10] ;  /* 0x00001000010c7983 */ /* 0x002ea20000300a00 */
[----:B------:R-:W-:Y:S02]  /*64220*/  IMAD.MOV.U32 R25, RZ, RZ, R4 ;  /* 0x000000ffff197224 */ /* 0x000fe400078e0004 */
[----:B------:R-:W-:-:S02]  /*64230*/  IMAD.MOV.U32 R24, RZ, RZ, R5 ;  /* 0x000000ffff187224 */ /* 0x000fc400078e0005 */
[----:B----4-:R-:W-:Y:S01]  /*64240*/  HMMA.1688.F32.TF32 R4, R8, R16, R20 ;  /* 0x000000100804723c */ /* 0x010fe20000081014 */
[----:B------:R-:W-:Y:S01]  /*64250*/  IMAD.MOV.U32 R27, RZ, RZ, R16 ;  /* 0x000000ffff1b7224 */ /* 0x000fe200078e0010 */
[----:B------:R-:W-:Y:S01]  /*64260*/  MOV R26, R17 ;  /* 0x00000011001a7202 */ /* 0x000fe20000000f00 */
[----:B--2---:R-:W-:-:S15]  /*64270*/  STL.64 [R1+0x5e28], R12 ;  /* 0x005e280c01007387 */ /* 0x004fde0000100a00 */
[----:B------:R-:W-:Y:S01]  /*64280*/  NOP ;  /* 0x0000000000007918 */ /* 0x000fe20000000000 */
[----:B------:R1:W-:Y:S04]  /*64290*/  STL.64 [R1+0x2c0], R4 ;  /* 0x0002c00401007387 */ /* 0x0003e80000100a00 */
[----:B------:R2:W-:Y:S04]  /*642a0*/  STL.64 [R1+0x2c8], R6 ;  /* 0x0002c80601007387 */ /* 0x0005e80000100a00 */
[----:B------:R-:W3:Y:S04]  /*642b0*/  LDL.LU R16, [R1+0x270] ;  /* 0x0002700001107983 */ /* 0x000ee80000300800 */
[----:B------:R-:W3:Y:S04]  /*642c0*/  LDL.LU R17, [R1+0x274] ;  /* 0x0002740001117983 */ /* 0x000ee80000300800 */
[----:B------:R-:W4:Y:S04]  /*642d0*/  LDL.LU R18, [R1+0x278] ;  /* 0x0002780001127983 */ /* 0x000f280000300800 */
[----:B------:R-:W4:Y:S04]  /*642e0*/  LDL.LU R19, [R1+0x27c] ;  /* 0x00027c0001137983 */ /* 0x000f280000300800 */
[----:B-1----:R-:W3:Y:S04]  /*642f0*/  LDL.LU R4, [R1+0x280] ;  /* 0x0002800001047983 */ /* 0x002ee80000300800 */
[----:B------:R-:W3:Y:S04]  /*64300*/  LDL.LU R5, [R1+0x284] ;  /* 0x0002840001057983 */ /* 0x000ee80000300800 */
[----:B--2---:R-:W2:Y:S04]  /*64310*/  LDL.LU R6, [R1+0x288] ;  /* 0x0002880001067983 */ /* 0x004ea80000300800 */
[----:B------:R-:W2:Y:S04]  /*64320*/  LDL.LU R7, [R1+0x28c] ;  /* 0x00028c0001077983 */ /* 0x000ea80000300800 */
[----:B------:R-:W3:Y:S04]  /*64330*/  LDL.LU R20, [R1+0x2b0] ;  /* 0x0002b00001147983 */ /* 0x000ee80000300800 */
[----:B------:R-:W4:Y:S04]  /*64340*/  LDL.LU R21, [R1+0x2b4] ;  /* 0x0002b40001157983 */ /* 0x000f280000300800 */
[----:B------:R-:W4:Y:S04]  /*64350*/  LDL.LU R22, [R1+0x2b8] ;  /* 0x0002b80001167983 */ /* 0x000f280000300800 */
[----:B------:R-:W4:Y:S04]  /*64360*/  LDL.LU R23, [R1+0x2bc] ;  /* 0x0002bc0001177983 */ /* 0x000f280000300800 */
[----:B--2---:R-:W-:Y:S04]  /*64370*/  STL.64 [R1+0x5e58], R6 ;  /* 0x005e580601007387 */ /* 0x004fe80000100a00 */
[----:B---3--:R1:W-:Y:S04]  /*64380*/  STL.64 [R1+0x5e50], R4 ;  /* 0x005e500401007387 */ /* 0x0083e80000100a00 */
[----:B-1----:R-:W2:Y:S04]  /*64390*/  LDL.LU.64 R4, [R1+0x40] ;  /* 0x0000400001047983 */ /* 0x002ea80000300a00 */
[----:B--2---:R1:W-:Y:S04]  /*643a0*/  STL.64 [R1+0x5e68], R4 ;  /* 0x005e680401007387 */ /* 0x0043e80000100a00 */
[----:B-1----:R-:W2:Y:S04]  /*643b0*/  LDL.LU.64 R4, [R1+0x50] ;  /* 0x0000500001047983 */ /* 0x002ea80000300a00 */
[----:B--2---:R1:W-:Y:S04]  /*643c0*/  STL.64 [R1+0x5e80], R4 ;  /* 0x005e800401007387 */ /* 0x0043e80000100a00 */
[----:B-1----:R-:W2:Y:S04]  /*643d0*/  LDL.LU.64 R4, [R1+0x60] ;  /* 0x0000600001047983 */ /* 0x002ea80000300a00 */
[----:B----4-:R-:W-:Y:S04]  /*643e0*/  STL.64 [R1+0x5e40], R18 ;  /* 0x005e401201007387 */ /* 0x010fe80000100a00 */
[----:B------:R1:W-:Y:S04]  /*643f0*/  STL.64 [R1+0x5e38], R16 ;  /* 0x005e381001007387 */ /* 0x0003e80000100a00 */
[----:B-1----:R-:W3:Y:S04]  /*64400*/  LDL.LU.64 R16, [R1+0x30] ;  /* 0x0000300001107983 */ /* 0x002ee80000300a00 */
        /* <DEDUP_REMOVED lines=11> */
[----:B------:R-:W4:Y:S04]  /*644c0*/  LDL.LU.64 R12, [R1+0x20] ;  /* 0x00002000010c7983 */ /* 0x000f280000300a00 */
        /* <DEDUP_REMOVED lines=20> */
[----:B------:R-:W-:Y:S04]  /*64610*/  STL.64 [R1+0x2b0], R20 ;  /* 0x0002b01401007387 */ /* 0x000fe80000100a00 */
[----:B------:R1:W-:Y:S02]  /*64620*/  STL.64 [R1+0x2b8], R22 ;  /* 0x0002b81601007387 */ /* 0x0003e40000100a00 */
[----:B-1----:R-:W-:-:S02]  /*64630*/  IMAD.MOV.U32 R22, RZ, RZ, R4 ;  /* 0x000000ffff167224 */ /* 0x002fc400078e0004 */
        /* <DEDUP_REMOVED lines=91> */
[----:B------:R-:W-:Y:S01]  /*64bf0*/  IMAD.MOV.U32 R12, RZ, RZ, R21 ;  /* 0x000000ffff0c7224 */ /* 0x000fe200078e0015 */
[----:B------:R-:W-:-:S02]  /*64c00*/  MOV R13, R23 ;  /* 0x00000017000d7202 */ /* 0x000fc40000000f00 */
        /* <DEDUP_REMOVED lines=12> */
[----:B------:R1:W-:Y:S02]  /*64cd0*/  STL.64 [R1+0x5d10], R12 ;  /* 0x005d100c01007387 */ /* 0x0003e40000100a00 */
[----:B-1----:R-:W-:Y:S02]  /*64ce0*/  IMAD.MOV.U32 R12, RZ, RZ, R27 ;  /* 0x000000ffff0c7224 */ /* 0x002fe400078e001b */
        /* <DEDUP_REMOVED lines=17> */
[----:B----4-:R-:W-:-:S02]  /*64e00*/  IMAD.MOV.U32 R12, RZ, RZ, R15 ;  /* 0x000000ffff0c7224 */ /* 0x010fc400078e000f */
[----:B------:R-:W-:-:S05]  /*64e10*/  IMAD.MOV.U32 R13, RZ, RZ, R14 ;  /* 0x000000ffff0d7224 */ /* 0x000fca00078e000e */
[----:B------:R1:W-:Y:S02]  /*64e20*/  STL.64 [R1+0x5d58], R12 ;  /* 0x005d580c01007387 */ /* 0x0003e40000100a00 */
[----:B-1----:R-:W-:Y:S02]  /*64e30*/  IMAD.MOV.U32 R12, RZ, RZ, R7 ;  /* 0x000000ffff0c7224 */ /* 0x002fe400078e0007 */
        /* <DEDUP_REMOVED lines=64> */
[----:B------:R-:W4:Y:S02]  /*65240*/  LDL.LU.64 R24, [R1+0x5da8] ;  /* 0x005da80001187983 */ /* 0x000f240000300a00 */
[----:B----4-:R-:W-:Y:S02]  /*65250*/  HMMA.1688.F32.TF32 R8, R8, R24, R4 ;  /* 0x000000180808723c */ /* 0x010fe40000081004 */
        /* <DEDUP_REMOVED lines=84> */
[----:B------:R-:W4:-:S13]  /*657a0*/  LDL.LU.64 R16, [R1+0x5c70] ;  /* 0x005c700001107983 */ /* 0x000f1a0000300a00 */
[----:B------:R-:W-:Y:S04]  /*657b0*/  STL.64 [R1+0x100], R12 ;  /* 0x0001000c01007387 */ /* 0x000fe80000100a00 */
[----:B------:R1:W-:Y:S04]  /*657c0*/  STL.64 [R1+0x108], R14 ;  /* 0x0001080e01007387 */ /* 0x0003e80000100a00 */
[----:B-1----:R-:W4:Y:S04]  /*657d0*/  LDL.LU.64 R14, [R1+0x5c68] ;  /* 0x005c6800010e7983 */ /* 0x002f280000300a00 */
[----:B------:R-:W4:Y:S02]  /*657e0*/  LDL.LU.64 R12, [R1+0x5c60] ;  /* 0x005c6000010c7983 */ /* 0x000f240000300a00 */
[----:B----4-:R-:W-:-:S15]  /*657f0*/  HMMA.1688.F32.TF32 R12, R4, R16, R12 ;  /* 0x00000010040c723c */ /* 0x010fde000008100c */
[----:B------:R-:W-:-:S04]  /*65800*/  NOP ;  /* 0x0000000000007918 */ /* 0x000fc80000000000 */
[----:B------:R-:W-:Y:S01]  /*65810*/  IMAD.MOV.U32 R17, RZ, RZ, R14 ;  /* 0x000000ffff117224 */ /* 0x000fe200078e000e */
[----:B------:R1:W-:Y:S01]  /*65820*/  STL.64 [R1+0xf0], R12 ;  /* 0x0000f00c01007387 */ /* 0x0003e20000100a00 */
[----:B------:R-:W-:-:S03]  /*65830*/  IMAD.MOV.U32 R16, RZ, RZ, R15 ;  /* 0x000000ffff107224 */ /* 0x000fc600078e000f */
[----:B------:R-:W4:Y:S04]  /*65840*/  LDL.LU.64 R14, [R1+0x5c58] ;  /* 0x005c5800010e7983 */ /* 0x000f280000300a00 */
[----:B-1----:R-:W3:Y:S04]  /*65850*/  LDL.LU.64 R12, [R1+0x5c50] ;  /* 0x005c5000010c7983 */ /* 0x002ee80000300a00 */
[----:B--2---:R1:W-:Y:S04]  /*65860*/  STL.64 [R1+0x5b58], R18 ;  /* 0x005b581201007387 */ /* 0x0043e80000100a00 */
[----:B------:R2:W-:Y:S04]  /*65870*/  STL.64 [R1+0x5b50], R16 ;  /* 0x005b501001007387 */ /* 0x0005e80000100a00 */
[----:B-1----:R-:W2:Y:S01]  /*65880*/  LDL R18, [R1+0x68] ;  /* 0x0000680001127983 */ /* 0x002ea20000100800 */
[----:B---3--:R-:W-:-:S03]  /*65890*/  IMAD.MOV.U32 R19, RZ, RZ, R12 ;  /* 0x000000ffff137224 */ /* 0x008fc600078e000c */
[----:B------:R-:W3:Y:S04]  /*658a0*/  LDL.LU R12, [R1+0x5c48] ;  /* 0x005c4800010c7983 */ /* 0x000ee80000300800 */
[----:B--2---:R1:W-:Y:S04]  /*658b0*/  STL.64 [R1+0x5bb0], R18 ;  /* 0x005bb01201007387 */ /* 0x0043e80000100a00 */
[----:B------:R-:W2:Y:S04]  /*658c0*/  LDL.LU R16, [R1+0xe0] ;  /* 0x0000e00001107983 */ /* 0x000ea80000300800 */
[----:B------:R-:W2:Y:S04]  /*658d0*/  LDL.LU R17, [R1+0xe4] ;  /* 0x0000e40001117983 */ /* 0x000ea80000300800 */
[----:B-1----:R-:W2:Y:S04]  /*658e0*/  LDL.LU R18, [R1+0xe8] ;  /* 0x0000e80001127983 */ /* 0x002ea80000300800 */
[----:B------:R-:W2:Y:S02]  /*658f0*/  LDL.LU R19, [R1+0xec] ;  /* 0x0000ec0001137983 */ /* 0x000ea40000300800 */
[----:B--2---:R-:W-:-:S15]  /*65900*/  HMMA.1688.F32.TF32 R16, R4, R20, R16 ;  /* 0x000000140410723c */ /* 0x004fde0000081010 */
[----:B------:R-:W-:-:S04]  /*65910*/  NOP ;  /* 0x0000000000007918 */ /* 0x000fc80000000000 */
[----:B------:R1:W-:Y:S01]  /*65920*/  STL.64 [R1+0xe0], R16 ;  /* 0x0000e01001007387 */ /* 0x0003e20000100a00 */
[----:B------:R-:W-:Y:S01]  /*65930*/  IMAD.MOV.U32 R21, RZ, RZ, R18 ;  /* 0x000000ffff157224 */ /* 0x000fe200078e0012 */
[----:B----4-:R-:W-:Y:S01]  /*65940*/  MOV R18, R15 ;  /* 0x0000000f00127202 */ /* 0x010fe20000000f00 */
[----:B-1----:R-:W-:Y:S02]  /*65950*/  IMAD.MOV.U32 R16, RZ, RZ, R13 ;  /* 0x000000ffff107224 */ /* 0x002fe400078e000d */
[----:B------:R-:W-:Y:S01]  /*65960*/  IMAD.MOV.U32 R17, RZ, RZ, R14 ;  /* 0x000000ffff117224 */ /* 0x000fe200078e000e */
[----:B------:R-:W3:Y:S04]  /*65970*/  LDL.LU R13, [R1+0x5c44] ;  /* 0x005c4400010d7983 */ /* 0x000ee80000300800 */
[----:B------:R-:W3:Y:S04]  /*65980*/  LDL.LU R14, [R1+0x5c40] ;  /* 0x005c4000010e7983 */ /* 0x000ee80000300800 */
[----:B------:R-:W3:Y:S01]  /*65990*/  LDL.LU R15, [R1+0x5c3c] ;  /* 0x005c3c00010f7983 */ /* 0x000ee20000300800 */
[----:B------:R-:W-:-:S02]  /*659a0*/  IMAD.MOV.U32 R20, RZ, RZ, R19 ;  /* 0x000000ffff147224 */ /* 0x000fc400078e0013 */
[----:B------:R-:W-:Y:S02]  /*659b0*/  IMAD.MOV.U32 R19, RZ, RZ, R23 ;  /* 0x000000ffff137224 */ /* 0x000fe400078e0017 */
[----:B------:R-:W2:Y:S04]  /*659c0*/  LDL.LU R23, [R1+0x5c38] ;  /* 0x005c380001177983 */ /* 0x000ea80000300800 */
[----:B------:R1:W-:Y:S04]  /*659d0*/  STL.64 [R1+0x5bc0], R18 ;  /* 0x005bc01201007387 */ /* 0x0003e80000100a00 */
[----:B------:R-:W-:Y:S04]  /*659e0*/  STL.64 [R1+0x5bb8], R16 ;  /* 0x005bb81001007387 */ /* 0x000fe80000100a00 */
[----:B-1----:R-:W4:Y:S04]  /*659f0*/  LDL R18, [R1+0x98] ;  /* 0x0000980001127983 */ /* 0x002f280000100800 */
[----:B------:R-:W4:Y:S01]  /*65a00*/  LDL R19, [R1+0x9c] ;  /* 0x00009c0001137983 */ /* 0x000f220000100800 */
[----:B---3--:R-:W-:Y:S03]  /*65a10*/  HMMA.1688.F32.TF32 R4, R4, R24, R12 ;  /* 0x000000180404723c */ /* 0x008fe6000008100c */
[----:B----4-:R1:W-:Y:S04]  /*65a20*/  STL.64 [R1+0x5bd8], R18 ;  /* 0x005bd81201007387 */ /* 0x0103e80000100a00 */
[----:B------:R-:W-:Y:S04]  /*65a30*/  STL [R1+0x541c], R20 ;  /* 0x00541c1401007387 */ /* 0x000fe80000100800 */
[----:B------:R3:W-:Y:S08]  /*65a40*/  STL [R1+0x5418], R21 ;  /* 0x0054181501007387 */ /* 0x0007f00000100800 */
[----:B------:R-:W-:Y:S04]  /*65a50*/  STL.64 [R1+0xd0], R4 ;  /* 0x0000d00401007387 */ /* 0x000fe80000100a00 */
[----:B------:R-:W-:Y:S04]  /*65a60*/  LDS R4, [R0+UR5+0x24100] ;  /* 0x0241000500047984 */ /* 0x000fe80008000800 */
[----:B------:R-:W-:Y:S04]  /*65a70*/  LDS R5, [R28+UR5+0x24100] ;  /* 0x024100051c057984 */ /* 0x000fe80008000800 */
[----:B-1----:R-:W4:Y:S04]  /*65a80*/  LDL R18, [R1+0xa8] ;  /* 0x0000a80001127983 */ /* 0x002f280000100800 */
[----:B------:R-:W4:Y:S01]  /*65a90*/  LDL R19, [R1+0xac] ;  /* 0x0000ac0001137983 */ /* 0x000f220000100800 */
[----:B---3--:R-:W-:-:S02]  /*65aa0*/  IMAD.MOV.U32 R21, RZ, RZ, R6 ;  /* 0x000000ffff157224 */ /* 0x008fc400078e0006 */
[----:B------:R-:W-:Y:S01]  /*65ab0*/  IMAD.MOV.U32 R20, RZ, RZ, R7 ;  /* 0x000000ffff147224 */ /* 0x000fe200078e0007 */
[----:B------:R-:W-:Y:S04]  /*65ac0*/  LDS R6, [R0+UR5+0x26100] ;  /* 0x0261000500067984 */ /* 0x000fe80008000800 */
[----:B------:R-:W1:Y:S04]  /*65ad0*/  LDS R7, [R28+UR5+0x26100] ;  /* 0x026100051c077984 */ /* 0x000e680008000800 */
[----:B----4-:R3:W-:Y:S04]  /*65ae0*/  STL.64 [R1+0x5bf0], R18 ;  /* 0x005bf01201007387 */ /* 0x0107e80000100a00 */
[----:B---3--:R-:W3:Y:S04]  /*65af0*/  LDL.64 R18, [R1+0xb8] ;  /* 0x0000b80001127983 */ /* 0x008ee80000100a00 */
[----:B---3--:R-:W-:Y:S04]  /*65b00*/  STL.64 [R1+0x5c08], R18 ;  /* 0x005c081201007387 */ /* 0x008fe80000100a00 */
[----:B--2---:R-:W-:Y:S04]  /*65b10*/  STL.64 [R1+0x5b48], R22 ;  /* 0x005b481601007387 */ /* 0x004fe80000100a00 */
[----:B------:R2:W-:Y:S04]  /*65b20*/  STL.64 [R1+0x5b40], R20 ;  /* 0x005b401401007387 */ /* 0x0005e80000100a00 */
[----:B--2---:R-:W2:Y:S04]  /*65b30*/  LDL.LU R20, [R1+0x780] ;  /* 0x0007800001147983 */ /* 0x004ea80000300800 */
[----:B------:R-:W2:Y:S01]  /*65b40*/  LDL.LU R21, [R1+0x784] ;  /* 0x0007840001157983 */ /* 0x000ea20000300800 */
[----:B------:R-:W-:-:S02]  /*65b50*/  IMAD.MOV.U32 R22, RZ, RZ, R26 ;  /* 0x000000ffff167224 */ /* 0x000fc400078e001a */
[----:B------:R-:W-:Y:S01]  /*65b60*/  IMAD.MOV.U32 R23, RZ, RZ, R27 ;  /* 0x000000ffff177224 */ /* 0x000fe200078e001b */
[----:B------:R-:W3:Y:S04]  /*65b70*/  LDL.LU R26, [R1+0x5c34] ;  /* 0x005c3400011a7983 */ /* 0x000ee80000300800 */
[----:B------:R-:W4:Y:S04]  /*65b80*/  LDL.LU R27, [R1+0x5c30] ;  /* 0x005c3000011b7983 */ /* 0x000f280000300800 */
[----:B------:R-:W3:Y:S04]  /*65b90*/  LDL R18, [R1+0xc8] ;  /* 0x0000c80001127983 */ /* 0x000ee80000100800 */
[----:B------:R-:W3:Y:S04]  /*65ba0*/  LDL R19, [R1+0xcc] ;  /* 0x0000cc0001137983 */ /* 0x000ee80000100800 */
[----:B------:R-:W-:Y:S04]  /*65bb0*/  STL.64 [R1+0x5bd0], R22 ;  /* 0x005bd01601007387 */ /* 0x000fe80000100a00 */
[----:B--2---:R2:W-:Y:S04]  /*65bc0*/  STL.64 [R1+0x5bc8], R20 ;  /* 0x005bc81401007387 */ /* 0x0045e80000100a00 */
[----:B--2---:R-:W2:Y:S04]  /*65bd0*/  LDL.LU R20, [R1+0x7b0] ;  /* 0x0007b00001147983 */ /* 0x004ea80000300800 */
[----:B------:R-:W2:Y:S01]  /*65be0*/  LDL.LU R21, [R1+0x7b4] ;  /* 0x0007b40001157983 */ /* 0x000ea20000300800 */
[----:B----4-:R-:W-:-:S02]  /*65bf0*/  IMAD.MOV.U32 R22, RZ, RZ, R27 ;  /* 0x000000ffff167224 */ /* 0x010fc400078e001b */
[----:B---3--:R-:W-:Y:S01]  /*65c00*/  IMAD.MOV.U32 R23, RZ, RZ, R26 ;  /* 0x000000ffff177224 */ /* 0x008fe200078e001a */
[----:B------:R-:W3:Y:S04]  /*65c10*/  LDL.LU R27, [R1+0x5c2c] ;  /* 0x005c2c00011b7983 */ /* 0x000ee80000300800 */
[----:B------:R-:W4:Y:S04]  /*65c20*/  LDL.LU R26, [R1+0x5c28] ;  /* 0x005c2800011a7983 */ /* 0x000f280000300800 */
[----:B------:R-:W-:Y:S04]  /*65c30*/  STL.64 [R1+0x5be8], R22 ;  /* 0x005be81601007387 */ /* 0x000fe80000100a00 */
[----:B--2---:R2:W-:Y:S04]  /*65c40*/  STL.64 [R1+0x5be0], R20 ;  /* 0x005be01401007387 */ /* 0x0045e80000100a00 */
[----:B--2---:R-:W2:Y:S04]  /*65c50*/  LDL.LU R20, [R1+0x7c0] ;  /* 0x0007c00001147983 */ /* 0x004ea80000300800 */
[----:B------:R-:W2:Y:S04]  /*65c60*/  LDL.LU R21, [R1+0x7c4] ;  /* 0x0007c40001157983 */ /* 0x000ea80000300800 */
[----:B------:R-:W2:Y:S04]  /*65c70*/  LDL.LU R22, [R1+0x7c8] ;  /* 0x0007c80001167983 */ /* 0x000ea80000300800 */
[----:B------:R-:W2:Y:S04]  /*65c80*/  LDL.LU R23, [R1+0x7cc] ;  /* 0x0007cc0001177983 */ /* 0x000ea80000300800 */
[----:B--2---:R-:W-:Y:S04]  /*65c90*/  STL.64 [R1+0x5c00], R22 ;  /* 0x005c001601007387 */ /* 0x004fe80000100a00 */
[----:B------:R2:W-:Y:S04]  /*65ca0*/  STL.64 [R1+0x5bf8], R20 ;  /* 0x005bf81401007387 */ /* 0x0005e80000100a00 */
[----:B--2---:R-:W2:Y:S04]  /*65cb0*/  LDL.LU R20, [R1+0x7d0] ;  /* 0x0007d00001147983 */ /* 0x004ea80000300800 */
[----:B------:R-:W2:Y:S01]  /*65cc0*/  LDL.LU R21, [R1+0x7d4] ;  /* 0x0007d40001157983 */ /* 0x000ea20000300800 */
[----:B----4-:R-:W-:-:S02]  /*65cd0*/  IMAD.MOV.U32 R22, RZ, RZ, R26 ;  /* 0x000000ffff167224 */ /* 0x010fc400078e001a */
[----:B---3--:R-:W-:Y:S01]  /*65ce0*/  IMAD.MOV.U32 R23, RZ, RZ, R27 ;  /* 0x000000ffff177224 */ /* 0x008fe200078e001b */
[----:B------:R-:W3:Y:S04]  /*65cf0*/  LDL.LU R26, [R1+0x5c24] ;  /* 0x005c2400011a7983 */ /* 0x000ee80000300800 */
[----:B------:R-:W3:Y:S04]  /*65d00*/  LDL.LU R27, [R1+0x5c20] ;  /* 0x005c2000011b7983 */ /* 0x000ee80000300800 */
[----:B------:R-:W-:Y:S04]  /*65d10*/  STL.64 [R1+0x5c18], R22 ;  /* 0x005c181601007387 */ /* 0x000fe80000100a00 */
[----:B--2---:R2:W-:Y:S04]  /*65d20*/  STL.64 [R1+0x5c10], R20 ;  /* 0x005c101401007387 */ /* 0x0045e80000100a00 */
[----:B--2---:R-:W2:Y:S04]  /*65d30*/  LDL.LU R20, [R1+0x7e0] ;  /* 0x0007e00001147983 */ /* 0x004ea80000300800 */
[----:B------:R-:W2:Y:S04]  /*65d40*/  LDL.LU R21, [R1+0x7e4] ;  /* 0x0007e40001157983 */ /* 0x000ea80000300800 */
[----:B------:R-:W2:Y:S04]  /*65d50*/  LDL.LU R22, [R1+0x7e8] ;  /* 0x0007e80001167983 */ /* 0x000ea80000300800 */
[----:B------:R-:W2:Y:S04]  /*65d60*/  LDL.LU R23, [R1+0x7ec] ;  /* 0x0007ec0001177983 */ /* 0x000ea80000300800 */
[----:B---3--:R3:W-:Y:S04]  /*65d70*/  STL.64 [R1+0x5b38], R26 ;  /* 0x005b381a01007387 */ /* 0x0087e80000100a00 */
[----:B------:R-:W4:Y:S04]  /*65d80*/  LDL R14, [R1+0x88] ;  /* 0x00008800010e7983 */ /* 0x000f280000100800 */
[----:B------:R-:W4:Y:S04]  /*65d90*/  LDL R15, [R1+0x8c] ;  /* 0x00008c00010f7983 */ /* 0x000f280000100800 */
[----:B---3--:R-:W3:Y:S04]  /*65da0*/  LDL.64 R26, [R1+0x78] ;  /* 0x00007800011a7983 */ /* 0x008ee80000100a00 */
[----:B-1----:R-:W-:Y:S04]  /*65db0*/  STL.64 [R1+0x5b30], R6 ;  /* 0x005b300601007387 */ /* 0x002fe80000100a00 */
        /* <DEDUP_REMOVED lines=37> */
[----:B-1----:R-:W2:Y:S01]  /*66010*/  LDL.LU.64 R18, [R1+0x5bb0] ;  /* 0x005bb00001127983 */ /* 0x002ea20000300a00 */
[----:B---3--:R-:W-:Y:S03]  /*66020*/  HMMA.1688.F32.TF32 R4, R8, R26, R4 ;  /* 0x0000001a0804723c */ /* 0x008fe60000081004 */
[----:B------:R1:W-:-:S15]  /*66030*/  STL.64 [R1+0x5ad8], R14 ;  /* 0x005ad80e01007387 */ /* 0x0003de0000100a00 */
[----:B------:R-:W-:Y:S01]  /*66040*/  NOP ;  /* 0x0000000000007918 */ /* 0x000fe20000000000 */
[----:B------:R-:W-:Y:S04]  /*66050*/  STL.64 [R1+0xe50], R4 ;  /* 0x000e500401007387 */ /* 0x000fe80000100a00 */
[----:B------:R2:W-:Y:S01]  /*66060*/  STL.64 [R1+0xe58], R6 ;  /* 0x000e580601007387 */ /* 0x0005e20000100a00 */
[----:B-1----:R-:W-:Y:S02]  /*66070*/  IMAD.MOV.U32 R14, RZ, RZ, R27 ;  /* 0x000000ffff0e7224 */ /* 0x002fe400078e001b */
[----:B------:R-:W-:-:S03]  /*66080*/  IMAD.MOV.U32 R15, RZ, RZ, R26 ;  /* 0x000000ffff0f7224 */ /* 0x000fc600078e001a */
[----:B------:R1:W-:Y:S04]  /*66090*/  STL [R1+0x5af4], R14 ;  /* 0x005af40e01007387 */ /* 0x0003e80000100800 */
[----:B------:R3:W-:Y:S01]  /*660a0*/  STL [R1+0x5af0], R15 ;  /* 0x005af00f01007387 */ /* 0x0007e20000100800 */
[----:B--2---:R-:W-:Y:S03]  /*660b0*/  HMMA.1688.F32.TF32 R4, R8, R18, R20 ;  /* 0x000000120804723c */ /* 0x004fe60000081014 */
[----:B------:R-:W2:-:S15]  /*660c0*/  LDL.LU R20, [R1+0x710] ;  /* 0x0007100001147983 */ /* 0x000e9e0000300800 */
[----:B------:R-:W-:Y:S01]  /*660d0*/  NOP ;  /* 0x0000000000007918 */ /* 0x000fe20000000000 */
[----:B------:R-:W-:Y:S04]  /*660e0*/  STL.64 [R1+0xe40], R4 ;  /* 0x000e400401007387 */ /* 0x000fe80000100a00 */
[----:B------:R4:W-:Y:S04]  /*660f0*/  STL.64 [R1+0xe48], R6 ;  /* 0x000e480601007387 */ /* 0x0009e80000100a00 */
[----:B------:R-:W2:Y:S04]  /*66100*/  LDL.LU R21, [R1+0x714] ;  /* 0x0007140001157983 */ /* 0x000ea80000300800 */
[----:B------:R-:W2:Y:S04]  /*66110*/  LDL.LU R22, [R1+0x718] ;  /* 0x0007180001167983 */ /* 0x000ea80000300800 */
[----:B------:R-:W2:Y:S04]  /*66120*/  LDL.LU R23, [R1+0x71c] ;  /* 0x00071c0001177983 */ /* 0x000ea80000300800 */
[----:B------:R-:W4:Y:S04]  /*66130*/  LDL.LU R12, [R1+0x770] ;  /* 0x00077000010c7983 */ /* 0x000f280000300800 */
[----:B------:R-:W4:Y:S04]  /*66140*/  LDL.LU R13, [R1+0x774] ;  /* 0x00077400010d7983 */ /* 0x000f280000300800 */
[----:B-1----:R-:W4:Y:S04]  /*66150*/  LDL.LU R14, [R1+0x778] ;  /* 0x00077800010e7983 */ /* 0x002f280000300800 */
[----:B---3--:R-:W3:Y:S04]  /*66160*/  LDL.LU R15, [R1+0x77c] ;  /* 0x00077c00010f7983 */ /* 0x008ee80000300800 */
[----:B------:R-:W3:Y:S04]  /*66170*/  LDL.64 R26, [R1+0x58] ;  /* 0x00005800011a7983 */ /* 0x000ee80000100a00 */
[----:B--2---:R-:W-:Y:S04]  /*66180*/  STL.64 [R1+0x5b68], R22 ;  /* 0x005b681601007387 */ /* 0x004fe80000100a00 */
[----:B------:R-:W-:Y:S04]  /*66190*/  STL.64 [R1+0x5b60], R20 ;  /* 0x005b601401007387 */ /* 0x000fe80000100a00 */
[----:B----4-:R-:W2:Y:S04]  /*661a0*/  LDL R6, [R1+0x38] ;  /* 0x0000380001067983 */ /* 0x010ea80000100800 */
[----:B------:R-:W2:Y:S04]  /*661b0*/  LDL R7, [R1+0x3c] ;  /* 0x00003c0001077983 */ /* 0x000ea80000100800 */
[----:B------:R-:W4:Y:S04]  /*661c0*/  LDL R18, [R1+0x8] ;  /* 0x0000080001127983 */ /* 0x000f280000100800 */
[----:B------:R-:W4:Y:S04]  /*661d0*/  LDL R19, [R1+0xc] ;  /* 0x00000c0001137983 */ /* 0x000f280000100800 */
[----:B--2---:R1:W-:Y:S04]  /*661e0*/  STL.64 [R1+0x5ba8], R6 ;  /* 0x005ba80601007387 */ /* 0x0043e80000100a00 */
[----:B-1----:R-:W2:Y:S04]  /*661f0*/  LDL.64 R6, [R1+0x48] ;  /* 0x0000480001067983 */ /* 0x002ea80000100a00 */
[----:B----4-:R1:W-:Y:S04]  /*66200*/  STL.64 [R1+0x5b70], R18 ;  /* 0x005b701201007387 */ /* 0x0103e80000100a00 */
[----:B-1----:R-:W4:Y:S04]  /*66210*/  LDL.64 R18, [R1+0x18] ;  /* 0x0000180001127983 */ /* 0x002f280000100a00 */
[----:B----4-:R1:W-:Y:S04]  /*66220*/  STL.64 [R1+0x5b88], R18 ;  /* 0x005b881201007387 */ /* 0x0103e80000100a00 */
[----:B-1----:R-:W4:Y:S04]  /*66230*/  LDL.64 R18, [R1+0x28] ;  /* 0x0000280001127983 */ /* 0x002f280000100a00 */
[----:B----4-:R1:W-:Y:S04]  /*66240*/  STL.64 [R1+0x5ba0], R18 ;  /* 0x005ba01201007387 */ /* 0x0103e80000100a00 */
[----:B------:R-:W4:Y:S04]  /*66250*/  LDL.LU R16, [R1+0x750] ;  /* 0x0007500001107983 */ /* 0x000f280000300800 */
[----:B------:R-:W4:Y:S04]  /*66260*/  LDL.LU R17, [R1+0x754] ;  /* 0x0007540001117983 */ /* 0x000f280000300800 */
[----:B-1----:R-:W4:Y:S04]  /*66270*/  LDL.LU R18, [R1+0x758] ;  /* 0x0007580001127983 */ /* 0x002f280000300800 */
[----:B------:R-:W4:Y:S04]  /*66280*/  LDL.LU R19, [R1+0x75c] ;  /* 0x00075c0001137983 */ /* 0x000f280000300800 */
[----:B------:R-:W2:Y:S04]  /*66290*/  LDL.LU R20, [R1+0x720] ;  /* 0x0007200001147983 */ /* 0x000ea80000300800 */
[----:B------:R-:W2:Y:S04]  /*662a0*/  LDL.LU R21, [R1+0x724] ;  /* 0x0007240001157983 */ /* 0x000ea80000300800 */
[----:B------:R-:W2:Y:S04]  /*662b0*/  LDL.LU R22, [R1+0x728] ;  /* 0x0007280001167983 */ /* 0x000ea80000300800 */
[----:B------:R-:W2:Y:S01]  /*662c0*/  LDL.LU R23, [R1+0x72c] ;  /* 0x00072c0001177983 */ /* 0x000ea20000300800 */
[----:B---3--:R-:W-:Y:S03]  /*662d0*/  HMMA.1688.F32.TF32 R12, R8, R26, R12 ;  /* 0x0000001a080c723c */ /* 0x008fe6000008100c */
[----:B--2---:R-:W-:Y:S04]  /*662e0*/  STL.64 [R1+0x5b80], R22 ;  /* 0x005b801601007387 */ /* 0x004fe80000100a00 */
        /* <DEDUP_REMOVED lines=13> */
[----:B------:R-:W3:Y:S04]  /*663c0*/  LDL.LU R24, [R1+0x700] ;  /* 0x0007000001187983 */ /* 0x000ee80000300800 */
[----:B------:R-:W3:Y:S01]  /*663d0*/  LDL.LU R25, [R1+0x704] ;  /* 0x0007040001197983 */ /* 0x000ee20000300800 */
[----:B-1----:R-:W-:-:S02]  /*663e0*/  IMAD.MOV.U32 R12, RZ, RZ, R27 ;  /* 0x000000ffff0c7224 */ /* 0x002fc400078e001b */
[----:B------:R-:W-:Y:S02]  /*663f0*/  IMAD.MOV.U32 R13, RZ, RZ, R26 ;  /* 0x000000ffff0d7224 */ /* 0x000fe400078e001a */
[----:B------:R-:W3:Y:S04]  /*66400*/  LDL.LU R26, [R1+0x708] ;  /* 0x00070800011a7983 */ /* 0x000ee80000300800 */
[----:B------:R-:W3:Y:S04]  /*66410*/  LDL.LU R27, [R1+0x70c] ;  /* 0x00070c00011b7983 */ /* 0x000ee80000300800 */
[----:B------:R1:W-:Y:S04]  /*66420*/  STL [R1+0x5afc], R12 ;  /* 0x005afc0c01007387 */ /* 0x0003e80000100800 */
[----:B------:R4:W-:Y:S04]  /*66430*/  STL [R1+0x5af8], R13 ;  /* 0x005af80d01007387 */ /* 0x0009e80000100800 */
[----:B-1----:R-:W2:Y:S04]  /*66440*/  LDL.LU R12, [R1+0x760] ;  /* 0x00076000010c7983 */ /* 0x002ea80000300800 */
[----:B----4-:R-:W2:Y:S04]  /*66450*/  LDL.LU R13, [R1+0x764] ;  /* 0x00076400010d7983 */ /* 0x010ea80000300800 */
        /* <DEDUP_REMOVED lines=8> */
[----:B------:R-:W2:Y:S02]  /*664e0*/  LDL.LU.64 R6, [R1+0x5ba8] ;  /* 0x005ba80001067983 */ /* 0x000ea40000300a00 */
[----:B--2---:R-:W-:Y:S02]  /*664f0*/  HMMA.1688.F32.TF32 R4, R8, R6, R16 ;  /* 0x000000060804723c */ /* 0x004fe40000081010 */
[----:B------:R-:W2:-:S15]  /*66500*/  LDL.LU.64 R18, [R1+0x5ba0] ;  /* 0x005ba00001127983 */ /* 0x000e9e0000300a00 */
[----:B------:R-:W-:Y:S02]  /*66510*/  NOP ;  /* 0x0000000000007918 */ /* 0x000fe40000000000 */
[----:B------:R1:W-:Y:S04]  /*66520*/  STL.64 [R1+0xe10], R4 ;  /* 0x000e100401007387 */ /* 0x0003e80000100a00 */
[----:B------:R4:W-:Y:S04]  /*66530*/  STL.64 [R1+0xe18], R6 ;  /* 0x000e180601007387 */ /* 0x0009e80000100a00 */
[----:B-1----:R-:W3:Y:S04]  /*66540*/  LDL.LU R4, [R1+0x220] ;  /* 0x0002200001047983 */ /* 0x002ee80000300800 */
[----:B------:R-:W3:Y:S04]  /*66550*/  LDL.LU R5, [R1+0x224] ;  /* 0x0002240001057983 */ /* 0x000ee80000300800 */
[----:B----4-:R-:W4:Y:S04]  /*66560*/  LDL.LU R6, [R1+0x228] ;  /* 0x0002280001067983 */ /* 0x010f280000300800 */
[----:B------:R-:W4:Y:S01]  /*66570*/  LDL.LU R7, [R1+0x22c] ;  /* 0x00022c0001077983 */ /* 0x000f220000300800 */
        /* <DEDUP_REMOVED lines=15> */
[----:B--2---:R-:W-:Y:S01]  /*66670*/  HMMA.1688.F32.TF32 R20, R8, R18, R20 ;  /* 0x000000120814723c */ /* 0x004fe20000081014 */
[----:B------:R-:W-:-:S02]  /*66680*/  IMAD.MOV.U32 R29, RZ, RZ, R19 ;  /* 0x000000ffff1d7224 */ /* 0x000fc400078e0013 */
[----:B---3--:R1:W-:Y:S04]  /*66690*/  STL.64 [R1+0x5b18], R14 ;  /* 0x005b180e01007387 */ /* 0x0083e80000100a00 */
[----:B------:R-:W-:Y:S04]  /*666a0*/  STL.64 [R1+0x5b10], R12 ;  /* 0x005b100c01007387 */ /* 0x000fe80000100a00 */
[----:B-1----:R-:W2:Y:S08]  /*666b0*/  LDL.64 R14, [R1+0xc8] ;  /* 0x0000c800010e7983 */ /* 0x002eb00000100a00 */
[----:B------:R-:W-:Y:S04]  /*666c0*/  STL.64 [R1+0xdf0], R20 ;  /* 0x000df01401007387 */ /* 0x000fe80000100a00 */
[----:B------:R1:W-:Y:S04]  /*666d0*/  STL.64 [R1+0xdf8], R22 ;  /* 0x000df81601007387 */ /* 0x0003e80000100a00 */
[----:B-1----:R-:W3:Y:S04]  /*666e0*/  LDL.LU.64 R22, [R1+0x5b80] ;  /* 0x005b800001167983 */ /* 0x002ee80000300a00 */
[----:B------:R-:W3:Y:S04]  /*666f0*/  LDL.LU.64 R20, [R1+0x5b78] ;  /* 0x005b780001147983 */ /* 0x000ee80000300a00 */
[----:B------:R-:W3:Y:S02]  /*66700*/  LDL.LU.64 R18, [R1+0x5b70] ;  /* 0x005b700001127983 */ /* 0x000ee40000300a00 */
[----:B---3--:R-:W-:Y:S02]  /*66710*/  HMMA.1688.F32.TF32 R16, R8, R18, R20 ;  /* 0x000000120810723c */ /* 0x008fe40000081014 */
[----:B------:R-:W3:Y:S04]  /*66720*/  LDL.LU.64 R22, [R1+0x5b68] ;  /* 0x005b680001167983 */ /* 0x000ee80000300a00 */
[----:B------:R-:W3:-:S13]  /*66730*/  LDL.LU.64 R20, [R1+0x5b60] ;  /* 0x005b600001147983 */ /* 0x000eda0000300a00 */
[----:B------:R-:W-:Y:S04]  /*66740*/  STL.64 [R1+0xde0], R16 ;  /* 0x000de01001007387 */ /* 0x000fe80000100a00 */
[----:B------:R1:W-:Y:S04]  /*66750*/  STL.64 [R1+0xde8], R18 ;  /* 0x000de81201007387 */ /* 0x0003e80000100a00 */
[----:B-1----:R-:W3:Y:S04]  /*66760*/  LDL.LU.64 R18, [R1+0x5b58] ;  /* 0x005b580001127983 */ /* 0x002ee80000300a00 */
[----:B------:R-:W2:Y:S01]  /*66770*/  LDL.LU.64 R16, [R1+0x5b50] ;  /* 0x005b500001107983 */ /* 0x000ea20000300a00 */
[----:B---3--:R-:W-:-:S15]  /*66780*/  HMMA.1688.F32.TF32 R20, R8, R18, R20 ;  /* 0x000000120814723c */ /* 0x008fde0000081014 */
[----:B------:R-:W-:-:S04]  /*66790*/  NOP ;  /* 0x0000000000007918 */ /* 0x000fc80000000000 */
[----:B------:R-:W-:Y:S04]  /*667a0*/  STL.64 [R1+0xdd0], R20 ;  /* 0x000dd01401007387 */ /* 0x000fe80000100a00 */
[----:B------:R1:W-:Y:S04]  /*667b0*/  STL.64 [R1+0xdd8], R22 ;  /* 0x000dd81601007387 */ /* 0x0003e80000100a00 */
[----:B-1----:R-:W3:Y:S04]  /*667c0*/  LDL.LU.64 R22, [R1+0x5b48] ;  /* 0x005b480001167983 */ /* 0x002ee80000300a00 */
[----:B------:R-:W4:Y:S04]  /*667d0*/  LDL.LU.64 R20, [R1+0x5b40] ;  /* 0x005b400001147983 */ /* 0x000f280000300a00 */
[----:B------:R1:W-:Y:S04]  /*667e0*/  STL.64 [R1+0x5a40], R18 ;  /* 0x005a401201007387 */ /* 0x0003e80000100a00 */
[----:B--2---:R2:W-:Y:S04]  /*667f0*/  STL.64 [R1+0x5a38], R16 ;  /* 0x005a381001007387 */ /* 0x0045e80000100a00 */
[----:B-1----:R-:W2:Y:S01]  /*66800*/  LDL.64 R18, [R1+0xa8] ;  /* 0x0000a80001127983 */ /* 0x002ea20000100a00 */
[C---:B---3--:R-:W-:Y:S03]  /*66810*/  HMMA.1688.F32.TF32 R24, R8.reuse, R22, R24 ;  /* 0x000000160818723c */ /* 0x048fe60000081018 */
[----:B--2---:R1:W-:Y:S04]  /*66820*/  STL.64 [R1+0x5b20], R18 ;  /* 0x005b201201007387 */ /* 0x0043e80000100a00 */
[----:B------:R-:W2:Y:S04]  /*66830*/  LDL.LU R16, [R1+0x6f0] ;  /* 0x0006f00001107983 */ /* 0x000ea80000300800 */
[----:B------:R-:W2:Y:S04]  /*66840*/  LDL.LU R17, [R1+0x6f4] ;  /* 0x0006f40001117983 */ /* 0x000ea80000300800 */
[----:B-1----:R-:W2:Y:S04]  /*66850*/  LDL.LU R18, [R1+0x6f8] ;  /* 0x0006f80001127983 */ /* 0x002ea80000300800 */
[----:B------:R-:W2:Y:S04]  /*66860*/  LDL.LU R19, [R1+0x6fc] ;  /* 0x0006fc0001137983 */ /* 0x000ea80000300800 */
[----:B------:R-:W-:Y:S04]  /*66870*/  STL.64 [R1+0xdc0], R24 ;  /* 0x000dc01801007387 */ /* 0x000fe80000100a00 */
[----:B------:R1:W-:Y:S04]  /*66880*/  STL.64 [R1+0xdc8], R26 ;  /* 0x000dc81a01007387 */ /* 0x0003e80000100a00 */
[----:B-1----:R-:W3:Y:S04]  /*66890*/  LDL.LU.64 R26, [R1+0x5b38] ;  /* 0x005b3800011a7983 */ /* 0x002ee80000300a00 */
[----:B------:R-:W-:Y:S04]  /*668a0*/  STL.64 [R1+0x5a30], R22 ;  /* 0x005a301601007387 */ /* 0x000fe80000100a00 */
[----:B----4-:R1:W-:Y:S04]  /*668b0*/  STL.64 [R1+0x5a28], R20 ;  /* 0x005a281401007387 */ /* 0x0103e80000100a00 */
[----:B-1----:R-:W4:Y:S04]  /*668c0*/  LDL.LU R20, [R1+0x6d0] ;  /* 0x0006d00001147983 */ /* 0x002f280000300800 */
[----:B------:R-:W4:Y:S04]  /*668d0*/  LDL.LU R21, [R1+0x6d4] ;  /* 0x0006d40001157983 */ /* 0x000f280000300800 */
[----:B------:R-:W4:Y:S04]  /*668e0*/  LDL.LU R22, [R1+0x6d8] ;  /* 0x0006d80001167983 */ /* 0x000f280000300800 */
[----:B------:R-:W4:Y:S01]  /*668f0*/  LDL.LU R23, [R1+0x6dc] ;  /* 0x0006dc0001177983 */ /* 0x000f220000300800 */
[----:B---3--:R-:W-:Y:S03]  /*66900*/  HMMA.1688.F32.TF32 R8, R8, R26, R4 ;  /* 0x0000001a0808723c */ /* 0x008fe60000081004 */
[----:B------:R-:W2:Y:S04]  /*66910*/  LDL.LU.64 R6, [R1+0x5b30] ;  /* 0x005b300001067983 */ /* 0x000ea80000300a00 */
[----:B------:R-:W2:-:S12]  /*66920*/  LDL.LU.64 R4, [R1+0x5b28] ;  /* 0x005b280001047983 */ /* 0x000e980000300a00 */
[----:B------:R-:W-:Y:S04]  /*66930*/  STL.64 [R1+0xa50], R8 ;  /* 0x000a500801007387 */ /* 0x000fe80000100a00 */
[----:B------:R-:W-:Y:S04]  /*66940*/  STL.64 [R1+0xa58], R10 ;  /* 0x000a580a01007387 */ /* 0x000fe80000100a00 */
[----:B------:R-:W-:Y:S04]  /*66950*/  LDS R10, [R0+UR5+0x26200] ;  /* 0x02620005000a7984 */ /* 0x000fe80008000800 */
[----:B------:R-:W1:Y:S04]  /*66960*/  LDS R11, [R28+UR5+0x26200] ;  /* 0x026200051c0b7984 */ /* 0x000e680008000800 */
[----:B------:R-:W-:Y:S04]  /*66970*/  LDS R8, [R0+UR5+0x24200] ;  /* 0x0242000500087984 */ /* 0x000fe80008000800 */
[----:B------:R-:W3:Y:S04]  /*66980*/  LDS R9, [R28+UR5+0x24200] ;  /* 0x024200051c097984 */ /* 0x000ee80008000800 */
[----:B-1----:R1:W-:Y:S04]  /*66990*/  STL.64 [R1+0x5a10], R10 ;  /* 0x005a100a01007387 */ /* 0x0023e80000100a00 */
[----:B---3--:R-:W-:Y:S01]  /*669a0*/  STL.64 [R1+0x5a08], R8 ;  /* 0x005a080801007387 */ /* 0x008fe20000100a00 */
[----:B-1----:R-:W-:Y:S01]  /*669b0*/  IMAD.MOV.U32 R10, RZ, RZ, R3 ;  /* 0x000000ffff0a7224 */ /* 0x002fe200078e0003 */
[----:B------:R-:W-:Y:S01]  /*669c0*/  MOV R11, R2 ;  /* 0x00000002000b7202 */ /* 0x000fe20000000f00 */
[----:B------:R-:W-:-:S02]  /*669d0*/  IMAD.MOV.U32 R3, RZ, RZ, R14 ;  /* 0x000000ffff037224 */ /* 0x000fc400078e000e */
[----:B------:R-:W-:Y:S01]  /*669e0*/  IMAD.MOV.U32 R2, RZ, RZ, R15 ;  /* 0x000000ffff027224 */ /* 0x000fe200078e000f */
[----:B--2---:R-:W-:-:S15]  /*669f0*/  HMMA.1688.F32.TF32 R16, R4, R14, R16 ;  /* 0x0000000e0410723c */ /* 0x004fde0000081010 */
[----:B------:R-:W-:-:S04]  /*66a00*/  NOP ;  /* 0x0000000000007918 */ /* 0x000fc80000000000 */
[----:B------:R-:W-:Y:S04]  /*66a10*/  STL.64 [R1+0xa40], R16 ;  /* 0x000a401001007387 */ /* 0x000fe80000100a00 */
[----:B------:R1:W-:Y:S04]  /*66a20*/  STL.64 [R1+0xa48], R18 ;  /* 0x000a481201007387 */ /* 0x0003e80000100a00 */
[----:B-1----:R-:W4:Y:S04]  /*66a30*/  LDL.LU.64 R18, [R1+0x5b20] ;  /* 0x005b200001127983 */ /* 0x002f280000300a00 */
[----:B------:R-:W2:Y:S04]  /*66a40*/  LDL.LU.64 R14, [R1+0x5b18] ;  /* 0x005b1800010e7983 */ /* 0x000ea80000300a00 */
[----:B------:R-:W2:Y:S02]  /*66a50*/  LDL.LU.64 R12, [R1+0x5b10] ;  /* 0x005b1000010c7983 */ /* 0x000ea40000300a00 */
[----:B--2---:R-:W-:Y:S02]  /*66a60*/  HMMA.1688.F32.TF32 R8, R4, R10, R12 ;  /* 0x0000000a0408723c */ /* 0x004fe4000008100c */
[----:B------:R-:W2:Y:S04]  /*66a70*/  LDL.LU.64 R14, [R1+0x5b08] ;  /* 0x005b0800010e7983 */ /* 0x000ea80000300a00 */
[----:B------:R-:W3:-:S13]  /*66a80*/  LDL.LU.64 R12, [R1+0x5b00] ;  /* 0x005b0000010c7983 */ /* 0x000eda0000300a00 */
[----:B------:R-:W-:Y:S04]  /*66a90*/  STL.64 [R1+0xa30], R8 ;  /* 0x000a300801007387 */ /* 0x000fe80000100a00 */
[----:B------:R4:W-:Y:S02]  /*66aa0*/  STL.64 [R1+0xa38], R10 ;  /* 0x000a380a01007387 */ /* 0x0009e40000100a00 */
[----:B----4-:R-:W-:Y:S01]  /*66ab0*/  HMMA.1688.F32.TF32 R8, R4, R18, R20 ;  /* 0x000000120408723c */ /* 0x010fe20000081014 */
[----:B------:R-:W-:Y:S02]  /*66ac0*/  IMAD.MOV.U32 R25, RZ, RZ, R18 ;  /* 0x000000ffff197224 */ /* 0x000fe400078e0012 */
[----:B------:R-:W-:-:S15]  /*66ad0*/  IMAD.MOV.U32 R24, RZ, RZ, R19 ;  /* 0x000000ffff187224 */ /* 0x000fde00078e0013 */
[----:B------:R-:W-:Y:S01]  /*66ae0*/  NOP ;  /* 0x0000000000007918 */ /* 0x000fe20000000000 */
[----:B------:R-:W-:Y:S04]  /*66af0*/  STL.64 [R1+0xa20], R8 ;  /* 0x000a200801007387 */ /* 0x000fe80000100a00 */
[----:B------:R-:W-:Y:S04]  /*66b00*/  STL.64 [R1+0xa28], R10 ;  /* 0x000a280a01007387 */ /* 0x000fe80000100a00 */
[----:B------:R-:W4:Y:S04]  /*66b10*/  LDL.64 R18, [R1+0x8] ;  /* 0x0000080001127983 */ /* 0x000f280000100a00 */
[----:B----4-:R1:W-:Y:S04]  /*66b20*/  STL.64 [R1+0x5a58], R18 ;  /* 0x005a581201007387 */ /* 0x0103e80000100a00 */
[----:B------:R-:W4:Y:S04]  /*66b30*/  LDL.LU R20, [R1+0x620] ;  /* 0x0006200001147983 */ /* 0x000f280000300800 */
[----:B------:R-:W4:Y:S04]  /*66b40*/  LDL.LU R21, [R1+0x624] ;  /* 0x0006240001157983 */ /* 0x000f280000300800 */
[----:B------:R-:W2:Y:S04]  /*66b50*/  LDL.LU R22, [R1+0x628] ;  /* 0x0006280001167983 */ /* 0x000ea80000300800 */
[----:B------:R-:W2:Y:S04]  /*66b60*/  LDL.LU R23, [R1+0x62c] ;  /* 0x00062c0001177983 */ /* 0x000ea80000300800 */
[----:B------:R-:W2:Y:S04]  /*66b70*/  LDL.LU R16, [R1+0x640] ;  /* 0x0006400001107983 */ /* 0x000ea80000300800 */
[----:B------:R-:W2:Y:S04]  /*66b80*/  LDL.LU R17, [R1+0x644] ;  /* 0x0006440001117983 */ /* 0x000ea80000300800 */
[----:B-1----:R-:W2:Y:S04]  /*66b90*/  LDL.LU R18, [R1+0x648] ;  /* 0x0006480001127983 */ /* 0x002ea80000300800 */
[----:B------:R-:W2:Y:S04]  /*66ba0*/  LDL.LU R19, [R1+0x64c] ;  /* 0x00064c0001137983 */ /* 0x000ea80000300800 */
[----:B------:R-:W2:Y:S04]  /*66bb0*/  LDL R10, [R1+0x38] ;  /* 0x00003800010a7983 */ /* 0x000ea80000100800 */
[----:B------:R-:W2:Y:S04]  /*66bc0*/  LDL R11, [R1+0x3c] ;  /* 0x00003c00010b7983 */ /* 0x000ea80000100800 */
[----:B--2---:R-:W-:Y:S04]  /*66bd0*/  STL.64 [R1+0x5a80], R10 ;  /* 0x005a800a01007387 */ /* 0x004fe80000100a00 */
[----:B------:R3:W-:Y:S04]  /*66be0*/  STL.64 [R1+0x5a68], R18 ;  /* 0x005a681201007387 */ /* 0x0007e80000100a00 */
[----:B------:R-:W-:Y:S01]  /*66bf0*/  STL.64 [R1+0x5a60], R16 ;  /* 0x005a601001007387 */ /* 0x000fe20000100a00 */
[----:B---3--:R-:W-:-:S02]  /*66c00*/  IMAD.MOV.U32 R18, RZ, RZ, R12 ;  /* 0x000000ffff127224 */ /* 0x008fc400078e000c */
[----:B------:R-:W-:Y:S01]  /*66c10*/  IMAD.MOV.U32 R19, RZ, RZ, R13 ;  /* 0x000000ffff137224 */ /* 0x000fe200078e000d */
[----:B------:R-:W2:Y:S01]  /*66c20*/  LDL.LU R12, [R1+0x5afc] ;  /* 0x005afc00010c7983 */ /* 0x000ea20000300800 */
[----:B------:R-:W-:Y:S02]  /*66c30*/  IMAD.MOV.U32 R10, RZ, RZ, R14 ;  /* 0x000000ffff0a7224 */ /* 0x000fe400078e000e */
[----:B------:R-:W-:Y:S01]  /*66c40*/  IMAD.MOV.U32 R11, RZ, RZ, R15 ;  /* 0x000000ffff0b7224 */ /* 0x000fe200078e000f */
[----:B------:R-:W3:Y:S04]  /*66c50*/  LDL.LU R13, [R1+0x5af8] ;  /* 0x005af800010d7983 */ /* 0x000ee80000300800 */
[----:B------:R-:W-:Y:S04]  /*66c60*/  STL.64 [R1+0x5a88], R18 ;  /* 0x005a881201007387 */ /* 0x000fe80000100a00 */
[----:B------:R-:W2:Y:S04]  /*66c70*/  LDL.LU R14, [R1+0x5af4] ;  /* 0x005af400010e7983 */ /* 0x000ea80000300800 */
[----:B------:R-:W2:Y:S04]  /*66c80*/  LDL.LU R15, [R1+0x5af0] ;  /* 0x005af000010f7983 */ /* 0x000ea80000300800 */
[----:B------:R1:W-:Y:S04]  /*66c90*/  STL.64 [R1+0x5a90], R10 ;  /* 0x005a900a01007387 */ /* 0x0003e80000100a00 */
[----:B------:R-:W2:Y:S04]  /*66ca0*/  LDL.LU R8, [R1+0x680] ;  /* 0x0006800001087983 */ /* 0x000ea80000300800 */
[----:B------:R-:W2:Y:S04]  /*66cb0*/  LDL.LU R9, [R1+0x684] ;  /* 0x0006840001097983 */ /* 0x000ea80000300800 */
[----:B-1----:R-:W2:Y:S04]  /*66cc0*/  LDL.LU R10, [R1+0x688] ;  /* 0x00068800010a7983 */ /* 0x002ea80000300800 */
[----:B------:R-:W2:Y:S04]  /*66cd0*/  LDL.LU R11, [R1+0x68c] ;  /* 0x00068c00010b7983 */ /* 0x000ea80000300800 */
[----:B--2---:R1:W-:Y:S04]  /*66ce0*/  STL.64 [R1+0x5aa0], R10 ;  /* 0x005aa00a01007387 */ /* 0x0043e80000100a00 */
[----:B------:R-:W-:Y:S04]  /*66cf0*/  STL.64 [R1+0x5a98], R8 ;  /* 0x005a980801007387 */ /* 0x000fe80000100a00 */
[----:B-1----:R-:W2:Y:S04]  /*66d00*/  LDL.64 R10, [R1+0x68] ;  /* 0x00006800010a7983 */ /* 0x002ea80000100a00 */
[----:B--2---:R1:W-:Y:S02]  /*66d10*/  STL.64 [R1+0x5ab8], R10 ;  /* 0x005ab80a01007387 */ /* 0x0043e40000100a00 */
[----:B-1----:R-:W-:-:S02]  /*66d20*/  IMAD.MOV.U32 R10, RZ, RZ, R15 ;  /* 0x000000ffff0a7224 */ /* 0x002fc400078e000f */
[----:B------:R-:W-:-:S05]  /*66d30*/  IMAD.MOV.U32 R11, RZ, RZ, R14 ;  /* 0x000000ffff0b7224 */ /* 0x000fca00078e000e */
[----:B------:R1:W-:Y:S04]  /*66d40*/  STL.64 [R1+0x5ad0], R10 ;  /* 0x005ad00a01007387 */ /* 0x0003e80000100a00 */
[----:B------:R-:W2:Y:S04]  /*66d50*/  LDL.LU R8, [R1+0x6b0] ;  /* 0x0006b00001087983 */ /* 0x000ea80000300800 */
[----:B------:R-:W2:Y:S04]  /*66d60*/  LDL.LU R9, [R1+0x6b4] ;  /* 0x0006b40001097983 */ /* 0x000ea80000300800 */
[----:B-1----:R-:W2:Y:S04]  /*66d70*/  LDL.LU R10, [R1+0x6b8] ;  /* 0x0006b800010a7983 */ /* 0x002ea80000300800 */
[----:B------:R-:W2:Y:S04]  /*66d80*/  LDL.LU R11, [R1+0x6bc] ;  /* 0x0006bc00010b7983 */ /* 0x000ea80000300800 */
[----:B--2---:R-:W-:Y:S04]  /*66d90*/  STL.64 [R1+0x5ae8], R10 ;  /* 0x005ae80a01007387 */ /* 0x004fe80000100a00 */
[----:B------:R1:W-:Y:S04]  /*66da0*/  STL.64 [R1+0x5ae0], R8 ;  /* 0x005ae00801007387 */ /* 0x0003e80000100a00 */
[----:B------:R-:W2:Y:S04]  /*66db0*/  LDL R14, [R1+0x98] ;  /* 0x00009800010e7983 */ /* 0x000ea80000100800 */
[----:B------:R-:W2:Y:S04]  /*66dc0*/  LDL R15, [R1+0x9c] ;  /* 0x00009c00010f7983 */ /* 0x000ea80000100800 */
        /* <DEDUP_REMOVED lines=32> */
[----:B------:R3:W-:Y:S02]  /*66fd0*/  STL.64 [R1+0x5a20], R26 ;  /* 0x005a201a01007387 */ /* 0x0007e40000100a00 */
[----:B---3--:R-:W-:Y:S01]  /*66fe0*/  MOV R26, R13 ;  /* 0x0000000d001a7202 */ /* 0x008fe20000000f00 */
[----:B------:R-:W-:-:S02]  /*66ff0*/  IMAD.MOV.U32 R27, RZ, RZ, R12 ;  /* 0x000000ffff1b7224 */ /* 0x000fc400078e000c */
[C---:B------:R-:W-:Y:S01]  /*67000*/  HMMA.1688.F32.TF32 R12, R4.reuse, R14, R8 ;  /* 0x0000000e040c723c */ /* 0x040fe20000081008 */
[----:B------:R-:W-:Y:S04]  /*67010*/  STL.64 [R1+0x5a18], R24 ;  /* 0x005a181801007387 */ /* 0x000fe80000100a00 */
[----:B------:R-:W3:Y:S04]  /*67020*/  LDL.LU.64 R10, [R1+0x5ae8] ;  /* 0x005ae800010a7983 */ /* 0x000ee80000300a00 */
[----:B------:R-:W3:Y:S10]  /*67030*/  LDL.LU.64 R8, [R1+0x5ae0] ;  /* 0x005ae00001087983 */ /* 0x000ef40000300a00 */
[----:B------:R-:W-:Y:S04]  /*67040*/  STL.64 [R1+0xa10], R12 ;  /* 0x000a100c01007387 */ /* 0x000fe80000100a00 */
[----:B------:R1:W-:Y:S04]  /*67050*/  STL.64 [R1+0xa18], R14 ;  /* 0x000a180e01007387 */ /* 0x0003e80000100a00 */
[----:B-1----:R-:W3:Y:S02]  /*67060*/  LDL.LU.64 R14, [R1+0x5ad8] ;  /* 0x005ad800010e7983 */ /* 0x002ee40000300a00 */
[----:B---3--:R-:W-:-:S15]  /*67070*/  HMMA.1688.F32.TF32 R8, R4, R14, R8 ;  /* 0x0000000e0408723c */ /* 0x008fde0000081008 */
[----:B------:R-:W-:-:S04]  /*67080*/  NOP ;  /* 0x0000000000007918 */ /* 0x000fc80000000000 */
        /* <DEDUP_REMOVED lines=26> */
[----:B------:R-:W3:-:S15]  /*67230*/  LDL.LU.64 R10, [R1+0x5a90] ;  /* 0x005a9000010a7983 */ /* 0x000ede0000300a00 */
[----:B------:R-:W-:Y:S01]  /*67240*/  NOP ;  /* 0x0000000000007918 */ /* 0x000fe20000000000 */
[----:B------:R1:W-:Y:S04]  /*67250*/  STL.64 [R1+0x9d0], R24 ;  /* 0x0009d01801007387 */ /* 0x0003e80000100a00 */
[----:B------:R4:W-:Y:S04]  /*67260*/  STL.64 [R1+0x9d8], R26 ;  /* 0x0009d81a01007387 */ /* 0x0009e80000100a00 */
[----:B-1----:R-:W2:Y:S04]  /*67270*/  LDL.LU R24, [R1+0x610] ;  /* 0x0006100001187983 */ /* 0x002ea80000300800 */
[----:B------:R-:W2:Y:S04]  /*67280*/  LDL.LU R25, [R1+0x614] ;  /* 0x0006140001197983 */ /* 0x000ea80000300800 */
[----:B----4-:R-:W4:Y:S04]  /*67290*/  LDL.LU R26, [R1+0x618] ;  /* 0x00061800011a7983 */ /* 0x010f280000300800 */
[----:B------:R-:W4:Y:S01]  /*672a0*/  LDL.LU R27, [R1+0x61c] ;  /* 0x00061c00011b7983 */ /* 0x000f220000300800 */
[----:B---3--:R-:W-:Y:S03]  /*672b0*/  HMMA.1688.F32.TF32 R8, R4, R10, R16 ;  /* 0x0000000a0408723c */ /* 0x008fe60000081010 */
[----:B------:R-:W3:-:S15]  /*672c0*/  LDL.LU.64 R18, [R1+0x5a88] ;  /* 0x005a880001127983 */ /* 0x000ede0000300a00 */
[----:B------:R-:W-:Y:S01]  /*672d0*/  NOP ;  /* 0x0000000000007918 */ /* 0x000fe20000000000 */
[----:B------:R-:W-:Y:S04]  /*672e0*/  STL.64 [R1+0x9c0], R8 ;  /* 0x0009c00801007387 */ /* 0x000fe80000100a00 */
[----:B------:R1:W-:Y:S04]  /*672f0*/  STL.64 [R1+0x9c8], R10 ;  /* 0x0009c80a01007387 */ /* 0x0003e80000100a00 */
[----:B-1----:R-:W2:Y:S04]  /*67300*/  LDL.LU.64 R10, [R1+0x5a80] ;  /* 0x005a8000010a7983 */ /* 0x002ea80000300a00 */
[----:B------:R-:W3:Y:S01]  /*67310*/  LDL.LU R8, [R1+0x210] ;  /* 0x0002100001087983 */ /* 0x000ee20000300800 */
[----:B--2---:R-:W-:-:S15]  /*67320*/  HMMA.1688.F32.TF32 R12, R4, R10, R12 ;  /* 0x0000000a040c723c */ /* 0x004fde000008100c */
[----:B------:R-:W-:-:S04]  /*67330*/  NOP ;  /* 0x0000000000007918 */ /* 0x000fc80000000000 */
[----:B------:R-:W-:Y:S04]  /*67340*/  STL.64 [R1+0x9b0], R12 ;  /* 0x0009b00c01007387 */ /* 0x000fe80000100a00 */
[----:B------:R1:W-:Y:S04]  /*67350*/  STL.64 [R1+0x9b8], R14 ;  /* 0x0009b80e01007387 */ /* 0x0003e80000100a00 */
[----:B------:R-:W2:Y:S04]  /*67360*/  LDL.LU R9, [R1+0x214] ;  /* 0x0002140001097983 */ /* 0x000ea80000300800 */
[----:B------:R-:W2:Y:S04]  /*67370*/  LDL.LU R10, [R1+0x218] ;  /* 0x00021800010a7983 */ /* 0x000ea80000300800 */
[----:B------:R-:W2:Y:S04]  /*67380*/  LDL.LU R11, [R1+0x21c] ;  /* 0x00021c00010b7983 */ /* 0x000ea80000300800 */
[----:B-1----:R-:W2:Y:S01]  /*67390*/  LDL.64 R14, [R1+0xb8] ;  /* 0x0000b800010e7983 */ /* 0x002ea20000100a00 */
[----:B---3--:R-:W-:Y:S03]  /*673a0*/  HMMA.1688.F32.TF32 R16, R4, R18, R20 ;  /* 0x000000120410723c */ /* 0x008fe60000081014 */
[----:B--2---:R1:W-:Y:S04]  /*673b0*/  STL.64 [R1+0x59f0], R14 ;  /* 0x0059f00e01007387 */ /* 0x0043e80000100a00 */
[----:B-1----:R-:W2:Y:S04]  /*673c0*/  LDL R14, [R1+0x18] ;  /* 0x00001800010e7983 */ /* 0x002ea80000100800 */
[----:B------:R-:W3:Y:S04]  /*673d0*/  LDL.LU.64 R22, [R1+0x5a78] ;  /* 0x005a780001167983 */ /* 0x000ee80000300a00 */
[----:B------:R-:W3:Y:S04]  /*673e0*/  LDL.LU.64 R20, [R1+0x5a70] ;  /* 0x005a700001147983 */ /* 0x000ee80000300a00 */
[----:B------:R-:W-:Y:S04]  /*673f0*/  STL.64 [R1+0x9a0], R16 ;  /* 0x0009a01001007387 */ /* 0x000fe80000100a00 */
[----:B------:R1:W-:Y:S04]  /*67400*/  STL.64 [R1+0x9a8], R18 ;  /* 0x0009a81201007387 */ /* 0x0003e80000100a00 */
[----:B-1----:R-:W2:Y:S04]  /*67410*/  LDL.LU.64 R18, [R1+0x5a68] ;  /* 0x005a680001127983 */ /* 0x002ea80000300a00 */
[----:B------:R-:W2:Y:S01]  /*67420*/  LDL.LU.64 R16, [R1+0x5a60] ;  /* 0x005a600001107983 */ /* 0x000ea20000300a00 */
[----:B------:R-:W-:-:S07]  /*67430*/  IMAD.MOV.U32 R15, RZ, RZ, R29 ;  /* 0x000000ffff0f7224 */ /* 0x000fce00078e001d */
[----:B--2---:R-:W-:Y:S01]  /*67440*/  HMMA.1688.F32.TF32 R12, R4, R14, R16 ;  /* 0x0000000e040c723c */ /* 0x004fe20000081010 */
[----:B------:R-:W3:-:S15]  /*67450*/  LDL.LU.64 R18, [R1+0x5a58] ;  /* 0x005a580001127983 */ /* 0x000ede0000300a00 */
[----:B------:R-:W-:-:S03]  /*67460*/  NOP ;  /* 0x0000000000007918 */ /* 0x000fc60000000000 */
[----:B------:R-:W-:Y:S04]  /*67470*/  STL.64 [R1+0x990], R12 ;  /* 0x0009900c01007387 */ /* 0x000fe80000100a00 */
[----:B------:R1:W-:Y:S02]  /*67480*/  STL.64 [R1+0x998], R14 ;  /* 0x0009980e01007387 */ /* 0x0003e40000100a00 */
[----:B-1----:R-:W-:Y:S02]  /*67490*/  IMAD.MOV.U32 R14, RZ, RZ, R3 ;  /* 0x000000ffff0e7224 */ /* 0x002fe400078e0003 */
[----:B------:R-:W-:Y:S01]  /*674a0*/  IMAD.MOV.U32 R15, RZ, RZ, R2 ;  /* 0x000000ffff0f7224 */ /* 0x000fe200078e0002 */
        /* <DEDUP_REMOVED lines=9> */
[----:B------:R-:W3:Y:S01]  /*67540*/  LDL.LU.64 R16, [R1+0x5a38] ;  /* 0x005a380001107983 */ /* 0x000ee20000300a00 */
[----:B--2---:R-:W-:-:S15]  /*67550*/  HMMA.1688.F32.TF32 R20, R4, R18, R20 ;  /* 0x000000120414723c */ /* 0x004fde0000081014 */
[----:B------:R-:W-:-:S04]  /*67560*/  NOP ;  /* 0x0000000000007918 */ /* 0x000fc80000000000 */
[----:B------:R-:W-:Y:S04]  /*67570*/  STL.64 [R1+0xda0], R20 ;  /* 0x000da01401007387 */ /* 0x000fe80000100a00 */
[----:B------:R1:W-:Y:S04]  /*67580*/  STL.64 [R1+0xda8], R22 ;  /* 0x000da81601007387 */ /* 0x0003e80000100a00 */
[----:B-1----:R-:W4:Y:S04]  /*67590*/  LDL.LU.64 R22, [R1+0x5a30] ;  /* 0x005a300001167983 */ /* 0x002f280000300a00 */
[----:B------:R-:W2:Y:S04]  /*675a0*/  LDL.LU.64 R20, [R1+0x5a28] ;  /* 0x005a280001147983 */ /* 0x000ea80000300a00 */
[----:B------:R1:W-:Y:S04]  /*675b0*/  STL.64 [R1+0x5928], R18 ;  /* 0x0059281201007387 */ /* 0x0003e80000100a00 */
[----:B---3--:R3:W-:Y:S04]  /*675c0*/  STL.64 [R1+0x5920], R16 ;  /* 0x0059201001007387 */ /* 0x0087e80000100a00 */
[----:B-1----:R-:W2:Y:S04]  /*675d0*/  LDL.64 R18, [R1+0x98] ;  /* 0x0000980001127983 */ /* 0x002ea80000100a00 */
[----:B--2---:R1:W-:Y:S04]  /*675e0*/  STL.64 [R1+0x59e8], R18 ;  /* 0x0059e81201007387 */ /* 0x0043e80000100a00 */
[----:B---3--:R-:W2:Y:S04]  /*675f0*/  LDL.LU R16, [R1+0x5f0] ;  /* 0x0005f00001107983 */ /* 0x008ea80000300800 */
[----:B------:R-:W2:Y:S04]  /*67600*/  LDL.LU R17, [R1+0x5f4] ;  /* 0x0005f40001117983 */ /* 0x000ea80000300800 */
[----:B-1----:R-:W3:Y:S04]  /*67610*/  LDL.LU R18, [R1+0x5f8] ;  /* 0x0005f80001127983 */ /* 0x002ee80000300800 */
        /* <DEDUP_REMOVED lines=11> */
[----:B------:R-:W4:Y:S04]  /*676d0*/  LDL.LU.64 R24, [R1+0x5a18] ;  /* 0x005a180001187983 */ /* 0x000f280000300a00 */
[----:B------:R-:W-:Y:S04]  /*676e0*/  STL.64 [R1+0x5918], R22 ;  /* 0x0059181601007387 */ /* 0x000fe80000100a00 */
[----:B------:R1:W-:Y:S04]  /*676f0*/  STL.64 [R1+0x5910], R20 ;  /* 0x0059101401007387 */ /* 0x0003e80000100a00 */
[----:B-1----:R-:W2:Y:S04]  /*67700*/  LDL.LU R20, [R1+0x5d0] ;  /* 0x0005d00001147983 */ /* 0x002ea80000300800 */
[----:B------:R-:W2:Y:S04]  /*67710*/  LDL.LU R21, [R1+0x5d4] ;  /* 0x0005d40001157983 */ /* 0x000ea80000300800 */
[----:B------:R-:W2:Y:S04]  /*67720*/  LDL.LU R22, [R1+0x5d8] ;  /* 0x0005d80001167983 */ /* 0x000ea80000300800 */
[----:B------:R-:W2:Y:S01]  /*67730*/  LDL.LU R23, [R1+0x5dc] ;  /* 0x0005dc0001177983 */ /* 0x000ea20000300800 */
[----:B---3--:R-:W-:Y:S03]  /*67740*/  HMMA.1688.F32.TF32 R4, R4, R26, R8 ;  /* 0x0000001a0404723c */ /* 0x008fe60000081008 */
[----:B------:R-:W2:Y:S04]  /*67750*/  LDL.LU.64 R10, [R1+0x5a10] ;  /* 0x005a1000010a7983 */ /* 0x000ea80000300a00 */
[----:B------:R-:W2:-:S12]  /*67760*/  LDL.LU.64 R8, [R1+0x5a08] ;  /* 0x005a080001087983 */ /* 0x000e980000300a00 */
[----:B------:R-:W-:Y:S04]  /*67770*/  STL.64 [R1+0x980], R4 ;  /* 0x0009800401007387 */ /* 0x000fe80000100a00 */
[----:B------:R-:W-:Y:S04]  /*67780*/  STL.64 [R1+0x988], R6 ;  /* 0x0009880601007387 */ /* 0x000fe80000100a00 */
[----:B------:R-:W1:Y:S04]  /*67790*/  LDS R4, [R0+UR5+0x24300] ;  /* 0x0243000500047984 */ /* 0x000e680008000800 */
[----:B------:R-:W3:Y:S04]  /*677a0*/  LDS R6, [R0+UR5+0x26300] ;  /* 0x0263000500067984 */ /* 0x000ee80008000800 */
[----:B------:R-:W4:Y:S04]  /*677b0*/  LDS R5, [R28+UR5+0x24300] ;  /* 0x024300051c057984 */ /* 0x000f280008000800 */
[----:B------:R-:W4:Y:S04]  /*677c0*/  LDS R7, [R28+UR5+0x26300] ;  /* 0x026300051c077984 */ /* 0x000f280008000800 */
[----:B-1----:R-:W-:Y:S04]  /*677d0*/  STL [R1+0x58e0], R4 ;  /* 0x0058e00401007387 */ /* 0x002fe80000100800 */
[----:B---3--:R-:W-:Y:S04]  /*677e0*/  STL [R1+0x58e8], R6 ;  /* 0x0058e80601007387 */ /* 0x008fe80000100800 */
[----:B------:R-:W-:Y:S04]  /*677f0*/  STL [R1+0x58e4], R0 ;  /* 0x0058e40001007387 */ /* 0x000fe80000100800 */
[----:B----4-:R-:W-:Y:S04]  /*67800*/  STL [R1+0x58ec], R5 ;  /* 0x0058ec0501007387 */ /* 0x010fe80000100800 */
[----:B------:R-:W-:Y:S04]  /*67810*/  STL [R1+0x58f4], R7 ;  /* 0x0058f40701007387 */ /* 0x000fe80000100800 */
[----:B------:R-:W-:Y:S01]  /*67820*/  STL [R1+0x58f0], R28 ;  /* 0x0058f01c01007387 */ /* 0x000fe20000100800 */
[----:B--2---:R-:W-:Y:S03]  /*67830*/  HMMA.1688.F32.TF32 R12, R8, R14, R16 ;  /* 0x0000000e080c723c */ /* 0x004fe60000081010 */
[----:B------:R-:W2:Y:S04]  /*67840*/  LDL.LU.64 R18, [R1+0x5a00] ;  /* 0x005a000001127983 */ /* 0x000ea80000300a00 */
[----:B------:R-:W2:-:S12]  /*67850*/  LDL.LU.64 R16, [R1+0x59f8] ;  /* 0x0059f80001107983 */ /* 0x000e980000300a00 */
[----:B------:R-:W-:Y:S04]  /*67860*/  STL.64 [R1+0xd80], R12 ;  /* 0x000d800c01007387 */ /* 0x000fe80000100a00 */
[----:B------:R1:W-:Y:S04]  /*67870*/  STL.64 [R1+0xd88], R14 ;  /* 0x000d880e01007387 */ /* 0x0003e80000100a00 */
[----:B-1----:R-:W2:Y:S01]  /*67880*/  LDL.LU.64 R14, [R1+0x59f0] ;  /* 0x0059f000010e7983 */ /* 0x002ea20000300a00 */
[----:B------:R-:W-:Y:S02]  /*67890*/  IMAD.MOV.U32 R7, RZ, RZ, R24 ;  /* 0x000000ffff077224 */ /* 0x000fe400078e0018 */
[----:B------:R-:W-:Y:S01]  /*678a0*/  IMAD.MOV.U32 R6, RZ, RZ, R25 ;  /* 0x000000ffff067224 */ /* 0x000fe200078e0019 */
[----:B--2---:R-:W-:Y:S01]  /*678b0*/  HMMA.1688.F32.TF32 R16, R8, R14, R16 ;  /* 0x0000000e0810723c */ /* 0x004fe20000081010 */
[----:B------:R-:W-:Y:S01]  /*678c0*/  IMAD.MOV.U32 R24, RZ, RZ, R15 ;  /* 0x000000ffff187224 */ /* 0x000fe200078e000f */
[----:B------:R-:W-:-:S15]  /*678d0*/  MOV R25, R14 ;  /* 0x0000000e00197202 */ /* 0x000fde0000000f00 */
[----:B------:R-:W-:Y:S02]  /*678e0*/  NOP ;  /* 0x0000000000007918 */ /* 0x000fe40000000000 */
[----:B------:R-:W-:Y:S04]  /*678f0*/  STL.64 [R1+0xd70], R16 ;  /* 0x000d701001007387 */ /* 0x000fe80000100a00 */
[----:B------:R1:W-:Y:S04]  /*67900*/  STL.64 [R1+0xd78], R18 ;  /* 0x000d781201007387 */ /* 0x0003e80000100a00 */
[----:B-1----:R-:W2:Y:S04]  /*67910*/  LDL.LU.64 R18, [R1+0x59e8] ;  /* 0x0059e80001127983 */ /* 0x002ea80000300a00 */
[----:B------:R-:W3:Y:S04]  /*67920*/  LDL.LU.64 R14, [R1+0x59e0] ;  /* 0x0059e000010e7983 */ /* 0x000ee80000300a00 */
[----:B------:R-:W4:Y:S04]  /*67930*/  LDL.LU.64 R12, [R1+0x59d8] ;  /* 0x0059d800010c7983 */ /* 0x000f280000300a00 */
[----:B------:R1:W-:Y:S04]  /*67940*/  STL [R1+0x58fc], R24 ;  /* 0x0058fc1801007387 */ /* 0x0003e80000100800 */
[----:B------:R1:W-:Y:S04]  /*67950*/  STL [R1+0x58f8], R25 ;  /* 0x0058f81901007387 */ /* 0x0003e80000100800 */
[----:B------:R1:W-:Y:S04]  /*67960*/  STL.64 [R1+0x5978], R26 ;  /* 0x0059781a01007387 */ /* 0x0003e80000100a00 */
[----:B-1----:R-:W3:Y:S04]  /*67970*/  LDL.LU R24, [R1+0x5e0] ;  /* 0x0005e00001187983 */ /* 0x002ee80000300800 */
[----:B------:R-:W3:Y:S04]  /*67980*/  LDL.LU R25, [R1+0x5e4] ;  /* 0x0005e40001197983 */ /* 0x000ee80000300800 */
[----:B------:R-:W3:Y:S04]  /*67990*/  LDL.LU R26, [R1+0x5e8] ;  /* 0x0005e800011a7983 */ /* 0x000ee80000300800 */
[----:B------:R-:W3:Y:S01]  /*679a0*/  LDL.LU R27, [R1+0x5ec] ;  /* 0x0005ec00011b7983 */ /* 0x000ee20000300800 */
[C---:B--2---:R-:W-:Y:S08]  /*679b0*/  HMMA.1688.F32.TF32 R20, R8.reuse, R18, R20 ;  /* 0x000000120814723c */ /* 0x044ff00000081014 */
[----:B---3--:R-:W-:-:S15]  /*679c0*/  HMMA.1688.F32.TF32 R24, R8, R6, R24 ;  /* 0x000000060818723c */ /* 0x008fde0000081018 */
[----:B------:R-:W-:-:S04]  /*679d0*/  NOP ;  /* 0x0000000000007918 */ /* 0x000fc80000000000 */
[----:B------:R-:W-:Y:S04]  /*679e0*/  STL.64 [R1+0xd60], R24 ;  /* 0x000d601801007387 */ /* 0x000fe80000100a00 */
[----:B------:R-:W-:Y:S04]  /*679f0*/  STL.64 [R1+0xd68], R26 ;  /* 0x000d681a01007387 */ /* 0x000fe80000100a00 */
[----:B------:R1:W-:Y:S04]  /*67a00*/  STL.64 [R1+0xd50], R20 ;  /* 0x000d501401007387 */ /* 0x0003e80000100a00 */
[----:B------:R2:W-:Y:S04]  /*67a10*/  STL.64 [R1+0xd58], R22 ;  /* 0x000d581601007387 */ /* 0x0005e80000100a00 */
[----:B-1----:R-:W3:Y:S04]  /*67a20*/  LDL.LU R20, [R1+0x530] ;  /* 0x0005300001147983 */ /* 0x002ee80000300800 */
[----:B------:R-:W3:Y:S04]  /*67a30*/  LDL.LU R21, [R1+0x534] ;  /* 0x0005340001157983 */ /* 0x000ee80000300800 */
[----:B--2---:R-:W2:Y:S04]  /*67a40*/  LDL.LU R22, [R1+0x538] ;  /* 0x0005380001167983 */ /* 0x004ea80000300800 */
[----:B------:R-:W2:Y:S01]  /*67a50*/  LDL.LU R23, [R1+0x53c] ;  /* 0x00053c0001177983 */ /* 0x000ea20000300800 */
[----:B------:R-:W-:-:S02]  /*67a60*/  IMAD.MOV.U32 R4, RZ, RZ, R18 ;  /* 0x000000ffff047224 */ /* 0x000fc400078e0012 */
[----:B------:R-:W-:Y:S02]  /*67a70*/  IMAD.MOV.U32 R29, RZ, RZ, R19 ;  /* 0x000000ffff1d7224 */ /* 0x000fe400078e0013 */
[----:B------:R-:W-:Y:S02]  /*67a80*/  IMAD.MOV.U32 R18, RZ, RZ, R2 ;  /* 0x000000ffff127224 */ /* 0x000fe400078e0002 */
[----:B------:R-:W-:Y:S01]  /*67a90*/  IMAD.MOV.U32 R19, RZ, RZ, R3 ;  /* 0x000000ffff137224 */ /* 0x000fe200078e0003 */
[----:B--2---:R-:W-:Y:S04]  /*67aa0*/  STL.64 [R1+0x5938], R22 ;  /* 0x0059381601007387 */ /* 0x004fe80000100a00 */
[----:B---3--:R-:W-:Y:S04]  /*67ab0*/  STL.64 [R1+0x5930], R20 ;  /* 0x0059301401007387 */ /* 0x008fe80000100a00 */
[----:B------:R-:W2:Y:S04]  /*67ac0*/  LDL.LU R2, [R1+0x59d4] ;  /* 0x0059d40001027983 */ /* 0x000ea80000300800 */
[----:B------:R-:W3:Y:S04]  /*67ad0*/  LDL.LU R3, [R1+0x59d0] ;  /* 0x0059d00001037983 */ /* 0x000ee80000300800 */
[----:B------:R1:W-:Y:S04]  /*67ae0*/  STL.64 [R1+0x5940], R18 ;  /* 0x0059401201007387 */ /* 0x0003e80000100a00 */
[----:B-1----:R-:W2:Y:S04]  /*67af0*/  LDL.64 R18, [R1+0x18] ;  /* 0x0000180001127983 */ /* 0x002ea80000100a00 */
[----:B--2---:R-:W-:Y:S04]  /*67b00*/  STL.64 [R1+0x5958], R18 ;  /* 0x0059581201007387 */ /* 0x004fe80000100a00 */
        /* <DEDUP_REMOVED lines=15> */
[----:B------:R-:W-:Y:S04]  /*67c00*/  STL.64 [R1+0x5990], R24 ;  /* 0x0059901801007387 */ /* 0x000fe80000100a00 */
[----:B-1----:R-:W2:Y:S04]  /*67c10*/  LDL.64 R26, [R1+0x58] ;  /* 0x00005800011a7983 */ /* 0x002ea80000100a00 */
[----:B--2---:R4:W-:Y:S02]  /*67c20*/  STL.64 [R1+0x59a8], R26 ;  /* 0x0059a81a01007387 */ /* 0x0049e40000100a00 */
[----:B----4-:R-:W-:-:S02]  /*67c30*/  IMAD.MOV.U32 R26, RZ, RZ, R13 ;  /* 0x000000ffff1a7224 */ /* 0x010fc400078e000d */
[----:B------:R-:W-:-:S05]  /*67c40*/  IMAD.MOV.U32 R27, RZ, RZ, R12 ;  /* 0x000000ffff1b7224 */ /* 0x000fca00078e000c */
[----:B------:R1:W-:Y:S04]  /*67c50*/  STL.64 [R1+0x59c0], R26 ;  /* 0x0059c01a01007387 */ /* 0x0003e80000100a00 */
[----:B-1----:R-:W2:Y:S04]  /*67c60*/  LDL.64 R26, [R1+0x78] ;  /* 0x00007800011a7983 */ /* 0x002ea80000100a00 */
[----:B--2---:R1:W-:Y:S04]  /*67c70*/  STL.64 [R1+0x59c8], R26 ;  /* 0x0059c81a01007387 */ /* 0x0043e80000100a00 */
[----:B------:R-:W2:Y:S04]  /*67c80*/  LDL.LU R24, [R1+0x5c0] ;  /* 0x0005c00001187983 */ /* 0x000ea80000300800 */
[----:B------:R-:W2:Y:S04]  /*67c90*/  LDL.LU R25, [R1+0x5c4] ;  /* 0x0005c40001197983 */ /* 0x000ea80000300800 */
[----:B-1----:R-:W2:Y:S04]  /*67ca0*/  LDL.LU R26, [R1+0x5c8] ;  /* 0x0005c800011a7983 */ /* 0x002ea80000300800 */
[----:B------:R-:W2:Y:S04]  /*67cb0*/  LDL.LU R27, [R1+0x5cc] ;  /* 0x0005cc00011b7983 */ /* 0x000ea80000300800 */
[----:B------:R-:W4:Y:S04]  /*67cc0*/  LDL.64 R18, [R1+0x28] ;  /* 0x0000280001127983 */ /* 0x000f280000100a00 */
        /* <DEDUP_REMOVED lines=18> */
[----:B------:R-:W2:Y:S01]  /*67df0*/  LDL.LU R23, [R1+0x55c] ;  /* 0x00055c0001177983 */ /* 0x000ea20000300800 */
[C---:B------:R-:W-:Y:S03]  /*67e00*/  HMMA.1688.F32.TF32 R12, R8.reuse, R14, R24 ;  /* 0x0000000e080c723c */ /* 0x040fe60000081018 */
[----:B--2---:R-:W-:Y:S04]  /*67e10*/  STL.64 [R1+0x5968], R22 ;  /* 0x0059681601007387 */ /* 0x004fe80000100a00 */
[----:B----4-:R1:W-:Y:S04]  /*67e20*/  STL.64 [R1+0x5960], R20 ;  /* 0x0059601401007387 */ /* 0x0103e80000100a00 */
[----:B-1----:R-:W2:Y:S04]  /*67e30*/  LDL.LU R20, [R1+0x560] ;  /* 0x0005600001147983 */ /* 0x002ea80000300800 */
[----:B------:R-:W2:Y:S04]  /*67e40*/  LDL.LU R21, [R1+0x564] ;  /* 0x0005640001157983 */ /* 0x000ea80000300800 */
[----:B------:R-:W2:Y:S04]  /*67e50*/  LDL.LU R22, [R1+0x568] ;  /* 0x0005680001167983 */ /* 0x000ea80000300800 */
[----:B------:R-:W2:Y:S04]  /*67e60*/  LDL.LU R23, [R1+0x56c] ;  /* 0x00056c0001177983 */ /* 0x000ea80000300800 */
[----:B------:R-:W-:Y:S04]  /*67e70*/  STL [R1+0x5904], R29 ;  /* 0x0059041d01007387 */ /* 0x000fe80000100800 */
[----:B------:R1:W-:Y:S04]  /*67e80*/  STL [R1+0x5900], R4 ;  /* 0x0059000401007387 */ /* 0x0003e80000100800 */
[----:B-1----:R-:W4:Y:S04]  /*67e90*/  LDL.LU R4, [R1+0x5b0] ;  /* 0x0005b00001047983 */ /* 0x002f280000300800 */
[----:B------:R-:W4:Y:S04]  /*67ea0*/  LDL.LU R5, [R1+0x5b4] ;  /* 0x0005b40001057983 */ /* 0x000f280000300800 */
[----:B------:R-:W4:Y:S04]  /*67eb0*/  LDL.LU R6, [R1+0x5b8] ;  /* 0x0005b80001067983 */ /* 0x000f280000300800 */
[----:B------:R-:W4:Y:S04]  /*67ec0*/  LDL.LU R7, [R1+0x5bc] ;  /* 0x0005bc0001077983 */ /* 0x000f280000300800 */
[----:B------:R-:W4:Y:S04]  /*67ed0*/  LDL.LU.64 R26, [R1+0x59c8] ;  /* 0x0059c800011a7983 */ /* 0x000f280000300a00 */
[----:B------:R1:W-:Y:S04]  /*67ee0*/  STL.64 [R1+0xd40], R12 ;  /* 0x000d400c01007387 */ /* 0x0003e80000100a00 */
[----:B------:R-:W-:Y:S04]  /*67ef0*/  STL.64 [R1+0xd48], R14 ;  /* 0x000d480e01007387 */ /* 0x000fe80000100a00 */
[----:B-1----:R-:W2:Y:S04]  /*67f00*/  LDL.LU R12, [R1+0x200] ;  /* 0x00020000010c7983 */ /* 0x002ea80000300800 */
[----:B------:R-:W2:Y:S01]  /*67f10*/  LDL.LU R13, [R1+0x204] ;  /* 0x00020400010d7983 */ /* 0x000ea20000300800 */
[----:B----4-:R-:W-:Y:S01]  /*67f20*/  HMMA.1688.F32.TF32 R4, R8, R26, R4 ;  /* 0x0000001a0804723c */ /* 0x010fe20000081004 */
[----:B------:R-:W-:-:S15]  /*67f30*/  MOV R0, R27 ;  /* 0x0000001b00007202 */ /* 0x000fde0000000f00 */
[----:B------:R-:W-:-:S03]  /*67f40*/  NOP ;  /* 0x0000000000007918 */ /* 0x000fc60000000000 */
[----:B------:R-:W-:Y:S04]  /*67f50*/  STL.64 [R1+0xd30], R4 ;  /* 0x000d300401007387 */ /* 0x000fe80000100a00 */
[----:B------:R1:W-:Y:S02]  /*67f60*/  STL.64 [R1+0xd38], R6 ;  /* 0x000d380601007387 */ /* 0x0003e40000100a00 */
[----:B-1----:R-:W-:Y:S02]  /*67f70*/  IMAD.MOV.U32 R6, RZ, RZ, R26 ;  /* 0x000000ffff067224 */ /* 0x002fe400078e001a */
[----:B------:R-:W4:Y:S04]  /*67f80*/  LDL.LU.64 R26, [R1+0x59c0] ;  /* 0x0059c000011a7983 */ /* 0x000f280000300a00 */
[----:B------:R1:W-:Y:S01]  /*67f90*/  STL [R1+0x5908], R6 ;  /* 0x0059080601007387 */ /* 0x0003e20000100800 */
[----:B---3--:R-:W-:-:S02]  /*67fa0*/  IMAD.MOV.U32 R14, RZ, RZ, R3 ;  /* 0x000000ffff0e7224 */ /* 0x008fc400078e0003 */
[----:B------:R-:W-:Y:S01]  /*67fb0*/  IMAD.MOV.U32 R15, RZ, RZ, R2 ;  /* 0x000000ffff0f7224 */ /* 0x000fe200078e0002 */
[----:B-1----:R-:W3:Y:S01]  /*67fc0*/  LDL.64 R6, [R1+0x48] ;  /* 0x0000480001067983 */ /* 0x002ee20000100a00 */
[----:B----4-:R-:W-:Y:S03]  /*67fd0*/  HMMA.1688.F32.TF32 R24, R8, R26, R16 ;  /* 0x0000001a0818723c */ /* 0x010fe60000081010 */
[----:B------:R-:W4:Y:S04]  /*67fe0*/  LDL.LU.64 R18, [R1+0x59b8] ;  /* 0x0059b80001127983 */ /* 0x000f280000300a00 */
[----:B------:R-:W4:-:S12]  /*67ff0*/  LDL.LU.64 R16, [R1+0x59b0] ;  /* 0x0059b00001107983 */ /* 0x000f180000300a00 */
[----:B------:R-:W-:Y:S01]  /*68000*/  IMAD.MOV.U32 R3, RZ, RZ, R26 ;  /* 0x000000ffff037224 */ /* 0x000fe200078e001a */
[----:B------:R-:W-:Y:S01]  /*68010*/  STL.64 [R1+0xd20], R24 ;  /* 0x000d201801007387 */ /* 0x000fe20000100a00 */
[----:B------:R-:W-:-:S03]  /*68020*/  IMAD.MOV.U32 R2, RZ, RZ, R27 ;  /* 0x000000ffff027224 */ /* 0x000fc600078e001b */
[----:B------:R-:W4:Y:S04]  /*68030*/  LDL.LU.64 R26, [R1+0x59a8] ;  /* 0x0059a800011a7983 */ /* 0x000f280000300a00 */
[----:B------:R-:W-:Y:S04]  /*68040*/  STL [R1+0x5154], R2 ;  /* 0x0051540201007387 */ /* 0x000fe80000100800 */
[----:B------:R1:W-:Y:S01]  /*68050*/  STL [R1+0x5150], R3 ;  /* 0x0051500301007387 */ /* 0x0003e20000100800 */
[----:B----4-:R-:W-:Y:S01]  /*68060*/  HMMA.1688.F32.TF32 R16, R8, R26, R16 ;  /* 0x0000001a0810723c */ /* 0x010fe20000081010 */
[----:B-1----:R-:W-:-:S02]  /*68070*/  IMAD.MOV.U32 R3, RZ, RZ, R26 ;  /* 0x000000ffff037224 */ /* 0x002fc400078e001a */
[----:B------:R-:W-:-:S15]  /*68080*/  IMAD.MOV.U32 R2, RZ, RZ, R27 ;  /* 0x000000ffff027224 */ /* 0x000fde00078e001b */
[----:B------:R-:W-:Y:S01]  /*68090*/  NOP ;  /* 0x0000000000007918 */ /* 0x000fe20000000000 */
[----:B------:R-:W-:Y:S04]  /*680a0*/  STL.64 [R1+0xd10], R16 ;  /* 0x000d101001007387 */ /* 0x000fe80000100a00 */
[----:B------:R1:W-:Y:S04]  /*680b0*/  STL.64 [R1+0xd18], R18 ;  /* 0x000d181201007387 */ /* 0x0003e80000100a00 */
[----:B-1----:R-:W4:Y:S04]  /*680c0*/  LDL.LU.64 R18, [R1+0x59a0] ;  /* 0x0059a00001127983 */ /* 0x002f280000300a00 */
        /* <DEDUP_REMOVED lines=9> */
[----:B----4-:R-:W-:Y:S01]  /*68160*/  IMAD.MOV.U32 R7, RZ, RZ, R19 ;  /* 0x000000ffff077224 */ /* 0x010fe200078e0013 */
[----:B---3--:R-:W-:-:S15]  /*68170*/  HMMA.1688.F32.TF32 R24, R8, R18, R24 ;  /* 0x000000120818723c */ /* 0x008fde0000081018 */
[----:B------:R-:W-:-:S04]  /*68180*/  NOP ;  /* 0x0000000000007918 */ /* 0x000fc80000000000 */
[----:B------:R1:W-:Y:S04]  /*68190*/  STL.64 [R1+0xcf0], R24 ;  /* 0x000cf01801007387 */ /* 0x0003e80000100a00 */
[----:B------:R3:W-:Y:S01]  /*681a0*/  STL.64 [R1+0xcf8], R26 ;  /* 0x000cf81a01007387 */ /* 0x0007e20000100a00 */
[----:B-1----:R-:W-:-:S03]  /*681b0*/  IMAD.MOV.U32 R25, RZ, RZ, R18 ;  /* 0x000000ffff197224 */ /* 0x002fc600078e0012 */
[----:B---3--:R-:W3:Y:S04]  /*681c0*/  LDL.LU.64 R26, [R1+0x5978] ;  /* 0x00597800011a7983 */ /* 0x008ee80000300a00 */
        /* <DEDUP_REMOVED lines=9> */
[----:B------:R-:W2:Y:S01]  /*68260*/  LDL.LU.64 R18, [R1+0x5958] ;  /* 0x0059580001127983 */ /* 0x000ea20000300a00 */
[----:B------:R-:W-:Y:S01]  /*68270*/  IMAD.MOV.U32 R28, RZ, RZ, R6 ;  /* 0x000000ffff1c7224 */ /* 0x000fe200078e0006 */
        /* <DEDUP_REMOVED lines=15> */
[----:B------:R-:W4:Y:S01]  /*68370*/  LDL.LU.64 R16, [R1+0x5920] ;  /* 0x0059200001107983 */ /* 0x000f220000300a00 */
[----:B--2---:R-:W-:-:S15]  /*68380*/  HMMA.1688.F32.TF32 R20, R8, R18, R20 ;  /* 0x000000120814723c */ /* 0x004fde0000081014 */
[----:B------:R-:W-:-:S04]  /*68390*/  NOP ;  /* 0x0000000000007918 */ /* 0x000fc80000000000 */
[----:B------:R-:W-:Y:S04]  /*683a0*/  STL.64 [R1+0xcb0], R20 ;  /* 0x000cb01401007387 */ /* 0x000fe80000100a00 */
[----:B------:R1:W-:Y:S04]  /*683b0*/  STL.64 [R1+0xcb8], R22 ;  /* 0x000cb81601007387 */ /* 0x0003e80000100a00 */
[----:B-1----:R-:W2:Y:S04]  /*683c0*/  LDL.LU.64 R22, [R1+0x5918] ;  /* 0x0059180001167983 */ /* 0x002ea80000300a00 */
[----:B------:R-:W3:Y:S04]  /*683d0*/  LDL.LU.64 R20, [R1+0x5910] ;  /* 0x0059100001147983 */ /* 0x000ee80000300a00 */
[----:B------:R-:W-:Y:S04]  /*683e0*/  STL.64 [R1+0x57c0], R18 ;  /* 0x0057c01201007387 */ /* 0x000fe80000100a00 */
[----:B----4-:R1:W-:Y:S04]  /*683f0*/  STL.64 [R1+0x57b8], R16 ;  /* 0x0057b81001007387 */ /* 0x0103e80000100a00 */
[----:B-1----:R-:W4:Y:S04]  /*68400*/  LDL.LU R16, [R1+0x520] ;  /* 0x0005200001107983 */ /* 0x002f280000300800 */
[----:B------:R-:W4:Y:S04]  /*68410*/  LDL.LU R17, [R1+0x524] ;  /* 0x0005240001117983 */ /* 0x000f280000300800 */
[----:B------:R-:W4:Y:S04]  /*68420*/  LDL.LU R18, [R1+0x528] ;  /* 0x0005280001127983 */ /* 0x000f280000300800 */
[----:B------:R-:W4:Y:S04]  /*68430*/  LDL.LU R19, [R1+0x52c] ;  /* 0x00052c0001137983 */ /* 0x000f280000300800 */
[----:B--2---:R1:W-:Y:S01]  /*68440*/  STL.64 [R1+0x57d0], R22 ;  /* 0x0057d01601007387 */ /* 0x0043e20000100a00 */
[C---:B----4-:R-:W-:Y:S08]  /*68450*/  HMMA.1688.F32.TF32 R16, R8.reuse, R22, R16 ;  /* 0x000000160810723c */ /* 0x050ff00000081010 */
[----:B---3--:R-:W-:Y:S01]  /*68460*/  HMMA.1688.F32.TF32 R8, R8, R26, R12 ;  /* 0x0000001a0808723c */ /* 0x008fe2000008100c */
[----:B------:R-:W-:Y:S10]  /*68470*/  STL.64 [R1+0x57c8], R20 ;  /* 0x0057c81401007387 */ /* 0x000ff40000100a00 */
[----:B------:R-:W-:Y:S04]  /*68480*/  STL.64 [R1+0xca0], R16 ;  /* 0x000ca01001007387 */ /* 0x000fe80000100a00 */
[----:B------:R-:W-:Y:S04]  /*68490*/  STL.64 [R1+0xca8], R18 ;  /* 0x000ca81201007387 */ /* 0x000fe80000100a00 */
[----:B------:R-:W2:Y:S04]  /*684a0*/  LDL.LU R12, [R1+0x450] ;  /* 0x00045000010c7983 */ /* 0x000ea80000300800 */
[----:B------:R-:W-:Y:S04]  /*684b0*/  STL.64 [R1+0x970], R8 ;  /* 0x0009700801007387 */ /* 0x000fe80000100a00 */
[----:B------:R-:W-:Y:S04]  /*684c0*/  STL.64 [R1+0x978], R10 ;  /* 0x0009780a01007387 */ /* 0x000fe80000100a00 */
[----:B------:R-:W2:Y:S04]  /*684d0*/  LDL.LU R13, [R1+0x454] ;  /* 0x00045400010d7983 */ /* 0x000ea80000300800 */
[----:B------:R-:W3:Y:S04]  /*684e0*/  LDL.LU R14, [R1+0x458] ;  /* 0x00045800010e7983 */ /* 0x000ee80000300800 */
[----:B------:R-:W3:Y:S01]  /*684f0*/  LDL.LU R15, [R1+0x45c] ;  /* 0x00045c00010f7983 */ /* 0x000ee20000300800 */
[----:B-1----:R-:W-:-:S02]  /*68500*/  IMAD.MOV.U32 R22, RZ, RZ, R6 ;  /* 0x000000ffff167224 */ /* 0x002fc400078e0006 */
        /* <DEDUP_REMOVED lines=33> */
[----:B---3--:R-:W-:Y:S04]  /*68720*/  LDS R11, [R28+UR5+0x26400] ;  /* 0x026400051c0b7984 */ /* 0x008fe80008000800 */
[----:B-1----:R-:W2:Y:S04]  /*68730*/  LDL.LU R12, [R1+0x480] ;  /* 0x00048000010c7983 */ /* 0x002ea80000300800 */
[----:B------:R-:W2:Y:S04]  /*68740*/  LDL.LU R13, [R1+0x484] ;  /* 0x00048400010d7983 */ /* 0x000ea80000300800 */
[----:B------:R-:W3:Y:S04]  /*68750*/  LDL.LU R14, [R1+0x488] ;  /* 0x00048800010e7983 */ /* 0x000ee80000300800 */
[----:B------:R-:W3:Y:S01]  /*68760*/  LDL.LU R15, [R1+0x48c] ;  /* 0x00048c00010f7983 */ /* 0x000ee20000300800 */
[----:B------:R-:W-:Y:S01]  /*68770*/  IMAD.MOV.U32 R22, RZ, RZ, R3 ;  /* 0x000000ffff167224 */ /* 0x000fe200078e0003 */
[----:B------:R-:W-:-:S02]  /*68780*/  MOV R23, R2 ;  /* 0x0000000200177202 */ /* 0x000fc40000000f00 */
[----:B------:R-:W-:Y:S04]  /*68790*/  LDS R9, [R28+UR5+0x24400] ;  /* 0x024400051c097984 */ /* 0x000fe80008000800 */
[----:B------:R-:W-:Y:S04]  /*687a0*/  STL.64 [R1+0x5848], R22 ;  /* 0x0058481601007387 */ /* 0x000fe80000100a00 */
[----:B---3--:R-:W-:Y:S04]  /*687b0*/  STL.64 [R1+0x5828], R14 ;  /* 0x0058280e01007387 */ /* 0x008fe80000100a00 */
[----:B--2---:R1:W-:Y:S04]  /*687c0*/  STL.64 [R1+0x5820], R12 ;  /* 0x0058200c01007387 */ /* 0x0043e80000100a00 */
[----:B-1----:R-:W2:Y:S04]  /*687d0*/  LDL.LU R12, [R1+0x490] ;  /* 0x00049000010c7983 */ /* 0x002ea80000300800 */
[----:B------:R-:W2:Y:S04]  /*687e0*/  LDL.LU R13, [R1+0x494] ;  /* 0x00049400010d7983 */ /* 0x000ea80000300800 */
[----:B------:R-:W3:Y:S04]  /*687f0*/  LDL.LU R14, [R1+0x498] ;  /* 0x00049800010e7983 */ /* 0x000ee80000300800 */
[----:B------:R-:W3:Y:S04]  /*68800*/  LDL.LU R15, [R1+0x49c] ;  /* 0x00049c00010f7983 */ /* 0x000ee80000300800 */
[----:B------:R-:W2:Y:S04]  /*68810*/  LDL.64 R22, [R1+0x68] ;  /* 0x0000680001167983 */ /* 0x000ea80000100a00 */
[----:B--2---:R1:W-:Y:S02]  /*68820*/  STL.64 [R1+0x5860], R22 ;  /* 0x0058601601007387 */ /* 0x0043e40000100a00 */
        /* <DEDUP_REMOVED lines=9> */
[----:B------:R-:W3:Y:S04]  /*688c0*/  LDL.LU R14, [R1+0x4a8] ;  /* 0x0004a800010e7983 */ /* 0x000ee80000300800 */
[----:B------:R-:W3:Y:S04]  /*688d0*/  LDL.LU R15, [R1+0x4ac] ;  /* 0x0004ac00010f7983 */ /* 0x000ee80000300800 */
[----:B------:R-:W3:Y:S04]  /*688e0*/  LDL.64 R22, [R1+0x88] ;  /* 0x0000880001167983 */ /* 0x000ee80000100a00 */
[----:B--2---:R-:W1:Y:S04]  /*688f0*/  LDS R10, [R0+UR5+0x26400] ;  /* 0x02640005000a7984 */ /* 0x004e680008000800 */
[----:B------:R-:W2:Y:S04]  /*68900*/  LDS R8, [R0+UR5+0x24400] ;  /* 0x0244000500087984 */ /* 0x000ea80008000800 */
[----:B---3--:R3:W-:Y:S04]  /*68910*/  STL.64 [R1+0x5890], R22 ;  /* 0x0058901601007387 */ /* 0x0087e80000100a00 */
[----:B------:R-:W-:Y:S04]  /*68920*/  STL.64 [R1+0x5858], R14 ;  /* 0x0058580e01007387 */ /* 0x000fe80000100a00 */
[----:B------:R1:W-:Y:S01]  /*68930*/  STL.64 [R1+0x5850], R12 ;  /* 0x0058500c01007387 */ /* 0x0003e20000100a00 */
[----:B---3--:R-:W-:-:S02]  /*68940*/  IMAD.MOV.U32 R22, RZ, RZ, R4 ;  /* 0x000000ffff167224 */ /* 0x008fc400078e0004 */
[----:B------:R-:W-:Y:S01]  /*68950*/  IMAD.MOV.U32 R23, RZ, RZ, R29 ;  /* 0x000000ffff177224 */ /* 0x000fe200078e001d */
[----:B-1----:R-:W3:Y:S04]  /*68960*/  LDL.LU R12, [R1+0x4b0] ;  /* 0x0004b000010c7983 */ /* 0x002ee80000300800 */
[----:B------:R-:W3:Y:S04]  /*68970*/  LDL.LU R13, [R1+0x4b4] ;  /* 0x0004b400010d7983 */ /* 0x000ee80000300800 */
[----:B------:R-:W2:Y:S04]  /*68980*/  LDL.LU R14, [R1+0x4b8] ;  /* 0x0004b800010e7983 */ /* 0x000ea80000300800 */
[----:B------:R-:W2:Y:S04]  /*68990*/  LDL.LU R15, [R1+0x4bc] ;  /* 0x0004bc00010f7983 */ /* 0x000ea80000300800 */
[----:B------:R-:W2:Y:S04]  /*689a0*/  LDL.LU R4, [R1+0x58e0] ;  /* 0x0058e00001047983 */ /* 0x000ea80000300800 */
[----:B------:R1:W-:Y:S04]  /*689b0*/  STL.64 [R1+0x58a8], R22 ;  /* 0x0058a81601007387 */ /* 0x0003e80000100a00 */
[----:B-1----:R-:W2:Y:S04]  /*689c0*/  LDL.64 R22, [R1+0xa8] ;  /* 0x0000a80001167983 */ /* 0x002ea80000100a00 */
[----:B--2---:R-:W-:Y:S04]  /*689d0*/  STL.64 [R1+0x58b0], R22 ;  /* 0x0058b01601007387 */ /* 0x004fe80000100a00 */
[----:B------:R-:W-:Y:S04]  /*689e0*/  STL.64 [R1+0x5870], R14 ;  /* 0x0058700e01007387 */ /* 0x000fe80000100a00 */
[----:B---3--:R1:W-:Y:S04]  /*689f0*/  STL.64 [R1+0x5868], R12 ;  /* 0x0058680c01007387 */ /* 0x0083e80000100a00 */
[----:B-1----:R-:W2:Y:S04]  /*68a00*/  LDL.LU R12, [R1+0x4c0] ;  /* 0x0004c000010c7983 */ /* 0x002ea80000300800 */
[----:B------:R-:W2:Y:S04]  /*68a10*/  LDL.LU R13, [R1+0x4c4] ;  /* 0x0004c400010d7983 */ /* 0x000ea80000300800 */
[----:B------:R-:W3:Y:S04]  /*68a20*/  LDL.LU R14, [R1+0x4c8] ;  /* 0x0004c800010e7983 */ /* 0x000ee80000300800 */
[----:B------:R-:W3:Y:S01]  /*68a30*/  LDL.LU R15, [R1+0x4cc] ;  /* 0x0004cc00010f7983 */ /* 0x000ee20000300800 */
[----:B------:R-:W-:-:S02]  /*68a40*/  IMAD.MOV.U32 R22, RZ, RZ, R25 ;  /* 0x000000ffff167224 */ /* 0x000fc400078e0019 */
[----:B----4-:R-:W-:-:S05]  /*68a50*/  IMAD.MOV.U32 R23, RZ, RZ, R24 ;  /* 0x000000ffff177224 */ /* 0x010fca00078e0018 */
        /* <DEDUP_REMOVED lines=27> */
[----:B------:R1:W-:Y:S04]  /*68c10*/  STL.64 [R1+0x57a8], R26 ;  /* 0x0057a81a01007387 */ /* 0x0003e80000100a00 */
[----:B------:R-:W3:Y:S04]  /*68c20*/  LDL.LU R24, [R1+0x440] ;  /* 0x0004400001187983 */ /* 0x000ee80000300800 */
[----:B------:R-:W3:Y:S04]  /*68c30*/  LDL.LU R25, [R1+0x444] ;  /* 0x0004440001197983 */ /* 0x000ee80000300800 */
[----:B-1----:R-:W3:Y:S04]  /*68c40*/  LDL.LU R26, [R1+0x448] ;  /* 0x00044800011a7983 */ /* 0x002ee80000300800 */
[----:B------:R-:W3:Y:S04]  /*68c50*/  LDL.LU R27, [R1+0x44c] ;  /* 0x00044c00011b7983 */ /* 0x000ee80000300800 */
[----:B------:R-:W-:Y:S04]  /*68c60*/  STL.64 [R1+0x57a0], R10 ;  /* 0x0057a00a01007387 */ /* 0x000fe80000100a00 */
[----:B------:R1:W-:Y:S01]  /*68c70*/  STL.64 [R1+0x5798], R8 ;  /* 0x0057980801007387 */ /* 0x0003e20000100a00 */
[----:B----4-:R-:W-:-:S02]  /*68c80*/  IMAD.MOV.U32 R28, RZ, RZ, R22 ;  /* 0x000000ffff1c7224 */ /* 0x010fc400078e0016 */
[----:B------:R-:W-:Y:S01]  /*68c90*/  IMAD.MOV.U32 R29, RZ, RZ, R23 ;  /* 0x000000ffff1d7224 */ /* 0x000fe200078e0017 */
[----:B-1----:R-:W4:Y:S04]  /*68ca0*/  LDL.LU R8, [R1+0x4f0] ;  /* 0x0004f00001087983 */ /* 0x002f280000300800 */
[----:B------:R-:W4:Y:S04]  /*68cb0*/  LDL.LU R9, [R1+0x4f4] ;  /* 0x0004f40001097983 */ /* 0x000f280000300800 */
[----:B------:R-:W4:Y:S04]  /*68cc0*/  LDL.LU R10, [R1+0x4f8] ;  /* 0x0004f800010a7983 */ /* 0x000f280000300800 */
[----:B------:R-:W4:Y:S01]  /*68cd0*/  LDL.LU R11, [R1+0x4fc] ;  /* 0x0004fc00010b7983 */ /* 0x000f220000300800 */
        /* <DEDUP_REMOVED lines=12> */
[----:B-1----:R-:W4:Y:S02]  /*68da0*/  LDL.LU.64 R22, [R1+0x58b0] ;  /* 0x0058b00001167983 */ /* 0x002f240000300a00 */
[----:B----4-:R-:W-:-:S15]  /*68db0*/  HMMA.1688.F32.TF32 R8, R4, R22, R8 ;  /* 0x000000160408723c */ /* 0x010fde0000081008 */
[----:B------:R-:W-:-:S04]  /*68dc0*/  NOP ;  /* 0x0000000000007918 */ /* 0x000fc80000000000 */
[----:B------:R-:W-:Y:S04]  /*68dd0*/  STL.64 [R1+0x940], R8 ;  /* 0x0009400801007387 */ /* 0x000fe80000100a00 */
[----:B------:R1:W-:Y:S02]  /*68de0*/  STL.64 [R1+0x948], R10 ;  /* 0x0009480a01007387 */ /* 0x0003e40000100a00 */
        /* <DEDUP_REMOVED lines=58> */
[----:B------:R-:W3:Y:S04]  /*69190*/  LDL.LU.64 R14, [R1+0x57e0] ;  /* 0x0057e000010e7983 */ /* 0x000ee80000300a00 */
[----:B------:R-:W3:-:S13]  /*691a0*/  LDL.LU.64 R12, [R1+0x57d8] ;  /* 0x0057d800010c7983 */ /* 0x000eda0000300a00 */
[----:B------:R-:W-:Y:S04]  /*691b0*/  STL.64 [R1+0x7b0], R20 ;  /* 0x0007b01401007387 */ /* 0x000fe80000100a00 */
[----:B------:R1:W-:Y:S04]  /*691c0*/  STL.64 [R1+0x7b8], R22 ;  /* 0x0007b81601007387 */ /* 0x0003e80000100a00 */
[----:B-1----:R-:W2:Y:S04]  /*691d0*/  LDL.LU.64 R22, [R1+0x57d0] ;  /* 0x0057d00001167983 */ /* 0x002ea80000300a00 */
[----:B------:R-:W4:Y:S01]  /*691e0*/  LDL.LU.64 R20, [R1+0x57c8] ;  /* 0x0057c80001147983 */ /* 0x000f220000300a00 */
[----:B---3--:R-:W-:-:S15]  /*691f0*/  HMMA.1688.F32.TF32 R12, R4, R18, R12 ;  /* 0x00000012040c723c */ /* 0x008fde000008100c */
[----:B------:R-:W-:-:S04]  /*69200*/  NOP ;  /* 0x0000000000007918 */ /* 0x000fc80000000000 */
[----:B------:R1:W-:Y:S04]  /*69210*/  STL.64 [R1+0xc90], R12 ;  /* 0x000c900c01007387 */ /* 0x0003e80000100a00 */
[----:B------:R3:W-:Y:S01]  /*69220*/  STL.64 [R1+0xc98], R14 ;  /* 0x000c980e01007387 */ /* 0x0007e20000100a00 */
[----:B-1----:R-:W-:Y:S02]  /*69230*/  IMAD.MOV.U32 R13, RZ, RZ, R18 ;  /* 0x000000ffff0d7224 */ /* 0x002fe400078e0012 */
[----:B------:R-:W-:Y:S02]  /*69240*/  IMAD.MOV.U32 R12, RZ, RZ, R19 ;  /* 0x000000ffff0c7224 */ /* 0x000fe400078e0013 */
[----:B------:R-:W2:Y:S04]  /*69250*/  LDL.LU.64 R18, [R1+0x57c0] ;  /* 0x0057c00001127983 */ /* 0x000ea80000300a00 */
[----:B------:R-:W4:Y:S04]  /*69260*/  LDL.LU.64 R16, [R1+0x57b8] ;  /* 0x0057b80001107983 */ /* 0x000f280000300a00 */
[----:B------:R-:W-:Y:S01]  /*69270*/  STL.64 [R1+0x5758], R12 ;  /* 0x0057580c01007387 */ /* 0x000fe20000100a00 */
[----:B---3--:R-:W-:-:S02]  /*69280*/  IMAD.MOV.U32 R14, RZ, RZ, R11 ;  /* 0x000000ffff0e7224 */ /* 0x008fc400078e000b */
[----:B------:R-:W-:Y:S01]  /*69290*/  IMAD.MOV.U32 R15, RZ, RZ, R10 ;  /* 0x000000ffff0f7224 */ /* 0x000fe200078e000a */
[----:B--2---:R-:W-:-:S15]  /*692a0*/  HMMA.1688.F32.TF32 R24, R4, R18, R24 ;  /* 0x000000120418723c */ /* 0x004fde0000081018 */
[----:B------:R-:W-:-:S04]  /*692b0*/  NOP ;  /* 0x0000000000007918 */ /* 0x000fc80000000000 */
        /* <DEDUP_REMOVED lines=8> */
[----:B----4-:R2:W-:Y:S01]  /*69340*/  STL.64 [R1+0x56b0], R16 ;  /* 0x0056b01001007387 */ /* 0x0105e20000100a00 */
[----:B-1----:R-:W-:-:S02]  /*69350*/  IMAD.MOV.U32 R19, RZ, RZ, R8 ;  /* 0x000000ffff137224 */ /* 0x002fc400078e0008 */
[----:B------:R-:W-:Y:S01]  /*69360*/  IMAD.MOV.U32 R18, RZ, RZ, R9 ;  /* 0x000000ffff127224 */ /* 0x000fe200078e0009 */
[----:B------:R-:W4:Y:S04]  /*69370*/  LDL.LU R8, [R1+0x1f0] ;  /* 0x0001f00001087983 */ /* 0x000f280000300800 */
[----:B------:R-:W4:Y:S04]  /*69380*/  LDL.LU R9, [R1+0x1f4] ;  /* 0x0001f40001097983 */ /* 0x000f280000300800 */
[----:B------:R-:W4:Y:S04]  /*69390*/  LDL.LU R10, [R1+0x1f8] ;  /* 0x0001f800010a7983 */ /* 0x000f280000300800 */
[----:B------:R-:W4:Y:S04]  /*693a0*/  LDL.LU R11, [R1+0x1fc] ;  /* 0x0001fc00010b7983 */ /* 0x000f280000300800 */
[----:B------:R-:W2:Y:S04]  /*693b0*/  LDL.64 R14, [R1+0xb8] ;  /* 0x0000b800010e7983 */ /* 0x000ea80000100a00 */
[----:B--2---:R-:W-:Y:S04]  /*693c0*/  STL.64 [R1+0x5780], R14 ;  /* 0x0057800e01007387 */ /* 0x004fe80000100a00 */
[----:B------:R1:W-:Y:S04]  /*693d0*/  STL.64 [R1+0x5760], R18 ;  /* 0x0057601201007387 */ /* 0x0003e80000100a00 */
[----:B------:R-:W2:Y:S04]  /*693e0*/  LDL.LU R16, [R1+0x400] ;  /* 0x0004000001107983 */ /* 0x000ea80000300800 */
[----:B------:R-:W2:Y:S04]  /*693f0*/  LDL.LU R17, [R1+0x404] ;  /* 0x0004040001117983 */ /* 0x000ea80000300800 */
[----:B-1----:R-:W2:Y:S04]  /*69400*/  LDL.LU R18, [R1+0x408] ;  /* 0x0004080001127983 */ /* 0x002ea80000300800 */
[----:B------:R-:W2:Y:S01]  /*69410*/  LDL.LU R19, [R1+0x40c] ;  /* 0x00040c0001137983 */ /* 0x000ea20000300800 */
[----:B------:R-:W-:Y:S01]  /*69420*/  IMAD.MOV.U32 R14, RZ, RZ, R28 ;  /* 0x000000ffff0e7224 */ /* 0x000fe200078e001c */
[----:B------:R-:W-:-:S02]  /*69430*/  MOV R15, R29 ;  /* 0x0000001d000f7202 */ /* 0x000fc40000000f00 */
[----:B------:R-:W4:Y:S04]  /*69440*/  LDL.LU R28, [R1+0x57b4] ;  /* 0x0057b400011c7983 */ /* 0x000f280000300800 */
[----:B------:R-:W4:Y:S01]  /*69450*/  LDL.LU R29, [R1+0x57b0] ;  /* 0x0057b000011d7983 */ /* 0x000f220000300800 */
[----:B---3--:R-:W-:Y:S03]  /*69460*/  HMMA.1688.F32.TF32 R24, R4, R22, R24 ;  /* 0x000000160418723c */ /* 0x008fe60000081018 */
[----:B--2---:R-:W-:Y:S04]  /*69470*/  STL.64 [R1+0x5778], R18 ;  /* 0x0057781201007387 */ /* 0x004fe80000100a00 */
[----:B------:R1:W-:Y:S04]  /*69480*/  STL.64 [R1+0x5770], R16 ;  /* 0x0057701001007387 */ /* 0x0003e80000100a00 */
[----:B-1----:R-:W2:Y:S04]  /*69490*/  LDL.LU R16, [R1+0x410] ;  /* 0x0004100001107983 */ /* 0x002ea80000300800 */
[----:B------:R-:W2:Y:S04]  /*694a0*/  LDL.LU R17, [R1+0x414] ;  /* 0x0004140001117983 */ /* 0x000ea80000300800 */
[----:B------:R-:W3:Y:S04]  /*694b0*/  LDL.LU R18, [R1+0x418] ;  /* 0x0004180001127983 */ /* 0x000ee80000300800 */
[----:B------:R-:W3:Y:S04]  /*694c0*/  LDL.LU R19, [R1+0x41c] ;  /* 0x00041c0001137983 */ /* 0x000ee80000300800 */
[----:B---3--:R4:W-:Y:S04]  /*694d0*/  STL.64 [R1+0x5790], R18 ;  /* 0x0057901201007387 */ /* 0x0089e80000100a00 */
[----:B--2---:R1:W-:Y:S01]  /*694e0*/  STL.64 [R1+0x5788], R16 ;  /* 0x0057881001007387 */ /* 0x0043e20000100a00 */
[----:B----4-:R-:W-:-:S03]  /*694f0*/  IMAD.MOV.U32 R18, RZ, RZ, R29 ;  /* 0x000000ffff127224 */ /* 0x010fc600078e001d */
[----:B-1----:R-:W2:Y:S04]  /*69500*/  LDL.LU R16, [R1+0x420] ;  /* 0x0004200001107983 */ /* 0x002ea80000300800 */
[----:B------:R-:W2:Y:S01]  /*69510*/  LDL.LU R17, [R1+0x424] ;  /* 0x0004240001117983 */ /* 0x000ea20000300800 */
[----:B------:R-:W-:Y:S02]  /*69520*/  IMAD.MOV.U32 R19, RZ, RZ, R28 ;  /* 0x000000ffff137224 */ /* 0x000fe400078e001c */
[----:B------:R-:W-:Y:S01]  /*69530*/  IMAD.MOV.U32 R29, RZ, RZ, R26 ;  /* 0x000000ffff1d7224 */ /* 0x000fe200078e001a */
[----:B------:R-:W-:Y:S01]  /*69540*/  STL.64 [R1+0xc70], R24 ;  /* 0x000c701801007387 */ /* 0x000fe20000100a00 */
[----:B------:R-:W-:-:S03]  /*69550*/  IMAD.MOV.U32 R28, RZ, RZ, R27 ;  /* 0x000000ffff1c7224 */ /* 0x000fc600078e001b */
[----:B------:R-:W3:Y:S04]  /*69560*/  LDL.LU.64 R26, [R1+0x57a8] ;  /* 0x0057a800011a7983 */ /* 0x000ee80000300a00 */
[----:B------:R-:W-:Y:S04]  /*69570*/  STL.64 [R1+0x56a8], R22 ;  /* 0x0056a81601007387 */ /* 0x000fe80000100a00 */
[----:B------:R1:W-:Y:S04]  /*69580*/  STL.64 [R1+0x56a0], R20 ;  /* 0x0056a01401007387 */ /* 0x0003e80000100a00 */
[----:B-1----:R-:W4:Y:S04]  /*69590*/  LDL.LU R20, [R1+0x3e0] ;  /* 0x0003e00001147983 */ /* 0x002f280000300800 */
[----:B------:R-:W4:Y:S04]  /*695a0*/  LDL.LU R21, [R1+0x3e4] ;  /* 0x0003e40001157983 */ /* 0x000f280000300800 */
[----:B------:R-:W4:Y:S04]  /*695b0*/  LDL.LU R22, [R1+0x3e8] ;  /* 0x0003e80001167983 */ /* 0x000f280000300800 */
[----:B------:R-:W4:Y:S04]  /*695c0*/  LDL.LU R23, [R1+0x3ec] ;  /* 0x0003ec0001177983 */ /* 0x000f280000300800 */
[----:B------:R1:W-:Y:S04]  /*695d0*/  STL [R1+0x4eec], R28 ;  /* 0x004eec1c01007387 */ /* 0x0003e80000100800 */
[----:B------:R-:W-:Y:S01]  /*695e0*/  STL [R1+0x4ee8], R29 ;  /* 0x004ee81d01007387 */ /* 0x000fe20000100800 */
[----:B-1----:R-:W-:Y:S01]  /*695f0*/  LOP3.LUT R28, R0, 0x20, RZ, 0x3c, !PT ;  /* 0x00000020001c7812 */ /* 0x002fe200078e3cff */
[----:B---3--:R-:W-:Y:S02]  /*69600*/  HMMA.1688.F32.TF32 R4, R4, R26, R8 ;  /* 0x0000001a0404723c */ /* 0x008fe40000081008 */
[----:B------:R-:W2:Y:S04]  /*69610*/  LDL.LU.64 R10, [R1+0x57a0] ;  /* 0x0057a000010a7983 */ /* 0x000ea80000300a00 */
[----:B------:R-:W2:Y:S04]  /*69620*/  LDL.LU.64 R8, [R1+0x5798] ;  /* 0x0057980001087983 */ /* 0x000ea80000300a00 */
[----:B------:R1:W-:Y:S04]  /*69630*/  STL.64 [R1+0x5718], R26 ;  /* 0x0057181a01007387 */ /* 0x0003e80000100a00 */
[----:B-1----:R-:W3:Y:S05]  /*69640*/  LDL.64 R26, [R1+0x98] ;  /* 0x00009800011a7983 */ /* 0x002eea0000100a00 */
        /* <DEDUP_REMOVED lines=26> */
[----:B------:R1:W-:Y:S01]  /*697f0*/  STL [R1+0x5670], R29 ;  /* 0x0056701d01007387 */ /* 0x0003e20000100800 */
[C---:B---3--:R-:W-:Y:S08]  /*69800*/  HMMA.1688.F32.TF32 R4, R8.reuse, R26, R4 ;  /* 0x0000001a0804723c */ /* 0x048ff00000081004 */
[----:B--2---:R-:W-:Y:S01]  /*69810*/  HMMA.1688.F32.TF32 R12, R8, R14, R16 ;  /* 0x0000000e080c723c */ /* 0x004fe20000081010 */
[----:B------:R-:W2:Y:S01]  /*69820*/  LDL.LU.64 R18, [R1+0x5760] ;  /* 0x0057600001127983 */ /* 0x000ea20000300a00 */
[----:B-1----:R-:W-:-:S15]  /*69830*/  IMAD.MOV.U32 R29, RZ, RZ, R27 ;  /* 0x000000ffff1d7224 */ /* 0x002fde00078e001b */
[----:B------:R-:W-:Y:S02]  /*69840*/  NOP ;  /* 0x0000000000007918 */ /* 0x000fe40000000000 */
[----:B------:R1:W-:Y:S04]  /*69850*/  STL.64 [R1+0xc40], R12 ;  /* 0x000c400c01007387 */ /* 0x0003e80000100a00 */
[----:B------:R-:W-:Y:S04]  /*69860*/  STL.64 [R1+0xc48], R14 ;  /* 0x000c480e01007387 */ /* 0x000fe80000100a00 */
[----:B-1----:R-:W3:Y:S04]  /*69870*/  LDL.LU.64 R12, [R1+0x5758] ;  /* 0x00575800010c7983 */ /* 0x002ee80000300a00 */
[----:B------:R-:W-:Y:S04]  /*69880*/  STL [R1+0x5674], R29 ;  /* 0x0056741d01007387 */ /* 0x000fe80000100800 */
        /* <DEDUP_REMOVED lines=8> */
[----:B------:R-:W4:Y:S04]  /*69910*/  LDL.LU R22, [R1+0x358] ;  /* 0x0003580001167983 */ /* 0x000f280000300800 */
[----:B------:R-:W4:Y:S01]  /*69920*/  LDL.LU R23, [R1+0x35c] ;  /* 0x00035c0001177983 */ /* 0x000f220000300800 */
[----:B---3--:R-:W-:-:S02]  /*69930*/  IMAD.MOV.U32 R18, RZ, RZ, R13 ;  /* 0x000000ffff127224 */ /* 0x008fc400078e000d */
[----:B------:R-:W-:Y:S01]  /*69940*/  IMAD.MOV.U32 R19, RZ, RZ, R12 ;  /* 0x000000ffff137224 */ /* 0x000fe200078e000c */
[----:B----4-:R-:W-:Y:S04]  /*69950*/  STL.64 [R1+0x56c8], R22 ;  /* 0x0056c81601007387 */ /* 0x010fe80000100a00 */
[----:B--2---:R-:W-:Y:S04]  /*69960*/  STL.64 [R1+0x56c0], R20 ;  /* 0x0056c01401007387 */ /* 0x004fe80000100a00 */
[----:B------:R1:W-:Y:S04]  /*69970*/  STL.64 [R1+0x56d0], R18 ;  /* 0x0056d01201007387 */ /* 0x0003e80000100a00 */
[----:B-1----:R-:W2:Y:S04]  /*69980*/  LDL.64 R18, [R1+0x18] ;  /* 0x0000180001127983 */ /* 0x002ea80000100a00 */
[----:B--2---:R-:W-:Y:S04]  /*69990*/  STL.64 [R1+0x56e8], R18 ;  /* 0x0056e81201007387 */ /* 0x004fe80000100a00 */
[----:B------:R-:W2:Y:S04]  /*699a0*/  LDL.LU R20, [R1+0x360] ;  /* 0x0003600001147983 */ /* 0x000ea80000300800 */
        /* <DEDUP_REMOVED lines=11> */
[----:B------:R-:W3:Y:S04]  /*69a60*/  LDL.64 R6, [R1+0x78] ;  /* 0x0000780001067983 */ /* 0x000ee80000100a00 */
[----:B--2---:R1:W-:Y:S04]  /*69a70*/  STL.64 [R1+0x5728], R26 ;  /* 0x0057281a01007387 */ /* 0x0043e80000100a00 */
[----:B------:R-:W-:Y:S04]  /*69a80*/  STL.64 [R1+0x5720], R24 ;  /* 0x0057201801007387 */ /* 0x000fe80000100a00 */
[----:B-1----:R-:W2:Y:S04]  /*69a90*/  LDL.64 R26, [R1+0x58] ;  /* 0x00005800011a7983 */ /* 0x002ea80000100a00 */
[----:B--2---:R1:W-:Y:S02]  /*69aa0*/  STL.64 [R1+0x5738], R26 ;  /* 0x0057381a01007387 */ /* 0x0043e40000100a00 */
[----:B-1----:R-:W-:-:S02]  /*69ab0*/  IMAD.MOV.U32 R26, RZ, RZ, R3 ;  /* 0x000000ffff1a7224 */ /* 0x002fc400078e0003 */
[----:B------:R-:W-:-:S05]  /*69ac0*/  IMAD.MOV.U32 R27, RZ, RZ, R2 ;  /* 0x000000ffff1b7224 */ /* 0x000fca00078e0002 */
[----:B------:R1:W-:Y:S04]  /*69ad0*/  STL.64 [R1+0x5750], R26 ;  /* 0x0057501a01007387 */ /* 0x0003e80000100a00 */
[----:B------:R-:W3:Y:S04]  /*69ae0*/  LDL.LU R24, [R1+0x3d0] ;  /* 0x0003d00001187983 */ /* 0x000ee80000300800 */
[----:B------:R-:W3:Y:S04]  /*69af0*/  LDL.LU R25, [R1+0x3d4] ;  /* 0x0003d40001197983 */ /* 0x000ee80000300800 */
[----:B-1----:R-:W3:Y:S04]  /*69b00*/  LDL.LU R26, [R1+0x3d8] ;  /* 0x0003d800011a7983 */ /* 0x002ee80000300800 */
[----:B------:R-:W3:Y:S04]  /*69b10*/  LDL.LU R27, [R1+0x3dc] ;  /* 0x0003dc00011b7983 */ /* 0x000ee80000300800 */
[----:B------:R1:W-:Y:S04]  /*69b20*/  STL.64 [R1+0x5710], R14 ;  /* 0x0057100e01007387 */ /* 0x0003e80000100a00 */
        /* <DEDUP_REMOVED lines=13> */
[----:B------:R-:W4:Y:S01]  /*69c00*/  LDL.64 R18, [R1+0x28] ;  /* 0x0000280001127983 */ /* 0x000f220000100a00 */
[----:B---3--:R-:W-:Y:S03]  /*69c10*/  HMMA.1688.F32.TF32 R24, R8, R6, R24 ;  /* 0x000000060818723c */ /* 0x008fe60000081018 */
[----:B----4-:R1:W-:Y:S04]  /*69c20*/  STL.64 [R1+0x5700], R18 ;  /* 0x0057001201007387 */ /* 0x0103e80000100a00 */
[----:B-1----:R-:W3:Y:S04]  /*69c30*/  LDL.64 R18, [R1+0x38] ;  /* 0x0000380001127983 */ /* 0x002ee80000100a00 */
[----:B------:R-:W-:Y:S04]  /*69c40*/  STL.64 [R1+0x56e0], R22 ;  /* 0x0056e01601007387 */ /* 0x000fe80000100a00 */
[----:B------:R1:W-:Y:S04]  /*69c50*/  STL.64 [R1+0x56d8], R20 ;  /* 0x0056d81401007387 */ /* 0x0003e80000100a00 */
[----:B-1----:R-:W4:Y:S04]  /*69c60*/  LDL.LU R20, [R1+0x370] ;  /* 0x0003700001147983 */ /* 0x002f280000300800 */
[----:B------:R-:W4:Y:S04]  /*69c70*/  LDL.LU R21, [R1+0x374] ;  /* 0x0003740001157983 */ /* 0x000f280000300800 */
[----:B------:R-:W2:Y:S04]  /*69c80*/  LDL.LU R22, [R1+0x378] ;  /* 0x0003780001167983 */ /* 0x000ea80000300800 */
[----:B------:R-:W2:Y:S01]  /*69c90*/  LDL.LU R23, [R1+0x37c] ;  /* 0x00037c0001177983 */ /* 0x000ea20000300800 */
[----:B------:R-:W-:-:S03]  /*69ca0*/  MOV R29, R7 ;  /* 0x00000007001d7202 */ /* 0x000fc60000000f00 */
        /* <DEDUP_REMOVED lines=8> */
[----:B-1----:R-:W4:Y:S04]  /*69d30*/  LDL.LU.64 R26, [R1+0x5750] ;  /* 0x00575000011a7983 */ /* 0x002f280000300a00 */
[----:B------:R-:W2:Y:S04]  /*69d40*/  LDL.LU R4, [R1+0x1e0] ;  /* 0x0001e00001047983 */ /* 0x000ea80000300800 */
[----:B------:R-:W2:Y:S04]  /*69d50*/  LDL.LU R5, [R1+0x1e4] ;  /* 0x0001e40001057983 */ /* 0x000ea80000300800 */
[----:B------:R-:W2:Y:S04]  /*69d60*/  LDL.LU R6, [R1+0x1e8] ;  /* 0x0001e80001067983 */ /* 0x000ea80000300800 */
[----:B------:R-:W2:Y:S01]  /*69d70*/  LDL.LU R7, [R1+0x1ec] ;  /* 0x0001ec0001077983 */ /* 0x000ea20000300800 */
[C---:B----4-:R-:W-:Y:S03]  /*69d80*/  HMMA.1688.F32.TF32 R24, R8.reuse, R26, R12 ;  /* 0x0000001a0818723c */ /* 0x050fe6000008100c */
[----:B--2---:R-:W-:Y:S04]  /*69d90*/  STL.64 [R1+0x5698], R6 ;  /* 0x0056980601007387 */ /* 0x004fe80000100a00 */
[----:B------:R1:W-:Y:S04]  /*69da0*/  STL.64 [R1+0x5690], R4 ;  /* 0x0056900401007387 */ /* 0x0003e80000100a00 */
[----:B-1----:R-:W2:Y:S04]  /*69db0*/  LDL.LU R4, [R1+0x340] ;  /* 0x0003400001047983 */ /* 0x002ea80000300800 */
[----:B------:R-:W2:Y:S04]  /*69dc0*/  LDL.LU R5, [R1+0x344] ;  /* 0x0003440001057983 */ /* 0x000ea80000300800 */
[----:B------:R-:W2:Y:S04]  /*69dd0*/  LDL.LU R6, [R1+0x348] ;  /* 0x0003480001067983 */ /* 0x000ea80000300800 */
[----:B------:R-:W2:Y:S04]  /*69de0*/  LDL.LU R7, [R1+0x34c] ;  /* 0x00034c0001077983 */ /* 0x000ea80000300800 */
[----:B------:R-:W-:Y:S04]  /*69df0*/  STL [R1+0x5678], R29 ;  /* 0x0056781d01007387 */ /* 0x000fe80000100800 */
[----:B------:R-:W4:Y:S04]  /*69e00*/  LDL.LU.64 R14, [R1+0x5748] ;  /* 0x00574800010e7983 */ /* 0x000f280000300a00 */
[----:B------:R-:W4:Y:S04]  /*69e10*/  LDL.LU.64 R12, [R1+0x5740] ;  /* 0x00574000010c7983 */ /* 0x000f280000300a00 */
[----:B------:R-:W-:Y:S04]  /*69e20*/  STL.64 [R1+0xc00], R24 ;  /* 0x000c001801007387 */ /* 0x000fe80000100a00 */
[----:B------:R1:W-:Y:S04]  /*69e30*/  STL.64 [R1+0xc08], R26 ;  /* 0x000c081a01007387 */ /* 0x0003e80000100a00 */
        /* <DEDUP_REMOVED lines=9> */
[----:B------:R-:W4:Y:S04]  /*69ed0*/  LDL.LU.64 R24, [R1+0x5720] ;  /* 0x0057200001187983 */ /* 0x000f280000300a00 */
[----:B------:R-:W-:Y:S01]  /*69ee0*/  STL [R1+0x567c], R3 ;  /* 0x00567c0301007387 */ /* 0x000fe20000100800 */
[----:B----4-:R-:W-:-:S15]  /*69ef0*/  HMMA.1688.F32.TF32 R24, R8, R14, R24 ;  /* 0x0000000e0818723c */ /* 0x010fde0000081018 */
[----:B------:R-:W-:-:S04]  /*69f00*/  NOP ;  /* 0x0000000000007918 */ /* 0x000fc80000000000 */
[----:B------:R1:W-:Y:S04]  /*69f10*/  STL.64 [R1+0xbe0], R24 ;  /* 0x000be01801007387 */ /* 0x0003e80000100a00 */
[----:B------:R4:W-:Y:S01]  /*69f20*/  STL.64 [R1+0xbe8], R26 ;  /* 0x000be81a01007387 */ /* 0x0009e20000100a00 */
[----:B-1----:R-:W-:-:S03]  /*69f30*/  IMAD.MOV.U32 R25, RZ, RZ, R14 ;  /* 0x000000ffff197224 */ /* 0x002fc600078e000e */
[----:B----4-:R-:W4:Y:S01]  /*69f40*/  LDL.LU.64 R26, [R1+0x5718] ;  /* 0x00571800011a7983 */ /* 0x010f220000300a00 */
[----:B------:R-:W-:-:S03]  /*69f50*/  IMAD.MOV.U32 R24, RZ, RZ, R15 ;  /* 0x000000ffff187224 */ /* 0x000fc600078e000f */
[----:B------:R-:W3:Y:S04]  /*69f60*/  LDL.LU.64 R14, [R1+0x5710] ;  /* 0x00571000010e7983 */ /* 0x000ee80000300a00 */
[----:B------:R-:W3:Y:S02]  /*69f70*/  LDL.LU.64 R12, [R1+0x5708] ;  /* 0x00570800010c7983 */ /* 0x000ee40000300a00 */
[----:B---3--:R-:W-:-:S15]  /*69f80*/  HMMA.1688.F32.TF32 R12, R8, R18, R12 ;  /* 0x00000012080c723c */ /* 0x008fde000008100c */
[----:B------:R-:W-:-:S04]  /*69f90*/  NOP ;  /* 0x0000000000007918 */ /* 0x000fc80000000000 */
[----:B------:R1:W-:Y:S04]  /*69fa0*/  STL.64 [R1+0xbd0], R12 ;  /* 0x000bd00c01007387 */ /* 0x0003e80000100a00 */
[----:B------:R3:W-:Y:S01]  /*69fb0*/  STL.64 [R1+0xbd8], R14 ;  /* 0x000bd80e01007387 */ /* 0x0007e20000100a00 */
[----:B-1----:R-:W-:Y:S02]  /*69fc0*/  IMAD.MOV.U32 R13, RZ, RZ, R18 ;  /* 0x000000ffff0d7224 */ /* 0x002fe400078e0012 */
[----:B------:R-:W-:Y:S02]  /*69fd0*/  IMAD.MOV.U32 R12, RZ, RZ, R19 ;  /* 0x000000ffff0c7224 */ /* 0x000fe400078e0013 */
[----:B------:R-:W2:Y:S02]  /*69fe0*/  LDL.LU.64 R18, [R1+0x5700] ;  /* 0x0057000001127983 */ /* 0x000ea40000300a00 */
[----:B--2---:R-:W-:Y:S01]  /*69ff0*/  HMMA.1688.F32.TF32 R20, R8, R18, R20 ;  /* 0x000000120814723c */ /* 0x004fe20000081014 */
[----:B---3--:R-:W-:-:S02]  /*6a000*/  IMAD.MOV.U32 R15, RZ, RZ, R18 ;  /* 0x000000ffff0f7224 */ /* 0x008fc400078e0012 */
        /* <DEDUP_REMOVED lines=28> */
[----:B------:R-:W4:Y:S04]  /*6a1d0*/  LDL.LU.64 R20, [R1+0x56a0] ;  /* 0x0056a00001147983 */ /* 0x000f280000300a00 */
[----:B------:R1:W-:Y:S04]  /*6a1e0*/  STL.64 [R1+0x5570], R18 ;  /* 0x0055701201007387 */ /* 0x0003e80000100a00 */
[----:B---3--:R-:W-:Y:S04]  /*6a1f0*/  STL.64 [R1+0x5568], R16 ;  /* 0x0055681001007387 */ /* 0x008fe80000100a00 */
[----:B-1----:R-:W3:Y:S04]  /*6a200*/  LDL R18, [R1+0xc8] ;  /* 0x0000c80001127983 */ /* 0x002ee80000100800 */
[----:B------:R-:W3:Y:S01]  /*6a210*/  LDL R19, [R1+0xcc] ;  /* 0x0000cc0001137983 */ /* 0x000ee20000100800 */
[----:B--2---:R-:W-:-:S15]  /*6a220*/  HMMA.1688.F32.TF32 R4, R8, R22, R4 ;  /* 0x000000160804723c */ /* 0x004fde0000081004 */
[----:B------:R-:W-:-:S04]  /*6a230*/  NOP ;  /* 0x0000000000007918 */ /* 0x000fc80000000000 */
[----:B------:R-:W-:Y:S04]  /*6a240*/  STL.64 [R1+0xb80], R4 ;  /* 0x000b800401007387 */ /* 0x000fe80000100a00 */
[----:B------:R1:W-:Y:S04]  /*6a250*/  STL.64 [R1+0xb88], R6 ;  /* 0x000b880601007387 */ /* 0x0003e80000100a00 */
[----:B-1----:R-:W2:Y:S04]  /*6a260*/  LDL.LU.64 R6, [R1+0x5698] ;  /* 0x0056980001067983 */ /* 0x002ea80000300a00 */
[----:B------:R-:W2:Y:S04]  /*6a270*/  LDL.LU.64 R4, [R1+0x5690] ;  /* 0x0056900001047983 */ /* 0x000ea80000300a00 */
[----:B------:R-:W-:Y:S04]  /*6a280*/  STL.64 [R1+0x5560], R22 ;  /* 0x0055601601007387 */ /* 0x000fe80000100a00 */
[----:B----4-:R1:W-:Y:S04]  /*6a290*/  STL.64 [R1+0x5558], R20 ;  /* 0x0055581401007387 */ /* 0x0103e80000100a00 */
[----:B-1----:R-:W3:Y:S04]  /*6a2a0*/  LDL.LU R20, [R1+0x330] ;  /* 0x0003300001147983 */ /* 0x002ee80000300800 */
[----:B------:R-:W3:Y:S04]  /*6a2b0*/  LDL.LU R21, [R1+0x334] ;  /* 0x0003340001157983 */ /* 0x000ee80000300800 */
[----:B------:R-:W3:Y:S04]  /*6a2c0*/  LDL.LU R22, [R1+0x338] ;  /* 0x0003380001167983 */ /* 0x000ee80000300800 */
[----:B------:R-:W3:Y:S01]  /*6a2d0*/  LDL.LU R23, [R1+0x33c] ;  /* 0x00033c0001177983 */ /* 0x000ee20000300800 */
[----:B--2---:R-:W-:Y:S03]  /*6a2e0*/  HMMA.1688.F32.TF32 R8, R8, R26, R4 ;  /* 0x0000001a0808723c */ /* 0x004fe60000081004 */
[----:B------:R-:W3:Y:S04]  /*6a2f0*/  LDL.LU.64 R6, [R1+0x5688] ;  /* 0x0056880001067983 */ /* 0x000ee80000300a00 */
[----:B------:R-:W3:Y:S04]  /*6a300*/  LDL.LU.64 R4, [R1+0x5680] ;  /* 0x0056800001047983 */ /* 0x000ee80000300a00 */
[----:B------:R-:W-:Y:S08]  /*6a310*/  STL.64 [R1+0x5550], R26 ;  /* 0x0055501a01007387 */ /* 0x000ff00000100a00 */
[----:B------:R-:W-:Y:S04]  /*6a320*/  STL.64 [R1+0x790], R8 ;  /* 0x0007900801007387 */ /* 0x000fe80000100a00 */
[----:B------:R-:W-:Y:S04]  /*6a330*/  STL.64 [R1+0x798], R10 ;  /* 0x0007980a01007387 */ /* 0x000fe80000100a00 */
[----:B------:R-:W-:Y:S04]  /*6a340*/  LDS R10, [R0+UR5+0x26600] ;  /* 0x02660005000a7984 */ /* 0x000fe80008000800 */
[----:B------:R-:W1:Y:S04]  /*6a350*/  LDS R11, [R28+UR5+0x26600] ;  /* 0x026600051c0b7984 */ /* 0x000e680008000800 */
[----:B------:R-:W-:Y:S04]  /*6a360*/  LDS R8, [R0+UR5+0x24600] ;  /* 0x0246000500087984 */ /* 0x000fe80008000800 */
[----:B------:R-:W2:Y:S04]  /*6a370*/  LDS R9, [R28+UR5+0x24600] ;  /* 0x024600051c097984 */ /* 0x000ea80008000800 */
[----:B-1----:R-:W-:Y:S04]  /*6a380*/  STL.64 [R1+0x5548], R10 ;  /* 0x0055480a01007387 */ /* 0x002fe80000100a00 */
[----:B--2---:R3:W-:Y:S02]  /*6a390*/  STL.64 [R1+0x5540], R8 ;  /* 0x0055400801007387 */ /* 0x0047e40000100a00 */
[----:B---3--:R-:W-:Y:S02]  /*6a3a0*/  HMMA.1688.F32.TF32 R8, R4, R18, R20 ;  /* 0x000000120408723c */ /* 0x008fe40000081014 */
[----:B------:R-:W2:-:S15]  /*6a3b0*/  LDL.LU R20, [R1+0x800] ;  /* 0x0008000001147983 */ /* 0x000e9e0000300800 */
[----:B------:R-:W-:Y:S02]  /*6a3c0*/  NOP ;  /* 0x0000000000007918 */ /* 0x000fe40000000000 */
        /* <DEDUP_REMOVED lines=17> */
[----:B------:R-:W-:Y:S04]  /*6a4e0*/  STL.64 [R1+0x55a0], R22 ;  /* 0x0055a01601007387 */ /* 0x000fe80000100a00 */
[----:B------:R-:W4:Y:S01]  /*6a4f0*/  LDL.LU.64 R18, [R1+0x8] ;  /* 0x0000080001127983 */ /* 0x000f220000300a00 */
[----:B------:R-:W-:-:S02]  /*6a500*/  IMAD.MOV.U32 R26, RZ, RZ, R25 ;  /* 0x000000ffff1a7224 */ /* 0x000fc400078e0019 */
[----:B------:R-:W-:Y:S01]  /*6a510*/  IMAD.MOV.U32 R27, RZ, RZ, R24 ;  /* 0x000000ffff1b7224 */ /* 0x000fe200078e0018 */
[----:B----4-:R1:W-:Y:S04]  /*6a520*/  STL.64 [R1+0x5598], R18 ;  /* 0x0055981201007387 */ /* 0x0103e80000100a00 */
[----:B------:R-:W4:Y:S04]  /*6a530*/  LDL.LU R16, [R1+0x820] ;  /* 0x0008200001107983 */ /* 0x000f280000300800 */
[----:B------:R-:W4:Y:S04]  /*6a540*/  LDL.LU R17, [R1+0x824] ;  /* 0x0008240001117983 */ /* 0x000f280000300800 */
[----:B-1----:R-:W2:Y:S04]  /*6a550*/  LDL.LU R18, [R1+0x828] ;  /* 0x0008280001127983 */ /* 0x002ea80000300800 */
[----:B------:R-:W2:Y:S04]  /*6a560*/  LDL.LU R19, [R1+0x82c] ;  /* 0x00082c0001137983 */ /* 0x000ea80000300800 */
[----:B------:R1:W-:Y:S04]  /*6a570*/  STL.64 [R1+0x55d0], R26 ;  /* 0x0055d01a01007387 */ /* 0x0003e80000100a00 */
[----:B------:R-:W2:Y:S04]  /*6a580*/  LDL.LU R8, [R1+0x850] ;  /* 0x0008500001087983 */ /* 0x000ea80000300800 */
[----:B------:R-:W2:Y:S04]  /*6a590*/  LDL.LU R9, [R1+0x854] ;  /* 0x0008540001097983 */ /* 0x000ea80000300800 */
[----:B------:R-:W2:Y:S04]  /*6a5a0*/  LDL.LU R10, [R1+0x858] ;  /* 0x00085800010a7983 */ /* 0x000ea80000300800 */
[----:B------:R-:W2:Y:S04]  /*6a5b0*/  LDL.LU R11, [R1+0x85c] ;  /* 0x00085c00010b7983 */ /* 0x000ea80000300800 */
[----:B--2---:R2:W-:Y:S04]  /*6a5c0*/  STL.64 [R1+0x55e0], R10 ;  /* 0x0055e00a01007387 */ /* 0x0045e80000100a00 */
[----:B------:R-:W-:Y:S04]  /*6a5d0*/  STL.64 [R1+0x55d8], R8 ;  /* 0x0055d80801007387 */ /* 0x000fe80000100a00 */
        /* <DEDUP_REMOVED lines=8> */
[----:B--2---:R2:W-:Y:S04]  /*6a660*/  STL.64 [R1+0x55f8], R10 ;  /* 0x0055f80a01007387 */ /* 0x0045e80000100a00 */
[----:B-1----:R-:W2:Y:S04]  /*6a670*/  LDL.LU R24, [R1+0x870] ;  /* 0x0008700001187983 */ /* 0x002ea80000300800 */
[----:B------:R-:W2:Y:S04]  /*6a680*/  LDL.LU R25, [R1+0x874] ;  /* 0x0008740001197983 */ /* 0x000ea80000300800 */
[----:B------:R-:W2:Y:S04]  /*6a690*/  LDL.LU R26, [R1+0x878] ;  /* 0x00087800011a7983 */ /* 0x000ea80000300800 */
[----:B------:R-:W2:Y:S04]  /*6a6a0*/  LDL.LU R27, [R1+0x87c] ;  /* 0x00087c00011b7983 */ /* 0x000ea80000300800 */
[----:B--2---:R-:W-:Y:S04]  /*6a6b0*/  STL.64 [R1+0x5608], R26 ;  /* 0x0056081a01007387 */ /* 0x004fe80000100a00 */
[----:B------:R1:W-:Y:S04]  /*6a6c0*/  STL.64 [R1+0x5600], R24 ;  /* 0x0056001801007387 */ /* 0x0003e80000100a00 */
[----:B------:R-:W2:Y:S01]  /*6a6d0*/  LDL R10, [R1+0x78] ;  /* 0x00007800010a7983 */ /* 0x000ea20000100800 */
[----:B---3--:R-:W-:-:S03]  /*6a6e0*/  IMAD.MOV.U32 R11, RZ, RZ, R29 ;  /* 0x000000ffff0b7224 */ /* 0x008fc600078e001d */
[----:B------:R-:W3:Y:S04]  /*6a6f0*/  LDL.LU R29, [R1+0x5674] ;  /* 0x00567400011d7983 */ /* 0x000ee80000300800 */
[----:B--2---:R2:W-:Y:S04]  /*6a700*/  STL.64 [R1+0x5610], R10 ;  /* 0x0056100a01007387 */ /* 0x0045e80000100a00 */
[----:B-1----:R-:W2:Y:S04]  /*6a710*/  LDL.LU R24, [R1+0x880] ;  /* 0x0008800001187983 */ /* 0x002ea80000300800 */
[----:B------:R-:W2:Y:S04]  /*6a720*/  LDL.LU R25, [R1+0x884] ;  /* 0x0008840001197983 */ /* 0x000ea80000300800 */
[----:B------:R-:W2:Y:S04]  /*6a730*/  LDL.LU R26, [R1+0x888] ;  /* 0x00088800011a7983 */ /* 0x000ea80000300800 */
[----:B------:R-:W2:Y:S04]  /*6a740*/  LDL.LU R27, [R1+0x88c] ;  /* 0x00088c00011b7983 */ /* 0x000ea80000300800 */
[----:B--2---:R-:W-:Y:S04]  /*6a750*/  STL.64 [R1+0x5620], R26 ;  /* 0x0056201a01007387 */ /* 0x004fe80000100a00 */
[----:B------:R-:W-:Y:S04]  /*6a760*/  STL.64 [R1+0x5618], R24 ;  /* 0x0056181801007387 */ /* 0x000fe80000100a00 */
[----:B------:R-:W2:Y:S04]  /*6a770*/  LDL R10, [R1+0x88] ;  /* 0x00008800010a7983 */ /* 0x000ea80000100800 */
[----:B------:R-:W2:Y:S04]  /*6a780*/  LDL R11, [R1+0x8c] ;  /* 0x00008c00010b7983 */ /* 0x000ea80000100800 */
[----:B--2---:R1:W-:Y:S04]  /*6a790*/  STL.64 [R1+0x5628], R10 ;  /* 0x0056280a01007387 */ /* 0x0043e80000100a00 */
[----:B-1----:R-:W2:Y:S01]  /*6a7a0*/  LDL R10, [R1+0x98] ;  /* 0x00009800010a7983 */ /* 0x002ea20000100800 */
[----:B---3--:R-:W-:-:S03]  /*6a7b0*/  IMAD.MOV.U32 R11, RZ, RZ, R29 ;  /* 0x000000ffff0b7224 */ /* 0x008fc600078e001d */
[----:B------:R-:W3:Y:S04]  /*6a7c0*/  LDL.LU R29, [R1+0x5670] ;  /* 0x00567000011d7983 */ /* 0x000ee80000300800 */
[----:B--2---:R1:W-:Y:S04]  /*6a7d0*/  STL.64 [R1+0x5640], R10 ;  /* 0x0056400a01007387 */ /* 0x0043e80000100a00 */
[----:B------:R-:W2:Y:S04]  /*6a7e0*/  LDL.LU R24, [R1+0x890] ;  /* 0x0008900001187983 */ /* 0x000ea80000300800 */
[----:B------:R-:W2:Y:S04]  /*6a7f0*/  LDL.LU R25, [R1+0x894] ;  /* 0x0008940001197983 */ /* 0x000ea80000300800 */
[----:B------:R-:W2:Y:S04]  /*6a800*/  LDL.LU R26, [R1+0x898] ;  /* 0x00089800011a7983 */ /* 0x000ea80000300800 */
[----:B------:R-:W2:Y:S04]  /*6a810*/  LDL.LU R27, [R1+0x89c] ;  /* 0x00089c00011b7983 */ /* 0x000ea80000300800 */
[----:B-1----:R-:W2:Y:S04]  /*6a820*/  LDL R10, [R1+0xa8] ;  /* 0x0000a800010a7983 */ /* 0x002ea80000100800 */
[----:B------:R-:W2:Y:S04]  /*6a830*/  LDL R11, [R1+0xac] ;  /* 0x0000ac00010b7983 */ /* 0x000ea80000100800 */
[----:B--2---:R-:W-:Y:S04]  /*6a840*/  STL.64 [R1+0x5658], R10 ;  /* 0x0056580a01007387 */ /* 0x004fe80000100a00 */
[----:B------:R-:W-:Y:S04]  /*6a850*/  STL.64 [R1+0x5638], R26 ;  /* 0x0056381a01007387 */ /* 0x000fe80000100a00 */
[----:B------:R1:W-:Y:S04]  /*6a860*/  STL.64 [R1+0x5630], R24 ;  /* 0x0056301801007387 */ /* 0x0003e80000100a00 */
[----:B-1----:R-:W2:Y:S04]  /*6a870*/  LDL.LU R24, [R1+0x8a0] ;  /* 0x0008a00001187983 */ /* 0x002ea80000300800 */
[----:B------:R-:W2:Y:S04]  /*6a880*/  LDL.LU R25, [R1+0x8a4] ;  /* 0x0008a40001197983 */ /* 0x000ea80000300800 */
[----:B------:R-:W2:Y:S04]  /*6a890*/  LDL.LU R26, [R1+0x8a8] ;  /* 0x0008a800011a7983 */ /* 0x000ea80000300800 */
[----:B------:R-:W2:Y:S04]  /*6a8a0*/  LDL.LU R27, [R1+0x8ac] ;  /* 0x0008ac00011b7983 */ /* 0x000ea80000300800 */
[----:B------:R-:W3:Y:S04]  /*6a8b0*/  LDL R10, [R1+0xb8] ;  /* 0x0000b800010a7983 */ /* 0x000ee80000100800 */
        /* <DEDUP_REMOVED lines=8> */
[----:B------:R-:W-:Y:S04]  /*6a940*/  LDS R15, [R28+UR5+0x26700] ;  /* 0x026700051c0f7984 */ /* 0x000fe80008000800 */
[----:B------:R-:W1:Y:S04]  /*6a950*/  LDS R14, [R0+UR5+0x26700] ;  /* 0x02670005000e7984 */ /* 0x000e680008000800 */
[----:B--2---:R-:W-:Y:S04]  /*6a960*/  STL.64 [R1+0x5668], R26 ;  /* 0x0056681a01007387 */ /* 0x004fe80000100a00 */
[----:B------:R2:W-:Y:S04]  /*6a970*/  STL.64 [R1+0x5660], R24 ;  /* 0x0056601801007387 */ /* 0x0005e80000100a00 */
[----:B--2---:R-:W2:Y:S04]  /*6a980*/  LDL.LU R24, [R1+0x8c0] ;  /* 0x0008c00001187983 */ /* 0x004ea80000300800 */
[----:B------:R-:W2:Y:S04]  /*6a990*/  LDL.LU R25, [R1+0x8c4] ;  /* 0x0008c40001197983 */ /* 0x000ea80000300800 */
[----:B------:R-:W2:Y:S04]  /*6a9a0*/  LDL.LU R26, [R1+0x8c8] ;  /* 0x0008c800011a7983 */ /* 0x000ea80000300800 */
[----:B------:R-:W2:Y:S04]  /*6a9b0*/  LDL.LU R27, [R1+0x8cc] ;  /* 0x0008cc00011b7983 */ /* 0x000ea80000300800 */
[----:B------:R-:W-:Y:S04]  /*6a9c0*/  STL.64 [R1+0x55b0], R18 ;  /* 0x0055b01201007387 */ /* 0x000fe80000100a00 */
[----:B----4-:R4:W-:Y:S04]  /*6a9d0*/  STL.64 [R1+0x55a8], R16 ;  /* 0x0055a81001007387 */ /* 0x0109e80000100a00 */
[----:B------:R1:W-:Y:S04]  /*6a9e0*/  STL.64 [R1+0x55b8], R22 ;  /* 0x0055b81601007387 */ /* 0x0003e80000100a00 */
[----:B----4-:R-:W4:Y:S04]  /*6a9f0*/  LDL.LU R16, [R1+0x830] ;  /* 0x0008300001107983 */ /* 0x010f280000300800 */
[----:B------:R-:W4:Y:S04]  /*6aa00*/  LDL.LU R17, [R1+0x834] ;  /* 0x0008340001117983 */ /* 0x000f280000300800 */
[----:B------:R-:W4:Y:S04]  /*6aa10*/  LDL.LU R18, [R1+0x838] ;  /* 0x0008380001127983 */ /* 0x000f280000300800 */
[----:B------:R-:W4:Y:S01]  /*6aa20*/  LDL.LU R19, [R1+0x83c] ;  /* 0x00083c0001137983 */ /* 0x000f220000300800 */
[----:B-1----:R-:W-:-:S02]  /*6aa30*/  IMAD.MOV.U32 R22, RZ, RZ, R13 ;  /* 0x000000ffff167224 */ /* 0x002fc400078e000d */
[----:B------:R-:W-:Y:S01]  /*6aa40*/  IMAD.MOV.U32 R23, RZ, RZ, R12 ;  /* 0x000000ffff177224 */ /* 0x000fe200078e000c */
[----:B------:R-:W-:Y:S04]  /*6aa50*/  LDS R13, [R28+UR5+0x24700] ;  /* 0x024700051c0d7984 */ /* 0x000fe80008000800 */
[----:B------:R-:W1:Y:S01]  /*6aa60*/  LDS R12, [R0+UR5+0x24700] ;  /* 0x02470005000c7984 */ /* 0x000e620008000800 */
[----:B---3--:R-:W-:-:S07]  /*6aa70*/  IMAD.MOV.U32 R11, RZ, RZ, R29 ;  /* 0x000000ffff0b7224 */ /* 0x008fce00078e001d */
[C---:B--2---:R-:W-:Y:S01]  /*6aa80*/  HMMA.1688.F32.TF32 R8, R4.reuse, R10, R24 ;  /* 0x0000000a0408723c */ /* 0x044fe20000081018 */
[----:B----4-:R-:W-:Y:S04]  /*6aa90*/  STL.64 [R1+0x55c8], R18 ;  /* 0x0055c81201007387 */ /* 0x010fe80000100a00 */
[----:B------:R2:W-:Y:S04]  /*6aaa0*/  STL.64 [R1+0x55c0], R16 ;  /* 0x0055c01001007387 */ /* 0x0005e80000100a00 */
[----:B--2---:R-:W2:Y:S04]  /*6aab0*/  LDL.LU R16, [R1+0x840] ;  /* 0x0008400001107983 */ /* 0x004ea80000300800 */
[----:B------:R-:W2:Y:S04]  /*6aac0*/  LDL.LU R17, [R1+0x844] ;  /* 0x0008440001117983 */ /* 0x000ea80000300800 */
[----:B------:R-:W2:Y:S04]  /*6aad0*/  LDL.LU R18, [R1+0x848] ;  /* 0x0008480001127983 */ /* 0x000ea80000300800 */
[----:B------:R-:W2:Y:S04]  /*6aae0*/  LDL.LU R19, [R1+0x84c] ;  /* 0x00084c0001137983 */ /* 0x000ea80000300800 */
[----:B------:R-:W-:Y:S04]  /*6aaf0*/  STL [R1+0x5420], R0 ;  /* 0x0054200001007387 */ /* 0x000fe80000100800 */
[----:B------:R-:W-:Y:S04]  /*6ab00*/  STL [R1+0x5424], R28 ;  /* 0x0054241c01007387 */ /* 0x000fe80000100800 */
[----:B------:R-:W-:Y:S04]  /*6ab10*/  STL.64 [R1+0x5408], R14 ;  /* 0x0054080e01007387 */ /* 0x000fe80000100a00 */
[----:B-1----:R-:W-:Y:S04]  /*6ab20*/  STL.64 [R1+0x5400], R12 ;  /* 0x0054000c01007387 */ /* 0x002fe80000100a00 */
        /* <DEDUP_REMOVED lines=28> */
[----:B-1----:R-:W3:Y:S01]  /*6acf0*/  LDL.LU.64 R10, [R1+0x55f8] ;  /* 0x0055f800010a7983 */ /* 0x002ee20000300a00 */
[----:B------:R-:W-:Y:S01]  /*6ad00*/  MOV R14, R3 ;  /* 0x00000003000e7202 */ /* 0x000fe20000000f00 */
[----:B------:R-:W-:Y:S01]  /*6ad10*/  IMAD.MOV.U32 R15, RZ, RZ, R2 ;  /* 0x000000ffff0f7224 */ /* 0x000fe200078e0002 */
[----:B---3--:R-:W-:Y:S01]  /*6ad20*/  HMMA.1688.F32.TF32 R8, R4, R10, R24 ;  /* 0x0000000a0408723c */ /* 0x008fe20000081018 */
[----:B------:R-:W3:Y:S04]  /*6ad30*/  LDL.LU.64 R26, [R1+0x55f0] ;  /* 0x0055f000011a7983 */ /* 0x000ee80000300a00 */
[----:B------:R-:W3:-:S14]  /*6ad40*/  LDL.LU.64 R24, [R1+0x55e8] ;  /* 0x0055e80001187983 */ /* 0x000edc0000300a00 */
[----:B------:R-:W-:Y:S04]  /*6ad50*/  STL.64 [R1+0x720], R8 ;  /* 0x0007200801007387 */ /* 0x000fe80000100a00 */
[----:B------:R1:W-:Y:S04]  /*6ad60*/  STL.64 [R1+0x728], R10 ;  /* 0x0007280a01007387 */ /* 0x0003e80000100a00 */
[----:B-1----:R-:W4:Y:S04]  /*6ad70*/  LDL.LU.64 R10, [R1+0x55e0] ;  /* 0x0055e000010a7983 */ /* 0x002f280000300a00 */
[----:B------:R-:W4:Y:S01]  /*6ad80*/  LDL.LU.64 R8, [R1+0x55d8] ;  /* 0x0055d80001087983 */ /* 0x000f220000300a00 */
[----:B---3--:R-:W-:Y:S03]  /*6ad90*/  HMMA.1688.F32.TF32 R12, R4, R14, R24 ;  /* 0x0000000e040c723c */ /* 0x008fe60000081018 */
[----:B------:R-:W4:Y:S04]  /*6ada0*/  LDL.LU.64 R26, [R1+0x55d0] ;  /* 0x0055d000011a7983 */ /* 0x000f280000300a00 */
[----:B------:R-:W3:-:S12]  /*6adb0*/  LDL.LU R24, [R1+0x7f0] ;  /* 0x0007f00001187983 */ /* 0x000ed80000300800 */
[----:B------:R-:W-:Y:S04]  /*6adc0*/  STL.64 [R1+0x710], R12 ;  /* 0x0007100c01007387 */ /* 0x000fe80000100a00 */
[----:B------:R-:W-:Y:S01]  /*6add0*/  STL.64 [R1+0x718], R14 ;  /* 0x0007180e01007387 */ /* 0x000fe20000100a00 */
[----:B----4-:R-:W-:-:S15]  /*6ade0*/  HMMA.1688.F32.TF32 R8, R4, R26, R8 ;  /* 0x0000001a0408723c */ /* 0x010fde0000081008 */
[----:B------:R-:W-:-:S04]  /*6adf0*/  NOP ;  /* 0x0000000000007918 */ /* 0x000fc80000000000 */
[----:B------:R1:W-:Y:S04]  /*6ae00*/  STL.64 [R1+0x220], R8 ;  /* 0x0002200801007387 */ /* 0x0003e80000100a00 */
[----:B------:R4:W-:Y:S04]  /*6ae10*/  STL.64 [R1+0x228], R10 ;  /* 0x0002280a01007387 */ /* 0x0009e80000100a00 */
[----:B------:R-:W3:Y:S04]  /*6ae20*/  LDL.LU R25, [R1+0x7f4] ;  /* 0x0007f40001197983 */ /* 0x000ee80000300800 */
[----:B------:R-:W3:Y:S04]  /*6ae30*/  LDL.LU R26, [R1+0x7f8] ;  /* 0x0007f800011a7983 */ /* 0x000ee80000300800 */
[----:B------:R-:W3:Y:S04]  /*6ae40*/  LDL.LU R27, [R1+0x7fc] ;  /* 0x0007fc00011b7983 */ /* 0x000ee80000300800 */
[----:B-1----:R-:W3:Y:S04]  /*6ae50*/  LDL.LU R8, [R1+0x320] ;  /* 0x0003200001087983 */ /* 0x002ee80000300800 */
[----:B------:R-:W3:Y:S04]  /*6ae60*/  LDL.LU R9, [R1+0x324] ;  /* 0x0003240001097983 */ /* 0x000ee80000300800 */
[----:B----4-:R-:W4:Y:S04]  /*6ae70*/  LDL.LU R10, [R1+0x328] ;  /* 0x00032800010a7983 */ /* 0x010f280000300800 */
[----:B------:R-:W4:Y:S04]  /*6ae80*/  LDL.LU R11, [R1+0x32c] ;  /* 0x00032c00010b7983 */ /* 0x000f280000300800 */
[----:B------:R-:W3:Y:S04]  /*6ae90*/  LDL.LU R12, [R1+0x300] ;  /* 0x00030000010c7983 */ /* 0x000ee80000300800 */
[----:B------:R-:W3:Y:S04]  /*6aea0*/  LDL.LU R13, [R1+0x304] ;  /* 0x00030400010d7983 */ /* 0x000ee80000300800 */
[----:B------:R-:W3:Y:S04]  /*6aeb0*/  LDL.LU R14, [R1+0x308] ;  /* 0x00030800010e7983 */ /* 0x000ee80000300800 */
[----:B------:R-:W3:Y:S01]  /*6aec0*/  LDL.LU R15, [R1+0x30c] ;  /* 0x00030c00010f7983 */ /* 0x000ee20000300800 */
[C---:B--2---:R-:W-:Y:S03]  /*6aed0*/  HMMA.1688.F32.TF32 R20, R4.reuse, R22, R16 ;  /* 0x000000160414723c */ /* 0x044fe60000081010 */
[----:B---3--:R1:W-:Y:S04]  /*6aee0*/  STL.64 [R1+0x5528], R14 ;  /* 0x0055280e01007387 */ /* 0x0083e80000100a00 */
[----:B------:R-:W-:Y:S04]  /*6aef0*/  STL.64 [R1+0x5520], R12 ;  /* 0x0055200c01007387 */ /* 0x000fe80000100a00 */
        /* <DEDUP_REMOVED lines=17> */
[----:B-1----:R-:W2:Y:S04]  /*6b010*/  LDL.LU.64 R22, [R1+0x5590] ;  /* 0x0055900001167983 */ /* 0x002ea80000300a00 */
[----:B------:R-:W2:Y:S01]  /*6b020*/  LDL.LU.64 R20, [R1+0x5588] ;  /* 0x0055880001147983 */ /* 0x000ea20000300a00 */
[----:B---3--:R-:W-:-:S02]  /*6b030*/  IMAD.MOV.U32 R28, RZ, RZ, R18 ;  /* 0x000000ffff1c7224 */ /* 0x008fc400078e0012 */
        /* <DEDUP_REMOVED lines=13> */
[----:B-1----:R-:W2:Y:S04]  /*6b110*/  LDL.LU.64 R22, [R1+0x5560] ;  /* 0x0055600001167983 */ /* 0x002ea80000300a00 */
[----:B------:R-:W4:Y:S04]  /*6b120*/  LDL.LU.64 R20, [R1+0x5558] ;  /* 0x0055580001147983 */ /* 0x000f280000300a00 */
[----:B------:R-:W-:Y:S04]  /*6b130*/  STL.64 [R1+0x54a8], R18 ;  /* 0x0054a81201007387 */ /* 0x000fe80000100a00 */
[----:B---3--:R1:W-:Y:S04]  /*6b140*/  STL.64 [R1+0x5518], R16 ;  /* 0x0055181001007387 */ /* 0x0083e80000100a00 */
[----:B-1----:R-:W3:Y:S04]  /*6b150*/  LDL.LU R16, [R1+0x2f0] ;  /* 0x0002f00001107983 */ /* 0x002ee80000300800 */
[----:B------:R-:W3:Y:S04]  /*6b160*/  LDL.LU R17, [R1+0x2f4] ;  /* 0x0002f40001117983 */ /* 0x000ee80000300800 */
[----:B------:R-:W3:Y:S04]  /*6b170*/  LDL.LU R18, [R1+0x2f8] ;  /* 0x0002f80001127983 */ /* 0x000ee80000300800 */
        /* <DEDUP_REMOVED lines=11> */
[----:B------:R-:W-:Y:S04]  /*6b230*/  STL [R1+0x542c], R22 ;  /* 0x00542c1601007387 */ /* 0x000fe80000100800 */
[----:B------:R1:W-:Y:S04]  /*6b240*/  STL [R1+0x5428], R23 ;  /* 0x0054281701007387 */ /* 0x0003e80000100800 */
[----:B-1----:R-:W3:Y:S01]  /*6b250*/  LDL.LU.64 R22, [R1+0x98] ;  /* 0x0000980001167983 */ /* 0x002ee20000300a00 */
[----:B----4-:R-:W-:Y:S03]  /*6b260*/  HMMA.1688.F32.TF32 R4, R4, R26, R8 ;  /* 0x0000001a0404723c */ /* 0x010fe60000081008 */
[----:B------:R-:W2:Y:S04]  /*6b270*/  LDL.LU.64 R10, [R1+0x5548] ;  /* 0x00554800010a7983 */ /* 0x000ea80000300a00 */
[----:B------:R-:W2:Y:S01]  /*6b280*/  LDL.LU.64 R8, [R1+0x5540] ;  /* 0x0055400001087983 */ /* 0x000ea20000300a00 */
[----:B------:R-:W-:-:S02]  /*6b290*/  IMAD.MOV.U32 R3, RZ, RZ, R14 ;  /* 0x000000ffff037224 */ /* 0x000fc400078e000e */
[----:B------:R-:W-:-:S09]  /*6b2a0*/  IMAD.MOV.U32 R2, RZ, RZ, R15 ;  /* 0x000000ffff027224 */ /* 0x000fd200078e000f */
[----:B------:R-:W-:Y:S04]  /*6b2b0*/  STL.64 [R1+0x1e0], R4 ;  /* 0x0001e00401007387 */ /* 0x000fe80000100a00 */
[----:B------:R1:W-:Y:S04]  /*6b2c0*/  STL.64 [R1+0x1e8], R6 ;  /* 0x0001e80601007387 */ /* 0x0003e80000100a00 */
[----:B-1----:R-:W4:Y:S04]  /*6b2d0*/  LDL.LU.64 R6, [R1+0xb8] ;  /* 0x0000b80001067983 */ /* 0x002f280000300a00 */
[----:B------:R1:W-:Y:S04]  /*6b2e0*/  STL [R1+0x5448], R26 ;  /* 0x0054481a01007387 */ /* 0x0003e80000100800 */
[----:B------:R1:W-:Y:S04]  /*6b2f0*/  STL [R1+0x5430], R27 ;  /* 0x0054301b01007387 */ /* 0x0003e80000100800 */
[----:B------:R-:W3:Y:S04]  /*6b300*/  LDL.LU R24, [R1+0x2e0] ;  /* 0x0002e00001187983 */ /* 0x000ee80000300800 */
[----:B------:R-:W3:Y:S04]  /*6b310*/  LDL.LU R25, [R1+0x2e4] ;  /* 0x0002e40001197983 */ /* 0x000ee80000300800 */
[----:B-1----:R-:W3:Y:S04]  /*6b320*/  LDL.LU R26, [R1+0x2e8] ;  /* 0x0002e800011a7983 */ /* 0x002ee80000300800 */
[----:B------:R-:W3:Y:S01]  /*6b330*/  LDL.LU R27, [R1+0x2ec] ;  /* 0x0002ec00011b7983 */ /* 0x000ee20000300800 */
[----:B--2---:R-:W-:-:S15]  /*6b340*/  HMMA.1688.F32.TF32 R16, R8, R14, R16 ;  /* 0x0000000e0810723c */ /* 0x004fde0000081010 */
[----:B------:R-:W-:-:S04]  /*6b350*/  NOP ;  /* 0x0000000000007918 */ /* 0x000fc80000000000 */
[----:B------:R-:W-:Y:S04]  /*6b360*/  STL.64 [R1+0xb40], R16 ;  /* 0x000b401001007387 */ /* 0x000fe80000100a00 */
[----:B------:R1:W-:Y:S04]  /*6b370*/  STL.64 [R1+0xb48], R18 ;  /* 0x000b481201007387 */ /* 0x0003e80000100a00 */
[----:B-1----:R-:W2:Y:S04]  /*6b380*/  LDL.LU.64 R18, [R1+0x5538] ;  /* 0x0055380001127983 */ /* 0x002ea80000300a00 */
[----:B------:R-:W2:Y:S04]  /*6b390*/  LDL.LU.64 R16, [R1+0x5530] ;  /* 0x0055300001107983 */ /* 0x000ea80000300a00 */
[----:B------:R-:W4:Y:S04]  /*6b3a0*/  LDL.LU.64 R14, [R1+0x5528] ;  /* 0x00552800010e7983 */ /* 0x000f280000300a00 */
[----:B------:R-:W4:Y:S04]  /*6b3b0*/  LDL.LU.64 R12, [R1+0x5520] ;  /* 0x00552000010c7983 */ /* 0x000f280000300a00 */
[----:B------:R-:W-:Y:S04]  /*6b3c0*/  STL [R1+0x5450], R2 ;  /* 0x0054500201007387 */ /* 0x000fe80000100800 */
[----:B------:R-:W-:Y:S01]  /*6b3d0*/  STL [R1+0x544c], R3 ;  /* 0x00544c0301007387 */ /* 0x000fe20000100800 */
[----:B----4-:R-:W-:-:S15]  /*6b3e0*/  HMMA.1688.F32.TF32 R12, R8, R6, R12 ;  /* 0x00000006080c723c */ /* 0x010fde000008100c */
[----:B------:R-:W-:-:S04]  /*6b3f0*/  NOP ;  /* 0x0000000000007918 */ /* 0x000fc80000000000 */
[----:B------:R1:W-:Y:S04]  /*6b400*/  STL.64 [R1+0xb30], R12 ;  /* 0x000b300c01007387 */ /* 0x0003e80000100a00 */
[----:B------:R-:W-:Y:S04]  /*6b410*/  STL.64 [R1+0xb38], R14 ;  /* 0x000b380e01007387 */ /* 0x000fe80000100a00 */
[----:B------:R-:W4:Y:S04]  /*6b420*/  LDL.LU R4, [R1+0xd0] ;  /* 0x0000d00001047983 */ /* 0x000f280000300800 */
[----:B------:R-:W4:Y:S01]  /*6b430*/  LDL.LU R5, [R1+0xd4] ;  /* 0x0000d40001057983 */ /* 0x000f220000300800 */
[----:B-1----:R-:W-:-:S02]  /*6b440*/  IMAD.MOV.U32 R13, RZ, RZ, R6 ;  /* 0x000000ffff0d7224 */ /* 0x002fc400078e0006 */
[----:B------:R-:W-:Y:S02]  /*6b450*/  IMAD.MOV.U32 R12, RZ, RZ, R7 ;  /* 0x000000ffff0c7224 */ /* 0x000fe400078e0007 */
[----:B------:R-:W-:Y:S02]  /*6b460*/  IMAD.MOV.U32 R6, RZ, RZ, R21 ;  /* 0x000000ffff067224 */ /* 0x000fe400078e0015 */
[----:B------:R-:W-:-:S05]  /*6b470*/  IMAD.MOV.U32 R7, RZ, RZ, R20 ;  /* 0x000000ffff077224 */ /* 0x000fca00078e0014 */
[----:B------:R1:W-:Y:S04]  /*6b480*/  STL.64 [R1+0x52c0], R6 ;  /* 0x0052c00601007387 */ /* 0x0003e80000100a00 */
[----:B----4-:R3:W-:Y:S04]  /*6b490*/  STL.64 [R1+0x52b8], R4 ;  /* 0x0052b80401007387 */ /* 0x0107e80000100a00 */
[----:B-1----:R-:W2:Y:S02]  /*6b4a0*/  LDL.LU.64 R6, [R1+0xa8] ;  /* 0x0000a80001067983 */ /* 0x002ea40000300a00 */
[----:B--2---:R-:W-:Y:S01]  /*6b4b0*/  HMMA.1688.F32.TF32 R16, R8, R6, R16 ;  /* 0x000000060810723c */ /* 0x004fe20000081010 */
[----:B------:R-:W-:Y:S01]  /*6b4c0*/  IMAD.MOV.U32 R15, RZ, RZ, R6 ;  /* 0x000000ffff0f7224 */ /* 0x000fe200078e0006 */
[----:B------:R-:W-:-:S06]  /*6b4d0*/  MOV R14, R7 ;  /* 0x00000007000e7202 */ /* 0x000fcc0000000f00 */
[----:B---3--:R-:W-:Y:S01]  /*6b4e0*/  HMMA.1688.F32.TF32 R4, R8, R22, R24 ;  /* 0x000000160804723c */ /* 0x008fe20000081018 */
[----:B------:R-:W-:Y:S02]  /*6b4f0*/  IMAD.MOV.U32 R25, RZ, RZ, R22 ;  /* 0x000000ffff197224 */ /* 0x000fe400078e0016 */
[----:B------:R-:W-:-:S08]  /*6b500*/  IMAD.MOV.U32 R24, RZ, RZ, R23 ;  /* 0x000000ffff187224 */ /* 0x000fd000078e0017 */
[----:B------:R1:W-:Y:S04]  /*6b510*/  STL.64 [R1+0xb20], R16 ;  /* 0x000b201001007387 */ /* 0x0003e80000100a00 */
[----:B------:R-:W-:Y:S04]  /*6b520*/  STL.64 [R1+0xb28], R18 ;  /* 0x000b281201007387 */ /* 0x000fe80000100a00 */
[----:B-1----:R-:W2:Y:S04]  /*6b530*/  LDL.LU.64 R16, [R1+0x5518] ;  /* 0x0055180001107983 */ /* 0x002ea80000300a00 */
[----:B------:R-:W-:Y:S04]  /*6b540*/  STL.64 [R1+0x5440], R14 ;  /* 0x0054400e01007387 */ /* 0x000fe80000100a00 */
[----:B------:R-:W-:Y:S04]  /*6b550*/  STL.64 [R1+0x5438], R12 ;  /* 0x0054380c01007387 */ /* 0x000fe80000100a00 */
[----:B------:R1:W-:Y:S04]  /*6b560*/  STL.64 [R1+0xb10], R4 ;  /* 0x000b100401007387 */ /* 0x0003e80000100a00 */
[----:B------:R2:W-:Y:S04]  /*6b570*/  STL.64 [R1+0xb18], R6 ;  /* 0x000b180601007387 */ /* 0x0005e80000100a00 */
[----:B------:R-:W-:Y:S04]  /*6b580*/  STL [R1+0x5454], R25 ;  /* 0x0054541901007387 */ /* 0x000fe80000100800 */
[----:B------:R-:W-:Y:S04]  /*6b590*/  STL [R1+0x54c0], R24 ;  /* 0x0054c01801007387 */ /* 0x000fe80000100800 */
[----:B-1----:R-:W3:Y:S04]  /*6b5a0*/  LDL.LU R4, [R1+0xf0] ;  /* 0x0000f00001047983 */ /* 0x002ee80000300800 */
[----:B------:R-:W3:Y:S04]  /*6b5b0*/  LDL.LU R5, [R1+0xf4] ;  /* 0x0000f40001057983 */ /* 0x000ee80000300800 */
[----:B------:R-:W4:Y:S04]  /*6b5c0*/  LDL.LU R12, [R1+0x240] ;  /* 0x00024000010c7983 */ /* 0x000f280000300800 */
[----:B------:R-:W4:Y:S04]  /*6b5d0*/  LDL.LU R13, [R1+0x244] ;  /* 0x00024400010d7983 */ /* 0x000f280000300800 */
[----:B------:R-:W3:Y:S04]  /*6b5e0*/  LDL.LU R14, [R1+0x248] ;  /* 0x00024800010e7983 */ /* 0x000ee80000300800 */
[----:B------:R-:W3:Y:S01]  /*6b5f0*/  LDL.LU R15, [R1+0x24c] ;  /* 0x00024c00010f7983 */ /* 0x000ee20000300800 */
[----:B--2---:R-:W-:-:S02]  /*6b600*/  IMAD.MOV.U32 R7, RZ, RZ, R16 ;  /* 0x000000ffff077224 */ /* 0x004fc400078e0010 */
[----:B------:R-:W-:Y:S01]  /*6b610*/  IMAD.MOV.U32 R6, RZ, RZ, R17 ;  /* 0x000000ffff067224 */ /* 0x000fe200078e0011 */
[----:B---3--:R-:W-:Y:S04]  /*6b620*/  STL.64 [R1+0x5460], R14 ;  /* 0x0054600e01007387 */ /* 0x008fe80000100a00 */
[----:B----4-:R1:W-:Y:S04]  /*6b630*/  STL.64 [R1+0x5458], R12 ;  /* 0x0054580c01007387 */ /* 0x0103e80000100a00 */
        /* <DEDUP_REMOVED lines=15> */
[----:B--2---:R1:W-:Y:S04]  /*6b730*/  STL.64 [R1+0x54e0], R26 ;  /* 0x0054e01a01007387 */ /* 0x0043e80000100a00 */
[----:B-1----:R-:W2:Y:S04]  /*6b740*/  LDL.LU.64 R26, [R1+0x68] ;  /* 0x00006800011a7983 */ /* 0x002ea80000300a00 */
[----:B--2---:R-:W-:Y:S04]  /*6b750*/  STL.64 [R1+0x54f8], R26 ;  /* 0x0054f81a01007387 */ /* 0x004fe80000100a00 */
[----:B------:R1:W-:Y:S04]  /*6b760*/  STL.64 [R1+0x54b8], R18 ;  /* 0x0054b81201007387 */ /* 0x0003e80000100a00 */
[----:B----4-:R2:W-:Y:S04]  /*6b770*/  STL.64 [R1+0x54b0], R16 ;  /* 0x0054b01001007387 */ /* 0x0105e80000100a00 */
[----:B-1----:R-:W4:Y:S04]  /*6b780*/  LDL.LU.64 R18, [R1+0x48] ;  /* 0x0000480001127983 */ /* 0x002f280000300a00 */
[----:B----4-:R1:W-:Y:S04]  /*6b790*/  STL.64 [R1+0x54d8], R18 ;  /* 0x0054d81201007387 */ /* 0x0103e80000100a00 */
[----:B--2---:R-:W2:Y:S04]  /*6b7a0*/  LDL.LU R16, [R1+0x2a0] ;  /* 0x0002a00001107983 */ /* 0x004ea80000300800 */
[----:B------:R-:W2:Y:S04]  /*6b7b0*/  LDL.LU R17, [R1+0x2a4] ;  /* 0x0002a40001117983 */ /* 0x000ea80000300800 */
[----:B-1----:R-:W4:Y:S04]  /*6b7c0*/  LDL.LU R18, [R1+0x2a8] ;  /* 0x0002a80001127983 */ /* 0x002f280000300800 */
[----:B------:R-:W4:Y:S04]  /*6b7d0*/  LDL.LU R19, [R1+0x2ac] ;  /* 0x0002ac0001137983 */ /* 0x000f280000300800 */
[----:B------:R-:W2:Y:S04]  /*6b7e0*/  LDL.LU R20, [R1+0x2c0] ;  /* 0x0002c00001147983 */ /* 0x000ea80000300800 */
[----:B------:R-:W2:Y:S04]  /*6b7f0*/  LDL.LU R21, [R1+0x2c4] ;  /* 0x0002c40001157983 */ /* 0x000ea80000300800 */
[----:B------:R-:W2:Y:S04]  /*6b800*/  LDL.LU R22, [R1+0x2c8] ;  /* 0x0002c80001167983 */ /* 0x000ea80000300800 */
[----:B------:R-:W2:Y:S04]  /*6b810*/  LDL.LU R23, [R1+0x2cc] ;  /* 0x0002cc0001177983 */ /* 0x000ea80000300800 */
[----:B--2---:R1:W-:Y:S04]  /*6b820*/  STL.64 [R1+0x5508], R22 ;  /* 0x0055081601007387 */ /* 0x0043e80000100a00 */
[----:B------:R-:W-:Y:S04]  /*6b830*/  STL.64 [R1+0x5500], R20 ;  /* 0x0055001401007387 */ /* 0x000fe80000100a00 */
[----:B-1----:R-:W2:Y:S04]  /*6b840*/  LDL.LU.64 R22, [R1+0x88] ;  /* 0x0000880001167983 */ /* 0x002ea80000300a00 */
[----:B------:R-:W2:Y:S04]  /*6b850*/  LDL.LU.64 R26, [R1+0x78] ;  /* 0x00007800011a7983 */ /* 0x000ea80000300a00 */
        /* <DEDUP_REMOVED lines=9> */
[----:B------:R-:W4:Y:S04]  /*6b8f0*/  LDL.LU R18, [R1+0x2b8] ;  /* 0x0002b80001127983 */ /* 0x000f280000300800 */
[----:B------:R-:W4:Y:S04]  /*6b900*/  LDL.LU R19, [R1+0x2bc] ;  /* 0x0002bc0001137983 */ /* 0x000f280000300800 */
[----:B---3--:R1:W-:Y:S04]  /*6b910*/  STL.64 [R1+0x5470], R14 ;  /* 0x0054700e01007387 */ /* 0x0083e80000100a00 */
[----:B------:R-:W-:Y:S04]  /*6b920*/  STL.64 [R1+0x5468], R12 ;  /* 0x0054680c01007387 */ /* 0x000fe80000100a00 */
[----:B-1----:R-:W3:Y:S04]  /*6b930*/  LDL.LU.64 R14, [R1+0x18] ;  /* 0x00001800010e7983 */ /* 0x002ee80000300a00 */
[----:B---3--:R1:W-:Y:S04]  /*6b940*/  STL.64 [R1+0x5488], R14 ;  /* 0x0054880e01007387 */ /* 0x0083e80000100a00 */
[----:B-1----:R-:W3:Y:S01]  /*6b950*/  LDL.LU.64 R14, [R1+0x28] ;  /* 0x00002800010e7983 */ /* 0x002ee20000300a00 */
[----:B--2---:R-:W-:Y:S03]  /*6b960*/  HMMA.1688.F32.TF32 R24, R8, R22, R24 ;  /* 0x000000160818723c */ /* 0x004fe60000081018 */
[----:B---3--:R1:W-:Y:S04]  /*6b970*/  STL.64 [R1+0x54a0], R14 ;  /* 0x0054a00e01007387 */ /* 0x0083e80000100a00 */
[----:B-1----:R-:W2:Y:S04]  /*6b980*/  LDL.LU.64 R14, [R1+0x38] ;  /* 0x00003800010e7983 */ /* 0x002ea80000300a00 */
[----:B------:R-:W-:Y:S04]  /*6b990*/  STL.64 [R1+0x52d0], R6 ;  /* 0x0052d00601007387 */ /* 0x000fe80000100a00 */
[----:B------:R1:W-:Y:S04]  /*6b9a0*/  STL.64 [R1+0x52c8], R4 ;  /* 0x0052c80401007387 */ /* 0x0003e80000100a00 */
[----:B------:R-:W-:Y:S04]  /*6b9b0*/  STL.64 [R1+0xb00], R24 ;  /* 0x000b001801007387 */ /* 0x000fe80000100a00 */
[----:B------:R3:W-:Y:S01]  /*6b9c0*/  STL.64 [R1+0xb08], R26 ;  /* 0x000b081a01007387 */ /* 0x0007e20000100a00 */
[----:B-1----:R-:W-:-:S02]  /*6b9d0*/  IMAD.MOV.U32 R5, RZ, RZ, R22 ;  /* 0x000000ffff057224 */ /* 0x002fc400078e0016 */
[----:B------:R-:W-:Y:S01]  /*6b9e0*/  IMAD.MOV.U32 R4, RZ, RZ, R23 ;  /* 0x000000ffff047224 */ /* 0x000fe200078e0017 */
[----:B---3--:R-:W3:Y:S04]  /*6b9f0*/  LDL.LU.64 R26, [R1+0x5510] ;  /* 0x00551000011a7983 */ /* 0x008ee80000300a00 */
[----:B------:R-:W3:Y:S04]  /*6ba00*/  LDL.LU.64 R22, [R1+0x5508] ;  /* 0x0055080001167983 */ /* 0x000ee80000300a00 */
[----:B------:R-:W3:Y:S01]  /*6ba10*/  LDL.LU.64 R20, [R1+0x5500] ;  /* 0x0055000001147983 */ /* 0x000ee20000300a00 */
[----:B------:R-:W-:-:S02]  /*6ba20*/  IMAD.MOV.U32 R6, RZ, RZ, R28 ;  /* 0x000000ffff067224 */ /* 0x000fc400078e001c */
[----:B------:R-:W-:-:S05]  /*6ba30*/  IMAD.MOV.U32 R7, RZ, RZ, R0 ;  /* 0x000000ffff077224 */ /* 0x000fca00078e0000 */
        /* <DEDUP_REMOVED lines=8> */
[----:B--2---:R-:W-:Y:S04]  /*6bac0*/  STL.64 [R1+0x5498], R6 ;  /* 0x0054980601007387 */ /* 0x004fe80000100a00 */
[----:B------:R1:W-:Y:S04]  /*6bad0*/  STL.64 [R1+0x5490], R4 ;  /* 0x0054900401007387 */ /* 0x0003e80000100a00 */
[----:B-1----:R-:W2:Y:S04]  /*6bae0*/  LDL.LU R4, [R1+0x270] ;  /* 0x0002700001047983 */ /* 0x002ea80000300800 */
[----:B------:R-:W2:Y:S04]  /*6baf0*/  LDL.LU R5, [R1+0x274] ;  /* 0x0002740001057983 */ /* 0x000ea80000300800 */
[----:B------:R-:W2:Y:S04]  /*6bb00*/  LDL.LU R6, [R1+0x278] ;  /* 0x0002780001067983 */ /* 0x000ea80000300800 */
[----:B------:R-:W2:Y:S04]  /*6bb10*/  LDL.LU R7, [R1+0x27c] ;  /* 0x00027c0001077983 */ /* 0x000ea80000300800 */
[----:B------:R1:W-:Y:S04]  /*6bb20*/  STL.64 [R1+0xaf0], R20 ;  /* 0x000af01401007387 */ /* 0x0003e80000100a00 */
[----:B------:R-:W-:Y:S01]  /*6bb30*/  STL.64 [R1+0xaf8], R22 ;  /* 0x000af81601007387 */ /* 0x000fe20000100a00 */
[----:B-1----:R-:W-:-:S03]  /*6bb40*/  IMAD.MOV.U32 R21, RZ, RZ, R26 ;  /* 0x000000ffff157224 */ /* 0x002fc600078e001a */
[----:B------:R-:W4:Y:S02]  /*6bb50*/  LDL.LU.64 R26, [R1+0x54f8] ;  /* 0x0054f800011a7983 */ /* 0x000f240000300a00 */
[----:B----4-:R-:W-:Y:S01]  /*6bb60*/  HMMA.1688.F32.TF32 R16, R8, R26, R16 ;  /* 0x0000001a0810723c */ /* 0x010fe20000081010 */
        /* <DEDUP_REMOVED lines=22> */
[----:B-1----:R-:W4:Y:S01]  /*6bcd0*/  LDL.LU R24, [R1+0x54c0] ;  /* 0x0054c00001187983 */ /* 0x002f220000300800 */
[----:B---3--:R-:W-:-:S03]  /*6bce0*/  IMAD.MOV.U32 R27, RZ, RZ, R18 ;  /* 0x000000ffff1b7224 */ /* 0x008fc600078e0012 */
[----:B------:R-:W3:Y:S04]  /*6bcf0*/  LDL.LU.64 R18, [R1+0x54b8] ;  /* 0x0054b80001127983 */ /* 0x000ee80000300a00 */
        /* <DEDUP_REMOVED lines=106> */
[----:B----4-:R-:W-:-:S05]  /*6c3a0*/  IMAD.MOV.U32 R7, RZ, RZ, R24 ;  /* 0x000000ffff077224 */ /* 0x010fca00078e0018 */
        /* <DEDUP_REMOVED lines=8> */
[----:B------:R-:W-:-:S05]  /*6c430*/  IMAD.MOV.U32 R7, RZ, RZ, R14 ;  /* 0x000000ffff077224 */ /* 0x000fca00078e000e */
[----:B------:R-:W-:Y:S04]  /*6c440*/  STL.64 [R1+0x53d0], R6 ;  /* 0x0053d00601007387 */ /* 0x000fe80000100a00 */
[----:B----4-:R-:W-:Y:S04]  /*6c450*/  STL.64 [R1+0x5368], R18 ;  /* 0x0053681201007387 */ /* 0x010fe80000100a00 */
        /* <DEDUP_REMOVED lines=16> */
[----:B------:R1:W-:Y:S04]  /*6c560*/  STL.64 [R1+0x5410], R6 ;  /* 0x0054100601007387 */ /* 0x0003e80000100a00 */
[----:B------:R-:W4:Y:S04]  /*6c570*/  LDL.LU R12, [R1+0x1d0] ;  /* 0x0001d000010c7983 */ /* 0x000f280000300800 */
[----:B------:R-:W4:Y:S04]  /*6c580*/  LDL.LU R13, [R1+0x1d4] ;  /* 0x0001d400010d7983 */ /* 0x000f280000300800 */
[----:B------:R-:W4:Y:S04]  /*6c590*/  LDL.LU R14, [R1+0x1d8] ;  /* 0x0001d800010e7983 */ /* 0x000f280000300800 */
[----:B------:R-:W4:Y:S04]  /*6c5a0*/  LDL.LU R15, [R1+0x1dc] ;  /* 0x0001dc00010f7983 */ /* 0x000f280000300800 */
[----:B------:R-:W4:Y:S04]  /*6c5b0*/  LDL.LU R4, [R1+0x230] ;  /* 0x0002300001047983 */ /* 0x000f280000300800 */
[----:B------:R-:W4:Y:S04]  /*6c5c0*/  LDL.LU R5, [R1+0x234] ;  /* 0x0002340001057983 */ /* 0x000f280000300800 */
[----:B-1----:R-:W4:Y:S04]  /*6c5d0*/  LDL.LU R6, [R1+0x238] ;  /* 0x0002380001067983 */ /* 0x002f280000300800 */
        /* <DEDUP_REMOVED lines=33> */
[----:B------:R-:W3:Y:S04]  /*6c7f0*/  LDL R25, [R1+0xec0] ;  /* 0x000ec00001197983 */ /* 0x000ee80000100800 */
[----:B------:R-:W-:Y:S04]  /*6c800*/  STL.64 [R1+0xa60], R4 ;  /* 0x000a600401007387 */ /* 0x000fe80000100a00 */
[----:B------:R1:W-:Y:S04]  /*6c810*/  STL.64 [R1+0xa68], R6 ;  /* 0x000a680601007387 */ /* 0x0003e80000100a00 */
[----:B-1----:R-:W2:Y:S04]  /*6c820*/  LDL.LU.64 R6, [R1+0x5410] ;  /* 0x0054100001067983 */ /* 0x002ea80000300a00 */
[----:B------:R-:W2:Y:S04]  /*6c830*/  LDL.LU.64 R14, [R1+0x5408] ;  /* 0x00540800010e7983 */ /* 0x000ea80000300a00 */
[----:B------:R-:W2:Y:S04]  /*6c840*/  LDL.LU.64 R12, [R1+0x5400] ;  /* 0x00540000010c7983 */ /* 0x000ea80000300a00 */
[----:B------:R1:W-:Y:S04]  /*6c850*/  STL.64 [R1+0x8e0], R8 ;  /* 0x0008e00801007387 */ /* 0x0003e80000100a00 */
[----:B------:R-:W-:Y:S04]  /*6c860*/  STL.64 [R1+0x8e8], R10 ;  /* 0x0008e80a01007387 */ /* 0x000fe80000100a00 */
[----:B-1----:R-:W4:Y:S04]  /*6c870*/  LDL.LU R8, [R1+0xe0] ;  /* 0x0000e00001087983 */ /* 0x002f280000300800 */
        /* <DEDUP_REMOVED lines=79> */
[----:B------:R-:W2:Y:S01]  /*6cd70*/  LDL.LU.64 R4, [R1+0x52c8] ;  /* 0x0052c80001047983 */ /* 0x000ea20000300a00 */
[----:B------:R-:W-:-:S02]  /*6cd80*/  IMAD.MOV.U32 R10, RZ, RZ, R21 ;  /* 0x000000ffff0a7224 */ /* 0x000fc400078e0015 */
[----:B------:R-:W-:Y:S01]  /*6cd90*/  IMAD.MOV.U32 R11, RZ, RZ, R20 ;  /* 0x000000ffff0b7224 */ /* 0x000fe200078e0014 */
[----:B--2---:R-:W-:Y:S01]  /*6cda0*/  HMMA.1688.F32.TF32 R16, R12, R18, R4 ;  /* 0x000000120c10723c */ /* 0x004fe20000081004 */
[----:B------:R-:W2:Y:S04]  /*6cdb0*/  LDL.LU.64 R6, [R1+0x52c0] ;  /* 0x0052c00001067983 */ /* 0x000ea80000300a00 */
[----:B------:R-:W2:-:S14]  /*6cdc0*/  LDL.LU.64 R4, [R1+0x52b8] ;  /* 0x0052b80001047983 */ /* 0x000e9c0000300a00 */
[----:B------:R-:W-:Y:S04]  /*6cdd0*/  STL.64 [R1+0x830], R16 ;  /* 0x0008301001007387 */ /* 0x000fe80000100a00 */
[----:B------:R4:W-:Y:S02]  /*6cde0*/  STL.64 [R1+0x838], R18 ;  /* 0x0008381201007387 */ /* 0x0009e40000100a00 */
[C---:B----4-:R-:W-:Y:S02]  /*6cdf0*/  HMMA.1688.F32.TF32 R16, R12.reuse, R22, R8 ;  /* 0x000000160c10723c */ /* 0x050fe40000081008 */
[----:B------:R-:W-:Y:S04]  /*6ce00*/  LDS R9, [R28+UR5+0x28000] ;  /* 0x028000051c097984 */ /* 0x000fe80008000800 */
[----:B------:R-:W-:Y:S04]  /*6ce10*/  LDS R11, [R28+UR5+0x2a000] ;  /* 0x02a000051c0b7984 */ /* 0x000fe80008000800 */
[----:B---3--:R-:W-:Y:S04]  /*6ce20*/  LDSM.16.M88.4 R20, [R25+UR5+0x94100] ;  /* 0x094100051914783b */ /* 0x008fe80008000200 */
[----:B------:R-:W-:Y:S04]  /*6ce30*/  LDS R8, [R0+UR5+0x28000] ;  /* 0x0280000500087984 */ /* 0x000fe80008000800 */
[----:B------:R-:W-:Y:S04]  /*6ce40*/  LDS R10, [R0+UR5+0x2a000] ;  /* 0x02a00005000a7984 */ /* 0x000fe80008000800 */
[----:B------:R-:W-:Y:S04]  /*6ce50*/  STL.64 [R1+0x800], R16 ;  /* 0x0008001001007387 */ /* 0x000fe80000100a00 */
[----:B------:R-:W-:Y:S04]  /*6ce60*/  STL.64 [R1+0x808], R18 ;  /* 0x0008081201007387 */ /* 0x000fe80000100a00 */
[----:B------:R-:W1:Y:S02]  /*6ce70*/  LDSM.16.M88.4 R16, [R25+UR5+0x80100] ;  /* 0x080100051910783b */ /* 0x000e640008000200 */
[----:B-1----:R-:W-:Y:S01]  /*6ce80*/  IMAD.MOV.U32 R2, RZ, RZ, R16 ;  /* 0x000000ffff027224 */ /* 0x002fe200078e0010 */
[----:B--2---:R-:W-:Y:S01]  /*6ce90*/  HMMA.1688.F32.TF32 R4, R12, R26, R4 ;  /* 0x0000001a0c04723c */ /* 0x004fe20000081004 */
[----:B------:R-:W-:-:S15]  /*6cea0*/  LDSM.16.M88.4 R12, [R25+UR5+0x84100] ;  /* 0x08410005190c783b */ /* 0x000fde0008000200 */
[----:B------:R-:W-:-:S03]  /*6ceb0*/  NOP ;  /* 0x0000000000007918 */ /* 0x000fc60000000000 */
[----:B------:R-:W-:Y:S04]  /*6cec0*/  STL.64 [R1+0x140], R4 ;  /* 0x0001400401007387 */ /* 0x000fe80000100a00 */
[----:B------:R-:W-:Y:S04]  /*6ced0*/  STL.64 [R1+0x148], R6 ;  /* 0x0001480601007387 */ /* 0x000fe80000100a00 */
[----:B------:R-:W-:Y:S04]  /*6cee0*/  LDS R6, [R0+UR5+0x2a100] ;  /* 0x02a1000500067984 */ /* 0x000fe80008000800 */
[----:B------:R-:W1:Y:S04]  /*6cef0*/  LDS R7, [R28+UR5+0x2a100] ;  /* 0x02a100051c077984 */ /* 0x000e680008000800 */
[----:B------:R-:W-:Y:S04]  /*6cf00*/  LDS R4, [R0+UR5+0x28100] ;  /* 0x0281000500047984 */ /* 0x000fe80008000800 */
[----:B------:R-:W2:Y:S04]  /*6cf10*/  LDS R5, [R28+UR5+0x28100] ;  /* 0x028100051c057984 */ /* 0x000ea80008000800 */
[----:B------:R-:W-:Y:S04]  /*6cf20*/  STL [R1+0x5158], R0 ;  /* 0x0051580001007387 */ /* 0x000fe80000100800 */
[----:B-1----:R-:W-:Y:S04]  /*6cf30*/  STL.64 [R1+0x5198], R6 ;  /* 0x0051980601007387 */ /* 0x002fe80000100a00 */
[----:B--2---:R-:W-:Y:S04]  /*6cf40*/  STL.64 [R1+0x5190], R4 ;  /* 0x0051900401007387 */ /* 0x004fe80000100a00 */
[----:B------:R-:W1:Y:S04]  /*6cf50*/  LDSM.16.M88.4 R4, [R25+UR5+0x88100] ;  /* 0x088100051904783b */ /* 0x000e680008000200 */
[----:B------:R2:W-:Y:S04]  /*6cf60*/  STL [R1+0x515c], R28 ;  /* 0x00515c1c01007387 */ /* 0x0005e80000100800 */
[----:B------:R-:W-:Y:S04]  /*6cf70*/  STL.64 [R1+0xc0], R16 ;  /* 0x0000c01001007387 */ /* 0x000fe80000100a00 */
[----:B------:R-:W-:Y:S04]  /*6cf80*/  STL.64 [R1+0xc8], R18 ;  /* 0x0000c81201007387 */ /* 0x000fe80000100a00 */
[----:B------:R-:W-:Y:S04]  /*6cf90*/  STL.64 [R1+0xb0], R12 ;  /* 0x0000b00c01007387 */ /* 0x000fe80000100a00 */
[----:B------:R-:W-:Y:S04]  /*6cfa0*/  STL.64 [R1+0xb8], R14 ;  /* 0x0000b80e01007387 */ /* 0x000fe80000100a00 */
[----:B------:R-:W-:Y:S04]  /*6cfb0*/  LDSM.16.M88.4 R12, [R25+UR5+0x98100] ;  /* 0x09810005190c783b */ /* 0x000fe80008000200 */
[----:B-1----:R-:W-:Y:S01]  /*6cfc0*/  STL.64 [R1+0xa0], R4 ;  /* 0x0000a00401007387 */ /* 0x002fe20000100a00 */
[----:B--2---:R-:W-:-:S03]  /*6cfd0*/  IMAD.MOV.U32 R28, RZ, RZ, R4 ;  /* 0x000000ffff1c7224 */ /* 0x004fc600078e0004 */
[----:B------:R-:W-:Y:S01]  /*6cfe0*/  STL.64 [R1+0xa8], R6 ;  /* 0x0000a80601007387 */ /* 0x000fe20000100a00 */
[----:B------:R-:W-:-:S03]  /*6cff0*/  IMAD.MOV.U32 R3, RZ, RZ, R5 ;  /* 0x000000ffff037224 */ /* 0x000fc600078e0005 */
[----:B------:R-:W1:Y:S04]  /*6d000*/  LDSM.16.M88.4 R4, [R25+UR5+0x8c100] ;  /* 0x08c100051904783b */ /* 0x000e680008000200 */
[----:B-1----:R-:W-:Y:S01]  /*6d010*/  STL.64 [R1+0x90], R4 ;  /* 0x0000900401007387 */ /* 0x002fe20000100a00 */
[----:B------:R-:W-:-:S03]  /*6d020*/  IMAD.MOV.U32 R16, RZ, RZ, R4 ;  /* 0x000000ffff107224 */ /* 0x000fc600078e0004 */
[----:B------:R-:W-:Y:S01]  /*6d030*/  STL.64 [R1+0x98], R6 ;  /* 0x0000980601007387 */ /* 0x000fe20000100a00 */
[----:B------:R-:W-:-:S03]  /*6d040*/  IMAD.MOV.U32 R29, RZ, RZ, R5 ;  /* 0x000000ffff1d7224 */ /* 0x000fc600078e0005 */
[----:B------:R-:W1:Y:S04]  /*6d050*/  LDSM.16.M88.4 R4, [R25+UR5+0x90100] ;  /* 0x090100051904783b */ /* 0x000e680008000200 */
[----:B-1----:R-:W-:Y:S04]  /*6d060*/  STL.64 [R1+0x80], R4 ;  /* 0x0000800401007387 */ /* 0x002fe80000100a00 */
[----:B------:R-:W-:Y:S04]  /*6d070*/  STL.64 [R1+0x88], R6 ;  /* 0x0000880601007387 */ /* 0x000fe80000100a00 */
[----:B------:R-:W-:Y:S04]  /*6d080*/  STL.64 [R1+0x70], R20 ;  /* 0x0000701401007387 */ /* 0x000fe80000100a00 */
[----:B------:R-:W-:Y:S04]  /*6d090*/  STL.64 [R1+0x78], R22 ;  /* 0x0000781601007387 */ /* 0x000fe80000100a00 */
[----:B------:R-:W1:Y:S04]  /*6d0a0*/  LDSM.16.M88.4 R20, [R25+UR5+0xa0100] ;  /* 0x0a0100051914783b */ /* 0x000e680008000200 */
[----:B------:R-:W2:Y:S04]  /*6d0b0*/  LDSM.16.M88.4 R4, [R25+UR5+0x9c100] ;  /* 0x09c100051904783b */ /* 0x000ea80008000200 */
[----:B-1----:R-:W-:Y:S04]  /*6d0c0*/  STL.64 [R1+0x40], R20 ;  /* 0x0000401401007387 */ /* 0x002fe80000100a00 */
[----:B------:R-:W-:Y:S04]  /*6d0d0*/  STL.64 [R1+0x48], R22 ;  /* 0x0000481601007387 */ /* 0x000fe80000100a00 */
[----:B------:R-:W1:Y:S04]  /*6d0e0*/  LDSM.16.M88.4 R20, [R25+UR5+0xa4100] ;  /* 0x0a4100051914783b */ /* 0x000e680008000200 */
[----:B------:R-:W-:Y:S04]  /*6d0f0*/  STL.64 [R1+0x60], R12 ;  /* 0x0000600c01007387 */ /* 0x000fe80000100a00 */
[----:B--2---:R-:W-:Y:S01]  /*6d100*/  STL.64 [R1+0x50], R4 ;  /* 0x0000500401007387 */ /* 0x004fe20000100a00 */
[----:B------:R-:W-:-:S03]  /*6d110*/  IMAD.MOV.U32 R0, RZ, RZ, R17 ;  /* 0x000000ffff007224 */ /* 0x000fc600078e0011 */
[----:B-1----:R-:W-:Y:S04]  /*6d120*/  STL.64 [R1+0x30], R20 ;  /* 0x0000301401007387 */ /* 0x002fe80000100a00 */
[----:B------:R-:W-:Y:S04]  /*6d130*/  STL.64 [R1+0x38], R22 ;  /* 0x0000381601007387 */ /* 0x000fe80000100a00 */
[----:B------:R1:W-:Y:S04]  /*6d140*/  STL.64 [R1+0x58], R6 ;  /* 0x0000580601007387 */ /* 0x0003e80000100a00 */
[----:B------:R-:W-:Y:S01]  /*6d150*/  LDSM.16.M88.4 R20, [R25+UR5+0xac100] ;  /* 0x0ac100051914783b */ /* 0x000fe20008000200 */
[----:B-1----:R-:W-:-:S03]  /*6d160*/  MOV R7, R16 ;  /* 0x0000001000077202 */ /* 0x002fc60000000f00 */
[----:B------:R-:W1:Y:S04]  /*6d170*/  LDSM.16.M88.4 R16, [R25+UR5+0xa8100] ;  /* 0x0a8100051910783b */ /* 0x000e680008000200 */
[----:B------:R-:W-:Y:S04]  /*6d180*/  STL.64 [R1+0x5238], R4 ;  /* 0x0052380401007387 */ /* 0x000fe80000100a00 */
[----:B------:R-:W-:Y:S04]  /*6d190*/  STL.64 [R1+0x68], R14 ;  /* 0x0000680e01007387 */ /* 0x000fe80000100a00 */
[----:B------:R-:W-:Y:S04]  /*6d1a0*/  STL.64 [R1+0x5240], R12 ;  /* 0x0052400c01007387 */ /* 0x000fe80000100a00 */
[----:B------:R-:W-:Y:S04]  /*6d1b0*/  LDSM.16.M88.4 R12, [R25+UR5+0xb0100] ;  /* 0x0b010005190c783b */ /* 0x000fe80008000200 */
[----:B-1----:R-:W-:Y:S04]  /*6d1c0*/  STL.64 [R1+0x20], R16 ;  /* 0x0000201001007387 */ /* 0x002fe80000100a00 */
[----:B------:R-:W-:Y:S04]  /*6d1d0*/  STL.64 [R1+0x28], R18 ;  /* 0x0000281201007387 */ /* 0x000fe80000100a00 */
[----:B------:R-:W1:Y:S04]  /*6d1e0*/  LDSM.16.M88.4 R16, [R25+UR5+0xb4100] ;  /* 0x0b4100051910783b */ /* 0x000e680008000200 */
[----:B------:R-:W-:Y:S04]  /*6d1f0*/  STL.64 [R1+0x10], R20 ;  /* 0x0000101401007387 */ /* 0x000fe80000100a00 */
[----:B------:R-:W-:Y:S04]  /*6d200*/  STL.64 [R1+0x18], R22 ;  /* 0x0000181601007387 */ /* 0x000fe80000100a00 */
[----:B------:R-:W2:Y:S04]  /*6d210*/  LDSM.16.M88.4 R20, [R25+UR5+0xb8100] ;  /* 0x0b8100051914783b */ /* 0x000ea80008000200 */
[----:B------:R-:W3:Y:S04]  /*6d220*/  LDSM.16.M88.4 R24, [R25+UR5+0xbc100] ;  /* 0x0bc100051918783b */ /* 0x000ee80008000200 */
[----:B-1----:R-:W-:Y:S04]  /*6d230*/  STL.64 [R1+0x51d0], R18 ;  /* 0x0051d01201007387 */ /* 0x002fe80000100a00 */
[----:B------:R1:W-:Y:S04]  /*6d240*/  STL.64 [R1], R12 ;  /* 0x0000000c01007387 */ /* 0x0003e80000100a00 */
[----:B------:R4:W-:Y:S04]  /*6d250*/  STL.64 [R1+0x8], R14 ;  /* 0x0000080e01007387 */ /* 0x0009e80000100a00 */
[----:B------:R-:W-:Y:S04]  /*6d260*/  STL.64 [R1+0x51c8], R16 ;  /* 0x0051c81001007387 */ /* 0x000fe80000100a00 */
[----:B--2---:R-:W-:Y:S04]  /*6d270*/  STL [R1+0x493c], R22 ;  /* 0x00493c1601007387 */ /* 0x004fe80000100800 */
[----:B------:R-:W-:Y:S04]  /*6d280*/  STL [R1+0x4938], R23 ;  /* 0x0049381701007387 */ /* 0x000fe80000100800 */
[----:B------:R-:W-:Y:S04]  /*6d290*/  STL.64 [R1+0x5298], R20 ;  /* 0x0052981401007387 */ /* 0x000fe80000100a00 */
[----:B-1----:R-:W2:Y:S04]  /*6d2a0*/  LDL.LU R12, [R1+0xe50] ;  /* 0x000e5000010c7983 */ /* 0x002ea80000300800 */
[----:B------:R-:W2:Y:S04]  /*6d2b0*/  LDL.LU R13, [R1+0xe54] ;  /* 0x000e5400010d7983 */ /* 0x000ea80000300800 */
[----:B----4-:R-:W4:Y:S04]  /*6d2c0*/  LDL.LU R14, [R1+0xe58] ;  /* 0x000e5800010e7983 */ /* 0x010f280000300800 */
[----:B------:R-:W4:Y:S04]  /*6d2d0*/  LDL.LU R15, [R1+0xe5c] ;  /* 0x000e5c00010f7983 */ /* 0x000f280000300800 */
[----:B----4-:R-:W-:Y:S04]  /*6d2e0*/  STL.64 [R1+0x5250], R14 ;  /* 0x0052500e01007387 */ /* 0x010fe80000100a00 */
[----:B--2---:R1:W-:Y:S04]  /*6d2f0*/  STL.64 [R1+0x5248], R12 ;  /* 0x0052480c01007387 */ /* 0x0043e80000100a00 */
[----:B-1----:R-:W2:Y:S04]  /*6d300*/  LDL.64 R12, [R1+0x80] ;  /* 0x00008000010c7983 */ /* 0x002ea80000100a00 */
[----:B--2---:R1:W-:Y:S04]  /*6d310*/  STL.64 [R1+0x5260], R12 ;  /* 0x0052600c01007387 */ /* 0x0043e80000100a00 */
[----:B------:R-:W2:Y:S01]  /*6d320*/  LDL.64 R20, [R1+0xb0] ;  /* 0x0000b00001147983 */ /* 0x000ea20000100a00 */
[----:B-1----:R-:W-:-:S02]  /*6d330*/  IMAD.MOV.U32 R12, RZ, RZ, R7 ;  /* 0x000000ffff0c7224 */ /* 0x002fc400078e0007 */
[----:B------:R-:W-:Y:S01]  /*6d340*/  IMAD.MOV.U32 R13, RZ, RZ, R29 ;  /* 0x000000ffff0d7224 */ /* 0x000fe200078e001d */
[----:B--2---:R-:W-:Y:S04]  /*6d350*/  STL.64 [R1+0x52a0], R20 ;  /* 0x0052a01401007387 */ /* 0x004fe80000100a00 */
[----:B------:R1:W-:Y:S02]  /*6d360*/  STL.64 [R1+0x5278], R12 ;  /* 0x0052780c01007387 */ /* 0x0003e40000100a00 */
[----:B-1----:R-:W-:Y:S02]  /*6d370*/  IMAD.MOV.U32 R12, RZ, RZ, R28 ;  /* 0x000000ffff0c7224 */ /* 0x002fe400078e001c */
[----:B------:R-:W-:-:S05]  /*6d380*/  IMAD.MOV.U32 R13, RZ, RZ, R3 ;  /* 0x000000ffff0d7224 */ /* 0x000fca00078e0003 */
        /* <DEDUP_REMOVED lines=12> */
[----:B----4-:R1:W-:Y:S04]  /*6d450*/  STL.64 [R1+0x5258], R4 ;  /* 0x0052580401007387 */ /* 0x0103e80000100a00 */
        /* <DEDUP_REMOVED lines=8> */
[----:B-1----:R-:W2:Y:S04]  /*6d4e0*/  LDL.LU R4, [R1+0xe70] ;  /* 0x000e700001047983 */ /* 0x002ea80000300800 */
[----:B------:R-:W2:Y:S04]  /*6d4f0*/  LDL.LU R5, [R1+0xe74] ;  /* 0x000e740001057983 */ /* 0x000ea80000300800 */
[----:B------:R-:W4:Y:S04]  /*6d500*/  LDL.LU R6, [R1+0xe78] ;  /* 0x000e780001067983 */ /* 0x000f280000300800 */
[----:B------:R-:W4:Y:S01]  /*6d510*/  LDL.LU R7, [R1+0xe7c] ;  /* 0x000e7c0001077983 */ /* 0x000f220000300800 */
[C---:B------:R-:W-:Y:S03]  /*6d520*/  HMMA.1688.F32.TF32 R20, R8.reuse, R20, R12 ;  /* 0x000000140814723c */ /* 0x040fe6000008100c */
        /* <DEDUP_REMOVED lines=10> */
[----:B---3--:R-:W-:Y:S04]  /*6d5d0*/  STL [R1+0x51b0], R25 ;  /* 0x0051b01901007387 */ /* 0x008fe80000100800 */
[----:B------:R-:W-:Y:S04]  /*6d5e0*/  STL [R1+0x484c], R26 ;  /* 0x00484c1a01007387 */ /* 0x000fe80000100800 */
[----:B------:R-:W-:Y:S04]  /*6d5f0*/  STL [R1+0x4848], R27 ;  /* 0x0048481b01007387 */ /* 0x000fe80000100800 */
[----:B------:R-:W3:Y:S04]  /*6d600*/  LDL.LU.64 R14, [R1+0x52b0] ;  /* 0x0052b000010e7983 */ /* 0x000ee80000300a00 */
[----:B------:R-:W3:Y:S04]  /*6d610*/  LDL.LU.64 R12, [R1+0x52a8] ;  /* 0x0052a800010c7983 */ /* 0x000ee80000300a00 */
[----:B------:R1:W-:Y:S04]  /*6d620*/  STL.64 [R1+0x700], R20 ;  /* 0x0007001401007387 */ /* 0x0003e80000100a00 */
[----:B------:R-:W-:Y:S04]  /*6d630*/  STL.64 [R1+0x708], R22 ;  /* 0x0007081601007387 */ /* 0x000fe80000100a00 */
[----:B-1----:R-:W3:Y:S02]  /*6d640*/  LDL.LU.64 R20, [R1+0x52a0] ;  /* 0x0052a00001147983 */ /* 0x002ee40000300a00 */
[----:B---3--:R-:W-:Y:S01]  /*6d650*/  HMMA.1688.F32.TF32 R12, R8, R20, R12 ;  /* 0x00000014080c723c */ /* 0x008fe2000008100c */
[----:B------:R-:W-:-:S02]  /*6d660*/  IMAD.MOV.U32 R25, RZ, RZ, R20 ;  /* 0x000000ffff197224 */ /* 0x000fc400078e0014 */
[----:B------:R-:W3:-:S15]  /*6d670*/  LDL.LU.64 R20, [R1+0x5298] ;  /* 0x0052980001147983 */ /* 0x000ede0000300a00 */
[----:B------:R-:W-:Y:S01]  /*6d680*/  NOP ;  /* 0x0000000000007918 */ /* 0x000fe20000000000 */
[----:B------:R1:W-:Y:S04]  /*6d690*/  STL.64 [R1+0x6f0], R12 ;  /* 0x0006f00c01007387 */ /* 0x0003e80000100a00 */
[----:B-1----:R-:W2:Y:S01]  /*6d6a0*/  LDL.LU.64 R12, [R1+0x5290] ;  /* 0x00529000010c7983 */ /* 0x002ea20000300a00 */
        /* <DEDUP_REMOVED lines=19> */
[----:B--2---:R-:W-:Y:S01]  /*6d7e0*/  HMMA.1688.F32.TF32 R4, R8, R12, R4 ;  /* 0x0000000c0804723c */ /* 0x004fe20000081004 */
[----:B------:R-:W-:Y:S02]  /*6d7f0*/  IMAD.MOV.U32 R29, RZ, RZ, R12 ;  /* 0x000000ffff1d7224 */ /* 0x000fe400078e000c */
[----:B------:R-:W-:-:S15]  /*6d800*/  IMAD.MOV.U32 R26, RZ, RZ, R13 ;  /* 0x000000ffff1a7224 */ /* 0x000fde00078e000d */
[----:B------:R-:W-:Y:S01]  /*6d810*/  NOP ;  /* 0x0000000000007918 */ /* 0x000fe20000000000 */
[----:B------:R1:W-:Y:S04]  /*6d820*/  STL.64 [R1+0x6c0], R4 ;  /* 0x0006c00401007387 */ /* 0x0003e80000100a00 */
[----:B------:R-:W-:Y:S04]  /*6d830*/  STL.64 [R1+0x6c8], R6 ;  /* 0x0006c80601007387 */ /* 0x000fe80000100a00 */
[----:B-1----:R-:W2:Y:S04]  /*6d840*/  LDL.LU.64 R4, [R1+0x5258] ;  /* 0x0052580001047983 */ /* 0x002ea80000300a00 */
[----:B------:R-:W2:Y:S04]  /*6d850*/  LDL.LU.64 R14, [R1+0x5250] ;  /* 0x00525000010e7983 */ /* 0x000ea80000300a00 */
[----:B------:R-:W2:Y:S04]  /*6d860*/  LDL.LU.64 R12, [R1+0x5248] ;  /* 0x00524800010c7983 */ /* 0x000ea80000300a00 */
[----:B------:R-:W-:Y:S04]  /*6d870*/  STL [R1+0x5164], R26 ;  /* 0x0051641a01007387 */ /* 0x000fe80000100800 */
[----:B------:R1:W-:Y:S04]  /*6d880*/  STL.64 [R1+0x5220], R24 ;  /* 0x0052201801007387 */ /* 0x0003e80000100a00 */
[----:B-1----:R-:W3:Y:S04]  /*6d890*/  LDL.LU R24, [R1+0xe40] ;  /* 0x000e400001187983 */ /* 0x002ee80000300800 */
[----:B------:R-:W3:Y:S04]  /*6d8a0*/  LDL.LU R25, [R1+0xe44] ;  /* 0x000e440001197983 */ /* 0x000ee80000300800 */
[----:B------:R-:W3:Y:S04]  /*6d8b0*/  LDL.LU R26, [R1+0xe48] ;  /* 0x000e4800011a7983 */ /* 0x000ee80000300800 */
[----:B------:R-:W3:Y:S04]  /*6d8c0*/  LDL.LU R27, [R1+0xe4c] ;  /* 0x000e4c00011b7983 */ /* 0x000ee80000300800 */
        /* <DEDUP_REMOVED lines=8> */
[----:B------:R-:W4:Y:S04]  /*6d950*/  LDL.LU.64 R4, [R1+0x5238] ;  /* 0x0052380001047983 */ /* 0x000f280000300a00 */
[----:B------:R-:W-:Y:S04]  /*6d960*/  STL [R1+0x516c], R22 ;  /* 0x00516c1601007387 */ /* 0x000fe80000100800 */
[----:B------:R-:W-:Y:S04]  /*6d970*/  STL [R1+0x5168], R23 ;  /* 0x0051681701007387 */ /* 0x000fe80000100800 */
[----:B---3--:R2:W-:Y:S02]  /*6d980*/  STL.64 [R1+0x5218], R20 ;  /* 0x0052181401007387 */ /* 0x0085e40000100a00 */
[C---:B--2---:R-:W-:Y:S02]  /*6d990*/  HMMA.1688.F32.TF32 R20, R8.reuse, R12, R24 ;  /* 0x0000000c0814723c */ /* 0x044fe40000081018 */
[----:B------:R4:W-:Y:S06]  /*6d9a0*/  STL.64 [R1+0x5188], R12 ;  /* 0x0051880c01007387 */ /* 0x0009ec0000100a00 */
[----:B----4-:R-:W-:Y:S01]  /*6d9b0*/  HMMA.1688.F32.TF32 R12, R8, R4, R16 ;  /* 0x00000004080c723c */ /* 0x010fe20000081010 */
[----:B------:R-:W-:-:S02]  /*6d9c0*/  IMAD.MOV.U32 R2, RZ, RZ, R4 ;  /* 0x000000ffff027224 */ /* 0x000fc400078e0004 */
[----:B------:R-:W-:-:S08]  /*6d9d0*/  IMAD.MOV.U32 R3, RZ, RZ, R5 ;  /* 0x000000ffff037224 */ /* 0x000fd000078e0005 */
        /* <DEDUP_REMOVED lines=8> */
[----:B------:R-:W4:Y:S04]  /*6da60*/  LDL.64 R16, [R1] ;  /* 0x0000000001107983 */ /* 0x000f280000100a00 */
        /* <DEDUP_REMOVED lines=8> */
[----:B------:R-:W2:Y:S04]  /*6daf0*/  LDL.64 R12, [R1+0x40] ;  /* 0x00004000010c7983 */ /* 0x000ea80000100a00 */
        /* <DEDUP_REMOVED lines=37> */
[----:B-1----:R-:W2:Y:S04]  /*6dd50*/  LDL.64 R4, [R1+0x20] ;  /* 0x0000200001047983 */ /* 0x002ea80000100a00 */
[----:B------:R-:W-:Y:S04]  /*6dd60*/  STL [R1+0x5174], R3 ;  /* 0x0051740301007387 */ /* 0x000fe80000100800 */
[----:B------:R-:W-:Y:S04]  /*6dd70*/  STL [R1+0x5170], R2 ;  /* 0x0051700201007387 */ /* 0x000fe80000100800 */
[----:B------:R-:W-:Y:S04]  /*6dd80*/  STL.64 [R1+0x680], R16 ;  /* 0x0006801001007387 */ /* 0x000fe80000100a00 */
[----:B------:R1:W-:Y:S04]  /*6dd90*/  STL.64 [R1+0x688], R18 ;  /* 0x0006881201007387 */ /* 0x0003e80000100a00 */
[----:B-1----:R-:W3:Y:S04]  /*6dda0*/  LDL.LU.64 R18, [R1+0x5230] ;  /* 0x0052300001127983 */ /* 0x002ee80000300a00 */
[----:B------:R-:W3:Y:S01]  /*6ddb0*/  LDL.LU.64 R16, [R1+0x5228] ;  /* 0x0052280001107983 */ /* 0x000ee20000300a00 */
[----:B----4-:R-:W-:Y:S01]  /*6ddc0*/  HMMA.1688.F32.TF32 R24, R8, R20, R24 ;  /* 0x000000140818723c */ /* 0x010fe20000081018 */
[----:B------:R-:W-:-:S02]  /*6ddd0*/  IMAD.MOV.U32 R28, RZ, RZ, R12 ;  /* 0x000000ffff1c7224 */ /* 0x000fc400078e000c */
[----:B------:R-:W-:Y:S01]  /*6dde0*/  IMAD.MOV.U32 R0, RZ, RZ, R13 ;  /* 0x000000ffff007224 */ /* 0x000fe200078e000d */
[----:B------:R-:W4:Y:S04]  /*6ddf0*/  LDL.LU R12, [R1+0xa40] ;  /* 0x000a4000010c7983 */ /* 0x000f280000300800 */
[----:B------:R-:W4:Y:S04]  /*6de00*/  LDL.LU R13, [R1+0xa44] ;  /* 0x000a4400010d7983 */ /* 0x000f280000300800 */
[----:B------:R-:W4:Y:S04]  /*6de10*/  LDL.LU R14, [R1+0xa48] ;  /* 0x000a4800010e7983 */ /* 0x000f280000300800 */
[----:B------:R-:W4:Y:S04]  /*6de20*/  LDL.LU R15, [R1+0xa4c] ;  /* 0x000a4c00010f7983 */ /* 0x000f280000300800 */
[----:B------:R-:W-:Y:S01]  /*6de30*/  STL [R1+0x5178], R28 ;  /* 0x0051781c01007387 */ /* 0x000fe20000100800 */
[----:B------:R-:W-:-:S03]  /*6de40*/  IMAD.MOV.U32 R29, RZ, RZ, R21 ;  /* 0x000000ffff1d7224 */ /* 0x000fc600078e0015 */
[----:B------:R1:W-:Y:S04]  /*6de50*/  STL.64 [R1+0x670], R24 ;  /* 0x0006701801007387 */ /* 0x0003e80000100a00 */
[----:B------:R1:W-:Y:S04]  /*6de60*/  STL.64 [R1+0x678], R26 ;  /* 0x0006781a01007387 */ /* 0x0003e80000100a00 */
[----:B-1----:R-:W4:Y:S01]  /*6de70*/  LDL.LU.64 R24, [R1+0x5220] ;  /* 0x0052200001187983 */ /* 0x002f220000300a00 */
[----:B------:R-:W-:-:S03]  /*6de80*/  IMAD.MOV.U32 R26, RZ, RZ, R20 ;  /* 0x000000ffff1a7224 */ /* 0x000fc600078e0014 */
[----:B------:R-:W4:Y:S04]  /*6de90*/  LDL.LU.64 R20, [R1+0x5218] ;  /* 0x0052180001147983 */ /* 0x000f280000300a00 */
[----:B------:R-:W4:Y:S01]  /*6dea0*/  LDL.LU.64 R6, [R1+0x5210] ;  /* 0x0052100001067983 */ /* 0x000f220000300a00 */
[----:B--2---:R-:W-:Y:S01]  /*6deb0*/  MOV R22, R4 ;  /* 0x0000000400167202 */ /* 0x004fe20000000f00 */
[----:B---3--:R-:W-:Y:S01]  /*6dec0*/  HMMA.1688.F32.TF32 R16, R8, R4, R16 ;  /* 0x000000040810723c */ /* 0x008fe20000081010 */
[----:B------:R-:W-:Y:S02]  /*6ded0*/  IMAD.MOV.U32 R23, RZ, RZ, R5 ;  /* 0x000000ffff177224 */ /* 0x000fe400078e0005 */
[----:B------:R-:W4:-:S15]  /*6dee0*/  LDL.LU.64 R4, [R1+0x5208] ;  /* 0x0052080001047983 */ /* 0x000f1e0000300a00 */
[----:B------:R-:W-:Y:S01]  /*6def0*/  NOP ;  /* 0x0000000000007918 */ /* 0x000fe20000000000 */
[----:B------:R1:W-:Y:S04]  /*6df00*/  STL.64 [R1+0x660], R16 ;  /* 0x0006601001007387 */ /* 0x0003e80000100a00 */
[----:B------:R-:W-:Y:S04]  /*6df10*/  STL [R1+0x668], R18 ;  /* 0x0006681201007387 */ /* 0x000fe80000100800 */
[----:B-1----:R-:W4:Y:S01]  /*6df20*/  LDL.LU.64 R16, [R1+0x5200] ;  /* 0x0052000001107983 */ /* 0x002f220000300a00 */
[----:B------:R-:W-:-:S05]  /*6df30*/  IMAD.MOV.U32 R27, RZ, RZ, R19 ;  /* 0x000000ffff1b7224 */ /* 0x000fca00078e0013 */
[----:B------:R1:W-:Y:S01]  /*6df40*/  STL [R1+0x4aa8], R27 ;  /* 0x004aa81b01007387 */ /* 0x0003e20000100800 */
[----:B----4-:R-:W-:Y:S01]  /*6df50*/  HMMA.1688.F32.TF32 R4, R8, R16, R4 ;  /* 0x000000100804723c */ /* 0x010fe20000081004 */
[----:B------:R-:W-:Y:S02]  /*6df60*/  IMAD.MOV.U32 R2, RZ, RZ, R16 ;  /* 0x000000ffff027224 */ /* 0x000fe400078e0010 */
[----:B-1----:R-:W-:-:S15]  /*6df70*/  IMAD.MOV.U32 R27, RZ, RZ, R17 ;  /* 0x000000ffff1b7224 */ /* 0x002fde00078e0011 */
        /* <DEDUP_REMOVED lines=25> */
[----:B------:R-:W3:Y:S04]  /*6e110*/  LDL.LU R25, [R1+0x51b0] ;  /* 0x0051b00001197983 */ /* 0x000ee80000300800 */
[----:B------:R-:W4:Y:S01]  /*6e120*/  LDL R17, [R1+0xb4] ;  /* 0x0000b40001117983 */ /* 0x000f220000100800 */
[----:B--2---:R-:W-:Y:S03]  /*6e130*/  HMMA.1688.F32.TF32 R4, R8, R20, R4 ;  /* 0x000000140804723c */ /* 0x004fe60000081004 */
[----:B----4-:R1:W-:Y:S04]  /*6e140*/  STL.64 [R1+0x5180], R16 ;  /* 0x0051801001007387 */ /* 0x0103e80000100a00 */
[----:B-1----:R-:W2:-:S12]  /*6e150*/  LDL.64 R16, [R1+0xc0] ;  /* 0x0000c00001107983 */ /* 0x002e980000100a00 */
[----:B------:R-:W-:Y:S04]  /*6e160*/  STL.64 [R1+0x620], R4 ;  /* 0x0006200401007387 */ /* 0x000fe80000100a00 */
[----:B------:R1:W-:Y:S04]  /*6e170*/  STL.64 [R1+0x628], R6 ;  /* 0x0006280601007387 */ /* 0x0003e80000100a00 */
[----:B-1----:R-:W3:Y:S04]  /*6e180*/  LDL.LU.64 R6, [R1+0x51a8] ;  /* 0x0051a80001067983 */ /* 0x002ee80000300a00 */
[----:B------:R-:W3:Y:S04]  /*6e190*/  LDL.LU.64 R4, [R1+0x51a0] ;  /* 0x0051a00001047983 */ /* 0x000ee80000300a00 */
[----:B------:R-:W-:Y:S01]  /*6e1a0*/  STL.64 [R1+0x5148], R20 ;  /* 0x0051481401007387 */ /* 0x000fe20000100a00 */
[----:B---3--:R-:W-:Y:S03]  /*6e1b0*/  HMMA.1688.F32.TF32 R8, R8, R24, R4 ;  /* 0x000000180808723c */ /* 0x008fe60000081004 */
[----:B------:R-:W2:Y:S04]  /*6e1c0*/  LDL.LU.64 R6, [R1+0x5198] ;  /* 0x0051980001067983 */ /* 0x000ea80000300a00 */
[----:B------:R-:W2:-:S12]  /*6e1d0*/  LDL.LU.64 R4, [R1+0x5190] ;  /* 0x0051900001047983 */ /* 0x000e980000300a00 */
[----:B------:R1:W-:Y:S04]  /*6e1e0*/  STL.64 [R1+0x130], R8 ;  /* 0x0001300801007387 */ /* 0x0003e80000100a00 */
[----:B------:R3:W-:Y:S04]  /*6e1f0*/  STL.64 [R1+0x138], R10 ;  /* 0x0001380a01007387 */ /* 0x0007e80000100a00 */
[----:B-1----:R-:W4:Y:S04]  /*6e200*/  LDL.LU R8, [R1+0xa30] ;  /* 0x000a300001087983 */ /* 0x002f280000300800 */
[----:B------:R-:W4:Y:S04]  /*6e210*/  LDL.LU R9, [R1+0xa34] ;  /* 0x000a340001097983 */ /* 0x000f280000300800 */
[----:B---3--:R-:W4:Y:S04]  /*6e220*/  LDL.LU R10, [R1+0xa38] ;  /* 0x000a3800010a7983 */ /* 0x008f280000300800 */
[----:B------:R-:W4:Y:S04]  /*6e230*/  LDL.LU R11, [R1+0xa3c] ;  /* 0x000a3c00010b7983 */ /* 0x000f280000300800 */
[----:B------:R-:W-:Y:S01]  /*6e240*/  STL.64 [R1+0x5128], R24 ;  /* 0x0051281801007387 */ /* 0x000fe20000100a00 */
[----:B--2---:R-:W-:-:S15]  /*6e250*/  HMMA.1688.F32.TF32 R12, R4, R16, R12 ;  /* 0x00000010040c723c */ /* 0x004fde000008100c */
        /* <DEDUP_REMOVED lines=9> */
[----:B---3--:R-:W-:Y:S01]  /*6e2f0*/  STL.64 [R1+0x50f0], R12 ;  /* 0x0050f00c01007387 */ /* 0x008fe20000100a00 */
[----:B------:R-:W-:-:S03]  /*6e300*/  IMAD.MOV.U32 R16, RZ, RZ, R28 ;  /* 0x000000ffff107224 */ /* 0x000fc600078e001c */
[----:B------:R-:W2:Y:S01]  /*6e310*/  LDL.LU R28, [R1+0x5178] ;  /* 0x00517800011c7983 */ /* 0x000ea20000300800 */
[----:B------:R-:W-:-:S11]  /*6e320*/  MOV R17, R3 ;  /* 0x0000000300117202 */ /* 0x000fd60000000f00 */
[----:B------:R1:W-:Y:S04]  /*6e330*/  STL.64 [R1+0x600], R8 ;  /* 0x0006000801007387 */ /* 0x0003e80000100a00 */
[----:B------:R-:W-:Y:S04]  /*6e340*/  STL.64 [R1+0x608], R10 ;  /* 0x0006080a01007387 */ /* 0x000fe80000100a00 */
[----:B------:R-:W3:Y:S04]  /*6e350*/  LDL.LU R3, [R1+0x5174] ;  /* 0x0051740001037983 */ /* 0x000ee80000300800 */
[----:B------:R4:W-:Y:S01]  /*6e360*/  STL.64 [R1+0x5080], R16 ;  /* 0x0050801001007387 */ /* 0x0009e20000100a00 */
[----:B-1----:R-:W-:-:S02]  /*6e370*/  IMAD.MOV.U32 R8, RZ, RZ, R2 ;  /* 0x000000ffff087224 */ /* 0x002fc400078e0002 */
[----:B------:R-:W-:Y:S01]  /*6e380*/  IMAD.MOV.U32 R9, RZ, RZ, R27 ;  /* 0x000000ffff097224 */ /* 0x000fe200078e001b */
[----:B------:R-:W2:Y:S04]  /*6e390*/  LDL.LU R2, [R1+0x5170] ;  /* 0x0051700001027983 */ /* 0x000ea80000300800 */
[----:B------:R1:W-:Y:S04]  /*6e3a0*/  STL.64 [R1+0x5088], R8 ;  /* 0x0050880801007387 */ /* 0x0003e80000100a00 */
[----:B----4-:R-:W4:Y:S04]  /*6e3b0*/  LDL.LU R16, [R1+0x990] ;  /* 0x0009900001107983 */ /* 0x010f280000300800 */
[----:B------:R-:W4:Y:S04]  /*6e3c0*/  LDL.LU R17, [R1+0x994] ;  /* 0x0009940001117983 */ /* 0x000f280000300800 */
[----:B------:R-:W2:Y:S04]  /*6e3d0*/  LDL.LU R18, [R1+0x998] ;  /* 0x0009980001127983 */ /* 0x000ea80000300800 */
[----:B------:R-:W2:Y:S01]  /*6e3e0*/  LDL.LU R19, [R1+0x99c] ;  /* 0x00099c0001137983 */ /* 0x000ea20000300800 */
[----:B-1----:R-:W-:-:S02]  /*6e3f0*/  IMAD.MOV.U32 R8, RZ, RZ, R22 ;  /* 0x000000ffff087224 */ /* 0x002fc400078e0016 */
        /* <DEDUP_REMOVED lines=17> */
[----:B------:R-:W4:Y:S04]  /*6e510*/  LDL.LU R28, [R1+0x515c] ;  /* 0x00515c00011c7983 */ /* 0x000f280000300800 */
[----:B------:R-:W4:Y:S04]  /*6e520*/  LDL.LU R0, [R1+0x5158] ;  /* 0x0051580001007983 */ /* 0x000f280000300800 */
[----:B------:R1:W-:Y:S02]  /*6e530*/  STL.64 [R1+0x50d0], R8 ;  /* 0x0050d00801007387 */ /* 0x0003e40000100a00 */
[----:B-1----:R-:W-:-:S02]  /*6e540*/  IMAD.MOV.U32 R8, RZ, RZ, R2 ;  /* 0x000000ffff087224 */ /* 0x002fc400078e0002 */
[----:B---3--:R-:W-:Y:S01]  /*6e550*/  IMAD.MOV.U32 R9, RZ, RZ, R3 ;  /* 0x000000ffff097224 */ /* 0x008fe200078e0003 */
        /* <DEDUP_REMOVED lines=30> */
[----:B------:R1:W-:Y:S04]  /*6e740*/  STL.64 [R1+0x5130], R12 ;  /* 0x0051300c01007387 */ /* 0x0003e80000100a00 */
        /* <DEDUP_REMOVED lines=8> */
[----:B------:R-:W2:Y:S04]  /*6e7d0*/  LDL.LU R8, [R1+0xa00] ;  /* 0x000a000001087983 */ /* 0x000ea80000300800 */
[----:B------:R-:W2:Y:S04]  /*6e7e0*/  LDL.LU R9, [R1+0xa04] ;  /* 0x000a040001097983 */ /* 0x000ea80000300800 */
[----:B------:R-:W2:Y:S04]  /*6e7f0*/  LDL.LU R10, [R1+0xa08] ;  /* 0x000a0800010a7983 */ /* 0x000ea80000300800 */
[----:B------:R-:W2:Y:S04]  /*6e800*/  LDL.LU R11, [R1+0xa0c] ;  /* 0x000a0c00010b7983 */ /* 0x000ea80000300800 */
[----:B---3--:R-:W-:Y:S04]  /*6e810*/  STL.64 [R1+0x50c8], R18 ;  /* 0x0050c81201007387 */ /* 0x008fe80000100a00 */
[----:B------:R1:W-:Y:S04]  /*6e820*/  STL.64 [R1+0x50c0], R16 ;  /* 0x0050c01001007387 */ /* 0x0003e80000100a00 */
        /* <DEDUP_REMOVED lines=9> */
[----:B------:R-:W2:Y:S04]  /*6e8c0*/  LDL.LU R18, [R1+0x9d8] ;  /* 0x0009d80001127983 */ /* 0x000ea80000300800 */
[----:B------:R-:W2:Y:S04]  /*6e8d0*/  LDL.LU R19, [R1+0x9dc] ;  /* 0x0009dc0001137983 */ /* 0x000ea80000300800 */
[----:B------:R1:W-:Y:S04]  /*6e8e0*/  STL.64 [R1+0x5f0], R20 ;  /* 0x0005f01401007387 */ /* 0x0003e80000100a00 */
[----:B------:R3:W-:Y:S04]  /*6e8f0*/  STL.64 [R1+0x5f8], R22 ;  /* 0x0005f81601007387 */ /* 0x0007e80000100a00 */
[----:B-1----:R-:W4:Y:S01]  /*6e900*/  LDL.LU.64 R20, [R1+0x5148] ;  /* 0x0051480001147983 */ /* 0x002f220000300a00 */
[----:B---3--:R-:W-:-:S02]  /*6e910*/  IMAD.MOV.U32 R23, RZ, RZ, R12 ;  /* 0x000000ffff177224 */ /* 0x008fc400078e000c */
[----:B------:R-:W-:Y:S01]  /*6e920*/  IMAD.MOV.U32 R22, RZ, RZ, R13 ;  /* 0x000000ffff167224 */ /* 0x000fe200078e000d */
[----:B------:R-:W3:Y:S04]  /*6e930*/  LDL.LU.64 R14, [R1+0x5140] ;  /* 0x00514000010e7983 */ /* 0x000ee80000300a00 */
[----:B------:R-:W3:Y:S04]  /*6e940*/  LDL.LU.64 R12, [R1+0x5138] ;  /* 0x00513800010c7983 */ /* 0x000ee80000300a00 */
[----:B------:R-:W-:Y:S04]  /*6e950*/  STL.64 [R1+0x5058], R22 ;  /* 0x0050581601007387 */ /* 0x000fe80000100a00 */
[----:B----4-:R1:W-:Y:S04]  /*6e960*/  STL.64 [R1+0x5050], R20 ;  /* 0x0050501401007387 */ /* 0x0103e80000100a00 */
        /* <DEDUP_REMOVED lines=9> */
[----:B------:R-:W2:Y:S04]  /*6ea00*/  LDL.LU R22, [R1+0xdb8] ;  /* 0x000db80001167983 */ /* 0x000ea80000300800 */
[----:B------:R-:W2:Y:S04]  /*6ea10*/  LDL.LU R23, [R1+0xdbc] ;  /* 0x000dbc0001177983 */ /* 0x000ea80000300800 */
[----:B------:R1:W-:Y:S04]  /*6ea20*/  STL.64 [R1+0x5e0], R12 ;  /* 0x0005e00c01007387 */ /* 0x0003e80000100a00 */
[----:B------:R3:W-:Y:S04]  /*6ea30*/  STL.64 [R1+0x5e8], R14 ;  /* 0x0005e80e01007387 */ /* 0x0007e80000100a00 */
[----:B-1----:R-:W3:Y:S01]  /*6ea40*/  LDL.LU.64 R12, [R1+0x5130] ;  /* 0x00513000010c7983 */ /* 0x002ee20000300a00 */
[----:B------:R-:W-:-:S02]  /*6ea50*/  IMAD.MOV.U32 R29, RZ, RZ, R24 ;  /* 0x000000ffff1d7224 */ /* 0x000fc400078e0018 */
[----:B------:R-:W-:Y:S02]  /*6ea60*/  IMAD.MOV.U32 R27, RZ, RZ, R25 ;  /* 0x000000ffff1b7224 */ /* 0x000fe400078e0019 */
[----:B------:R-:W4:Y:S01]  /*6ea70*/  LDL.LU.64 R24, [R1+0x5128] ;  /* 0x0051280001187983 */ /* 0x000f220000300a00 */
        /* <DEDUP_REMOVED lines=9> */
[----:B------:R-:W-:Y:S04]  /*6eb10*/  STL.64 [R1+0x5c0], R12 ;  /* 0x0005c00c01007387 */ /* 0x000fe80000100a00 */
[----:B------:R1:W-:Y:S04]  /*6eb20*/  STL.64 [R1+0x5c8], R14 ;  /* 0x0005c80e01007387 */ /* 0x0003e80000100a00 */
[----:B-1----:R-:W2:Y:S04]  /*6eb30*/  LDL.LU.64 R14, [R1+0x50f8] ;  /* 0x0050f800010e7983 */ /* 0x002ea80000300a00 */
[----:B------:R-:W3:Y:S02]  /*6eb40*/  LDL.LU.64 R12, [R1+0x50f0] ;  /* 0x0050f000010c7983 */ /* 0x000ee40000300a00 */
[----:B---3--:R-:W-:-:S15]  /*6eb50*/  HMMA.1688.F32.TF32 R8, R4, R12, R8 ;  /* 0x0000000c0408723c */ /* 0x008fde0000081008 */
[----:B------:R-:W-:-:S04]  /*6eb60*/  NOP ;  /* 0x0000000000007918 */ /* 0x000fc80000000000 */
[----:B------:R1:W-:Y:S04]  /*6eb70*/  STL.64 [R1+0x5b0], R8 ;  /* 0x0005b00801007387 */ /* 0x0003e80000100a00 */
[----:B------:R-:W-:Y:S04]  /*6eb80*/  STL.64 [R1+0x5b8], R10 ;  /* 0x0005b80a01007387 */ /* 0x000fe80000100a00 */
[----:B-1----:R-:W3:Y:S04]  /*6eb90*/  LDL.LU.64 R8, [R1+0x50e8] ;  /* 0x0050e80001087983 */ /* 0x002ee80000300a00 */
[----:B------:R1:W-:Y:S04]  /*6eba0*/  STL.64 [R1+0x4fe0], R12 ;  /* 0x004fe00c01007387 */ /* 0x0003e80000100a00 */
[----:B--2---:R2:W-:Y:S04]  /*6ebb0*/  STL.64 [R1+0x5048], R14 ;  /* 0x0050480e01007387 */ /* 0x0045e80000100a00 */
[----:B-1----:R-:W4:Y:S04]  /*6ebc0*/  LDL.LU R12, [R1+0xd90] ;  /* 0x000d9000010c7983 */ /* 0x002f280000300800 */
[----:B------:R-:W4:Y:S04]  /*6ebd0*/  LDL.LU R13, [R1+0xd94] ;  /* 0x000d9400010d7983 */ /* 0x000f280000300800 */
[----:B--2---:R-:W4:Y:S04]  /*6ebe0*/  LDL.LU R14, [R1+0xd98] ;  /* 0x000d9800010e7983 */ /* 0x004f280000300800 */
[----:B------:R-:W4:Y:S01]  /*6ebf0*/  LDL.LU R15, [R1+0xd9c] ;  /* 0x000d9c00010f7983 */ /* 0x000f220000300800 */
[----:B---3--:R-:W-:Y:S03]  /*6ec00*/  HMMA.1688.F32.TF32 R8, R4, R8, R16 ;  /* 0x000000080408723c */ /* 0x008fe60000081010 */
        /* <DEDUP_REMOVED lines=31> */
[----:B------:R-:W1:Y:S01]  /*6ee00*/  LDS R11, [R28+UR5+0x2a200] ;  /* 0x02a200051c0b7984 */ /* 0x000e620008000800 */
[----:B--2---:R-:W-:Y:S03]  /*6ee10*/  HMMA.1688.F32.TF32 R16, R4, R16, R20 ;  /* 0x000000100410723c */ /* 0x004fe60000081014 */
[----:B------:R-:W2:Y:S04]  /*6ee20*/  LDL.LU.64 R22, [R1+0x5078] ;  /* 0x0050780001167983 */ /* 0x000ea80000300a00 */
[----:B------:R-:W2:-:S12]  /*6ee30*/  LDL.LU.64 R20, [R1+0x5070] ;  /* 0x0050700001147983 */ /* 0x000e980000300a00 */
[----:B------:R-:W-:Y:S04]  /*6ee40*/  STL.64 [R1+0x550], R16 ;  /* 0x0005501001007387 */ /* 0x000fe80000100a00 */
[----:B------:R3:W-:Y:S01]  /*6ee50*/  STL [R1+0x558], R18 ;  /* 0x0005581201007387 */ /* 0x0007e20000100800 */
[----:B------:R-:W-:-:S03]  /*6ee60*/  IMAD.MOV.U32 R26, RZ, RZ, R19 ;  /* 0x000000ffff1a7224 */ /* 0x000fc600078e0013 */
[----:B---3--:R-:W3:Y:S04]  /*6ee70*/  LDL.LU.64 R18, [R1+0x5068] ;  /* 0x0050680001127983 */ /* 0x008ee80000300a00 */
[----:B------:R-:W2:Y:S04]  /*6ee80*/  LDL.LU.64 R16, [R1+0x5060] ;  /* 0x0050600001107983 */ /* 0x000ea80000300a00 */
[----:B------:R-:W-:Y:S01]  /*6ee90*/  STL [R1+0x4aac], R26 ;  /* 0x004aac1a01007387 */ /* 0x000fe20000100800 */
[----:B--2---:R-:W-:-:S15]  /*6eea0*/  HMMA.1688.F32.TF32 R20, R4, R16, R20 ;  /* 0x000000100414723c */ /* 0x004fde0000081014 */
[----:B------:R-:W-:-:S04]  /*6eeb0*/  NOP ;  /* 0x0000000000007918 */ /* 0x000fc80000000000 */
[----:B------:R-:W-:Y:S04]  /*6eec0*/  STL.64 [R1+0x540], R20 ;  /* 0x0005401401007387 */ /* 0x000fe80000100a00 */
[----:B------:R2:W-:Y:S04]  /*6eed0*/  STL.64 [R1+0x548], R22 ;  /* 0x0005481601007387 */ /* 0x0005e80000100a00 */
[----:B--2---:R-:W2:Y:S04]  /*6eee0*/  LDL.LU.64 R22, [R1+0x5058] ;  /* 0x0050580001167983 */ /* 0x004ea80000300a00 */
[----:B------:R-:W4:Y:S04]  /*6eef0*/  LDL.LU.64 R20, [R1+0x5050] ;  /* 0x0050500001147983 */ /* 0x000f280000300a00 */
[----:B---3--:R-:W-:Y:S04]  /*6ef00*/  STL.64 [R1+0x4f80], R18 ;  /* 0x004f801201007387 */ /* 0x008fe80000100a00 */
[----:B------:R3:W-:Y:S04]  /*6ef10*/  STL.64 [R1+0x4f78], R16 ;  /* 0x004f781001007387 */ /* 0x0007e80000100a00 */
[----:B---3--:R-:W3:Y:S04]  /*6ef20*/  LDL.64 R16, [R1+0x80] ;  /* 0x0000800001107983 */ /* 0x008ee80000100a00 */
[----:B---3--:R3:W-:Y:S02]  /*6ef30*/  STL.64 [R1+0x4ff0], R16 ;  /* 0x004ff01001007387 */ /* 0x0087e40000100a00 */
[----:B---3--:R-:W-:-:S02]  /*6ef40*/  IMAD.MOV.U32 R16, RZ, RZ, R29 ;  /* 0x000000ffff107224 */ /* 0x008fc400078e001d */
[----:B------:R-:W-:-:S05]  /*6ef50*/  IMAD.MOV.U32 R17, RZ, RZ, R27 ;  /* 0x000000ffff117224 */ /* 0x000fca00078e001b */
[----:B------:R3:W-:Y:S04]  /*6ef60*/  STL.64 [R1+0x5008], R16 ;  /* 0x0050081001007387 */ /* 0x0007e80000100a00 */
[----:B---3--:R-:W3:Y:S04]  /*6ef70*/  LDL.LU R16, [R1+0x980] ;  /* 0x0009800001107983 */ /* 0x008ee80000300800 */
[----:B------:R-:W3:Y:S04]  /*6ef80*/  LDL.LU R17, [R1+0x984] ;  /* 0x0009840001117983 */ /* 0x000ee80000300800 */
[----:B------:R-:W3:Y:S04]  /*6ef90*/  LDL.LU R18, [R1+0x988] ;  /* 0x0009880001127983 */ /* 0x000ee80000300800 */
[----:B------:R-:W3:Y:S01]  /*6efa0*/  LDL.LU R19, [R1+0x98c] ;  /* 0x00098c0001137983 */ /* 0x000ee20000300800 */
[----:B----4-:R-:W-:-:S15]  /*6efb0*/  HMMA.1688.F32.TF32 R12, R4, R20, R12 ;  /* 0x00000014040c723c */ /* 0x010fde000008100c */
[----:B------:R-:W-:-:S04]  /*6efc0*/  NOP ;  /* 0x0000000000007918 */ /* 0x000fc80000000000 */
[----:B------:R-:W-:Y:S04]  /*6efd0*/  STL.64 [R1+0x530], R12 ;  /* 0x0005300c01007387 */ /* 0x000fe80000100a00 */
[----:B------:R4:W-:Y:S04]  /*6efe0*/  STL.64 [R1+0x538], R14 ;  /* 0x0005380e01007387 */ /* 0x0009e80000100a00 */
[----:B----4-:R-:W4:Y:S04]  /*6eff0*/  LDL.LU.64 R14, [R1+0x5048] ;  /* 0x00504800010e7983 */ /* 0x010f280000300a00 */
[----:B------:R1:W-:Y:S01]  /*6f000*/  STL.64 [R1+0x5028], R20 ;  /* 0x0050281401007387 */ /* 0x0003e20000100a00 */
[----:B---3--:R-:W-:-:S15]  /*6f010*/  HMMA.1688.F32.TF32 R4, R4, R24, R16 ;  /* 0x000000180404723c */ /* 0x008fde0000081010 */
[----:B------:R-:W-:-:S04]  /*6f020*/  NOP ;  /* 0x0000000000007918 */ /* 0x000fc80000000000 */
[----:B------:R-:W-:Y:S04]  /*6f030*/  STL.64 [R1+0x120], R4 ;  /* 0x0001200401007387 */ /* 0x000fe80000100a00 */
[----:B------:R-:W-:Y:S04]  /*6f040*/  STL.64 [R1+0x128], R6 ;  /* 0x0001280601007387 */ /* 0x000fe80000100a00 */
[----:B-1----:R-:W3:Y:S01]  /*6f050*/  LDL.64 R20, [R1+0xb0] ;  /* 0x0000b00001147983 */ /* 0x002ee20000100a00 */
[----:B--2---:R-:W-:Y:S01]  /*6f060*/  MOV R16, R23 ;  /* 0x0000001700107202 */ /* 0x004fe20000000f00 */
[----:B------:R-:W-:-:S02]  /*6f070*/  IMAD.MOV.U32 R17, RZ, RZ, R22 ;  /* 0x000000ffff117224 */ /* 0x000fc400078e0016 */
[----:B------:R-:W-:Y:S04]  /*6f080*/  LDS R6, [R0+UR5+0x2a300] ;  /* 0x02a3000500067984 */ /* 0x000fe80008000800 */
[----:B------:R-:W1:Y:S04]  /*6f090*/  LDS R7, [R28+UR5+0x2a300] ;  /* 0x02a300051c077984 */ /* 0x000e680008000800 */
[----:B------:R-:W-:Y:S04]  /*6f0a0*/  LDS R4, [R0+UR5+0x28300] ;  /* 0x0283000500047984 */ /* 0x000fe80008000800 */
[----:B------:R-:W2:Y:S04]  /*6f0b0*/  LDS R5, [R28+UR5+0x28300] ;  /* 0x028300051c057984 */ /* 0x000ea80008000800 */
[----:B---3--:R-:W-:Y:S04]  /*6f0c0*/  STL.64 [R1+0x5030], R20 ;  /* 0x0050301401007387 */ /* 0x008fe80000100a00 */
[----:B------:R3:W-:Y:S04]  /*6f0d0*/  STL.64 [R1+0x5020], R16 ;  /* 0x0050201001007387 */ /* 0x0007e80000100a00 */
[----:B---3--:R-:W3:Y:S04]  /*6f0e0*/  LDL.LU R16, [R1+0xd70] ;  /* 0x000d700001107983 */ /* 0x008ee80000300800 */
[----:B------:R-:W3:Y:S04]  /*6f0f0*/  LDL.LU R17, [R1+0xd74] ;  /* 0x000d740001117983 */ /* 0x000ee80000300800 */
[----:B------:R-:W2:Y:S04]  /*6f100*/  LDL.LU R18, [R1+0xd78] ;  /* 0x000d780001127983 */ /* 0x000ea80000300800 */
[----:B------:R-:W2:Y:S04]  /*6f110*/  LDL.LU R19, [R1+0xd7c] ;  /* 0x000d7c0001137983 */ /* 0x000ea80000300800 */
[----:B--2---:R-:W-:Y:S04]  /*6f120*/  STL.64 [R1+0x5040], R18 ;  /* 0x0050401201007387 */ /* 0x004fe80000100a00 */
[----:B---3--:R2:W-:Y:S04]  /*6f130*/  STL.64 [R1+0x5038], R16 ;  /* 0x0050381001007387 */ /* 0x0085e80000100a00 */
[----:B--2---:R-:W2:Y:S04]  /*6f140*/  LDL.LU R16, [R1+0xd80] ;  /* 0x000d800001107983 */ /* 0x004ea80000300800 */
[----:B------:R-:W2:Y:S04]  /*6f150*/  LDL.LU R17, [R1+0xd84] ;  /* 0x000d840001117983 */ /* 0x000ea80000300800 */
[----:B------:R-:W2:Y:S04]  /*6f160*/  LDL.LU R18, [R1+0xd88] ;  /* 0x000d880001127983 */ /* 0x000ea80000300800 */
[----:B------:R-:W2:Y:S04]  /*6f170*/  LDL.LU R19, [R1+0xd8c] ;  /* 0x000d8c0001137983 */ /* 0x000ea80000300800 */
[----:B------:R3:W-:Y:S04]  /*6f180*/  STL.64 [R1+0x4fe8], R24 ;  /* 0x004fe81801007387 */ /* 0x0007e80000100a00 */
        /* <DEDUP_REMOVED lines=8> */
[----:B--2---:R-:W2:Y:S04]  /*6f210*/  LDL.LU R24, [R1+0xd50] ;  /* 0x000d500001187983 */ /* 0x004ea80000300800 */
[----:B------:R-:W2:Y:S04]  /*6f220*/  LDL.LU R25, [R1+0xd54] ;  /* 0x000d540001197983 */ /* 0x000ea80000300800 */
[----:B------:R-:W3:Y:S04]  /*6f230*/  LDL.LU R26, [R1+0xd58] ;  /* 0x000d5800011a7983 */ /* 0x000ee80000300800 */
[----:B------:R-:W3:Y:S01]  /*6f240*/  LDL.LU R27, [R1+0xd5c] ;  /* 0x000d5c00011b7983 */ /* 0x000ee20000300800 */
[C---:B------:R-:W-:Y:S03]  /*6f250*/  HMMA.1688.F32.TF32 R20, R8.reuse, R20, R16 ;  /* 0x000000140814723c */ /* 0x040fe60000081010 */
        /* <DEDUP_REMOVED lines=11> */
[----:B-1----:R-:W-:Y:S04]  /*6f310*/  STL.64 [R1+0x4f60], R6 ;  /* 0x004f600601007387 */ /* 0x002fe80000100a00 */
[----:B------:R1:W-:Y:S04]  /*6f320*/  STL.64 [R1+0x4f58], R4 ;  /* 0x004f580401007387 */ /* 0x0003e80000100a00 */
[----:B-1----:R-:W4:Y:S04]  /*6f330*/  LDL.LU R4, [R1+0xd20] ;  /* 0x000d200001047983 */ /* 0x002f280000300800 */
[----:B------:R-:W4:Y:S04]  /*6f340*/  LDL.LU R5, [R1+0xd24] ;  /* 0x000d240001057983 */ /* 0x000f280000300800 */
[----:B------:R-:W2:Y:S04]  /*6f350*/  LDL.LU.64 R18, [R1+0x5040] ;  /* 0x0050400001127983 */ /* 0x000ea80000300a00 */
[----:B------:R-:W2:Y:S04]  /*6f360*/  LDL.LU.64 R16, [R1+0x5038] ;  /* 0x0050380001107983 */ /* 0x000ea80000300a00 */
[----:B------:R1:W-:Y:S04]  /*6f370*/  STL.64 [R1+0x520], R20 ;  /* 0x0005201401007387 */ /* 0x0003e80000100a00 */
[----:B------:R2:W-:Y:S04]  /*6f380*/  STL.64 [R1+0x528], R22 ;  /* 0x0005281601007387 */ /* 0x0005e80000100a00 */
[----:B-1----:R-:W2:Y:S02]  /*6f390*/  LDL.LU.64 R20, [R1+0x5030] ;  /* 0x0050300001147983 */ /* 0x002ea40000300a00 */
[----:B--2---:R-:W-:Y:S01]  /*6f3a0*/  HMMA.1688.F32.TF32 R16, R8, R20, R16 ;  /* 0x000000140810723c */ /* 0x004fe20000081010 */
[----:B------:R-:W-:-:S02]  /*6f3b0*/  IMAD.MOV.U32 R22, RZ, RZ, R21 ;  /* 0x000000ffff167224 */ /* 0x000fc400078e0015 */
[----:B------:R-:W2:-:S15]  /*6f3c0*/  LDL.LU.64 R20, [R1+0x5028] ;  /* 0x0050280001147983 */ /* 0x000e9e0000300a00 */
[----:B------:R-:W-:Y:S01]  /*6f3d0*/  NOP ;  /* 0x0000000000007918 */ /* 0x000fe20000000000 */
[----:B------:R1:W-:Y:S04]  /*6f3e0*/  STL.64 [R1+0x510], R16 ;  /* 0x0005101001007387 */ /* 0x0003e80000100a00 */
[----:B-1----:R-:W2:Y:S01]  /*6f3f0*/  LDL.LU.64 R16, [R1+0x5020] ;  /* 0x0050200001107983 */ /* 0x002ea20000300a00 */
[----:B------:R-:W-:Y:S02]  /*6f400*/  IMAD.MOV.U32 R6, RZ, RZ, R3 ;  /* 0x000000ffff067224 */ /* 0x000fe400078e0003 */
[----:B------:R-:W-:Y:S02]  /*6f410*/  IMAD.MOV.U32 R7, RZ, RZ, R2 ;  /* 0x000000ffff077224 */ /* 0x000fe400078e0002 */
        /* <DEDUP_REMOVED lines=16> */
[----:B------:R-:W-:-:S03]  /*6f520*/  IMAD.MOV.U32 R2, RZ, RZ, R18 ;  /* 0x000000ffff027224 */ /* 0x000fc600078e0012 */
[----:B------:R-:W-:Y:S04]  /*6f530*/  STL [R1+0x46e4], R3 ;  /* 0x0046e40301007387 */ /* 0x000fe80000100800 */
[----:B------:R-:W-:Y:S01]  /*6f540*/  STL [R1+0x46e0], R2 ;  /* 0x0046e00201007387 */ /* 0x000fe20000100800 */
[----:B--2---:R-:W-:Y:S01]  /*6f550*/  HMMA.1688.F32.TF32 R24, R8, R16, R24 ;  /* 0x000000100818723c */ /* 0x004fe20000081018 */
[----:B------:R-:W-:-:S15]  /*6f560*/  IMAD.MOV.U32 R23, RZ, RZ, R17 ;  /* 0x000000ffff177224 */ /* 0x000fde00078e0011 */
[----:B------:R-:W-:-:S03]  /*6f570*/  NOP ;  /* 0x0000000000007918 */ /* 0x000fc60000000000 */
[----:B------:R1:W-:Y:S04]  /*6f580*/  STL.64 [R1+0x4e0], R24 ;  /* 0x0004e01801007387 */ /* 0x0003e80000100a00 */
[----:B------:R2:W-:Y:S04]  /*6f590*/  STL.64 [R1+0x4e8], R26 ;  /* 0x0004e81a01007387 */ /* 0x0005e80000100a00 */
[----:B-1----:R-:W3:Y:S01]  /*6f5a0*/  LDL.LU.64 R24, [R1+0x4fe8] ;  /* 0x004fe80001187983 */ /* 0x002ee20000300a00 */
[----:B--2---:R-:W-:-:S03]  /*6f5b0*/  MOV R26, R16 ;  /* 0x00000010001a7202 */ /* 0x004fc60000000f00 */
[----:B------:R-:W2:Y:S04]  /*6f5c0*/  LDL.64 R16, [R1+0x50] ;  /* 0x0000500001107983 */ /* 0x000ea80000100a00 */
[----:B------:R-:W-:Y:S04]  /*6f5d0*/  STL [R1+0x4ef8], R23 ;  /* 0x004ef81701007387 */ /* 0x000fe80000100800 */
[----:B------:R-:W-:Y:S04]  /*6f5e0*/  STL [R1+0x4fc0], R22 ;  /* 0x004fc01601007387 */ /* 0x000fe80000100800 */
[----:B------:R1:W-:Y:S04]  /*6f5f0*/  STL.64 [R1+0x4fb8], R20 ;  /* 0x004fb81401007387 */ /* 0x0003e80000100a00 */
[----:B-1----:R-:W3:Y:S04]  /*6f600*/  LDL.64 R20, [R1+0x70] ;  /* 0x0000700001147983 */ /* 0x002ee80000100a00 */
[----:B------:R-:W-:Y:S01]  /*6f610*/  STL [R1+0x4ef4], R26 ;  /* 0x004ef41a01007387 */ /* 0x000fe20000100800 */
[----:B---3--:R-:W-:-:S15]  /*6f620*/  HMMA.1688.F32.TF32 R12, R8, R20, R12 ;  /* 0x00000014080c723c */ /* 0x008fde000008100c */
[----:B------:R-:W-:-:S04]  /*6f630*/  NOP ;  /* 0x0000000000007918 */ /* 0x000fc80000000000 */
[----:B------:R1:W-:Y:S04]  /*6f640*/  STL.64 [R1+0x4d0], R12 ;  /* 0x0004d00c01007387 */ /* 0x0003e80000100a00 */
[----:B------:R-:W-:Y:S04]  /*6f650*/  STL.64 [R1+0x4d8], R14 ;  /* 0x0004d80e01007387 */ /* 0x000fe80000100a00 */
[----:B-1----:R-:W4:Y:S01]  /*6f660*/  LDL.LU.64 R12, [R1+0x4fe0] ;  /* 0x004fe000010c7983 */ /* 0x002f220000300a00 */
[----:B------:R-:W-:Y:S02]  /*6f670*/  IMAD.MOV.U32 R27, RZ, RZ, R21 ;  /* 0x000000ffff1b7224 */ /* 0x000fe400078e0015 */
[----:B------:R-:W-:-:S03]  /*6f680*/  IMAD.MOV.U32 R29, RZ, RZ, R20 ;  /* 0x000000ffff1d7224 */ /* 0x000fc600078e0014 */
[----:B------:R-:W-:Y:S04]  /*6f690*/  STL [R1+0x4f00], R27 ;  /* 0x004f001b01007387 */ /* 0x000fe80000100800 */
[----:B------:R-:W-:Y:S04]  /*6f6a0*/  STL.64 [R1+0x4fd8], R24 ;  /* 0x004fd81801007387 */ /* 0x000fe80000100a00 */
[----:B------:R-:W-:Y:S01]  /*6f6b0*/  STL [R1+0x4efc], R29 ;  /* 0x004efc1d01007387 */ /* 0x000fe20000100800 */
[----:B----4-:R-:W-:-:S15]  /*6f6c0*/  HMMA.1688.F32.TF32 R4, R8, R12, R4 ;  /* 0x0000000c0804723c */ /* 0x010fde0000081004 */
[----:B------:R-:W-:-:S04]  /*6f6d0*/  NOP ;  /* 0x0000000000007918 */ /* 0x000fc80000000000 */
[----:B------:R1:W-:Y:S04]  /*6f6e0*/  STL.64 [R1+0x4c0], R4 ;  /* 0x0004c00401007387 */ /* 0x0003e80000100a00 */
[----:B------:R-:W3:Y:S04]  /*6f6f0*/  LDL.64 R20, [R1+0x30] ;  /* 0x0000300001147983 */ /* 0x000ee80000100a00 */
[----:B---3--:R-:W-:Y:S04]  /*6f700*/  STL.64 [R1+0x4fd0], R20 ;  /* 0x004fd01401007387 */ /* 0x008fe80000100a00 */
[----:B-1----:R-:W3:Y:S04]  /*6f710*/  LDL.64 R4, [R1+0x10] ;  /* 0x0000100001047983 */ /* 0x002ee80000100a00 */
[----:B---3--:R1:W-:Y:S04]  /*6f720*/  STL.64 [R1+0x4fa0], R4 ;  /* 0x004fa00401007387 */ /* 0x0083e80000100a00 */
[----:B-1----:R-:W3:Y:S01]  /*6f730*/  LDL.64 R4, [R1+0x20] ;  /* 0x0000200001047983 */ /* 0x002ee20000100a00 */
[----:B------:R-:W-:-:S02]  /*6f740*/  IMAD.MOV.U32 R3, RZ, RZ, R6 ;  /* 0x000000ffff037224 */ /* 0x000fc400078e0006 */
[----:B------:R-:W-:Y:S01]  /*6f750*/  IMAD.MOV.U32 R2, RZ, RZ, R7 ;  /* 0x000000ffff027224 */ /* 0x000fe200078e0007 */
[----:B---3--:R1:W-:Y:S04]  /*6f760*/  STL.64 [R1+0x4fc8], R4 ;  /* 0x004fc80401007387 */ /* 0x0083e80000100a00 */
[----:B-1----:R-:W3:Y:S04]  /*6f770*/  LDL.LU R4, [R1+0xcf0] ;  /* 0x000cf00001047983 */ /* 0x002ee80000300800 */
[----:B------:R-:W3:Y:S04]  /*6f780*/  LDL.LU R5, [R1+0xcf4] ;  /* 0x000cf40001057983 */ /* 0x000ee80000300800 */
[----:B------:R-:W3:Y:S04]  /*6f790*/  LDL.LU R6, [R1+0xcf8] ;  /* 0x000cf80001067983 */ /* 0x000ee80000300800 */
[----:B------:R-:W3:Y:S04]  /*6f7a0*/  LDL.LU R7, [R1+0xcfc] ;  /* 0x000cfc0001077983 */ /* 0x000ee80000300800 */
[----:B------:R-:W4:Y:S04]  /*6f7b0*/  LDL.LU R24, [R1+0xd00] ;  /* 0x000d000001187983 */ /* 0x000f280000300800 */
[----:B------:R-:W4:Y:S04]  /*6f7c0*/  LDL.LU R25, [R1+0xd04] ;  /* 0x000d040001197983 */ /* 0x000f280000300800 */
[----:B------:R-:W4:Y:S04]  /*6f7d0*/  LDL.LU R26, [R1+0xd08] ;  /* 0x000d0800011a7983 */ /* 0x000f280000300800 */
[----:B------:R-:W4:Y:S04]  /*6f7e0*/  LDL.LU R27, [R1+0xd0c] ;  /* 0x000d0c00011b7983 */ /* 0x000f280000300800 */
[----:B------:R-:W4:Y:S04]  /*6f7f0*/  LDL.64 R20, [R1+0x40] ;  /* 0x0000400001147983 */ /* 0x000f280000100a00 */
[----:B------:R1:W-:Y:S04]  /*6f800*/  STL.64 [R1+0x4f50], R12 ;  /* 0x004f500c01007387 */ /* 0x0003e80000100a00 */
[----:B-1----:R-:W3:Y:S04]  /*6f810*/  LDL.LU R12, [R1+0xd10] ;  /* 0x000d1000010c7983 */ /* 0x002ee80000300800 */
[----:B------:R-:W3:Y:S04]  /*6f820*/  LDL.LU R13, [R1+0xd14] ;  /* 0x000d1400010d7983 */ /* 0x000ee80000300800 */
[----:B------:R-:W3:Y:S04]  /*6f830*/  LDL.LU R14, [R1+0xd18] ;  /* 0x000d1800010e7983 */ /* 0x000ee80000300800 */
[----:B------:R-:W3:Y:S04]  /*6f840*/  LDL.LU R15, [R1+0xd1c] ;  /* 0x000d1c00010f7983 */ /* 0x000ee80000300800 */
[----:B------:R1:W-:Y:S04]  /*6f850*/  STL [R1+0x481c], R2 ;  /* 0x00481c0201007387 */ /* 0x0003e80000100800 */
[----:B------:R-:W-:Y:S01]  /*6f860*/  STL [R1+0x4818], R3 ;  /* 0x0048180301007387 */ /* 0x000fe20000100800 */
[----:B--2---:R-:W-:-:S02]  /*6f870*/  IMAD.MOV.U32 R28, RZ, RZ, R16 ;  /* 0x000000ffff1c7224 */ /* 0x004fc400078e0010 */
[----:B-1----:R-:W-:Y:S01]  /*6f880*/  IMAD.MOV.U32 R2, RZ, RZ, R17 ;  /* 0x000000ffff027224 */ /* 0x002fe200078e0011 */
[----:B---3--:R-:W-:-:S15]  /*6f890*/  HMMA.1688.F32.TF32 R12, R8, R16, R12 ;  /* 0x00000010080c723c */ /* 0x008fde000008100c */
[----:B------:R-:W-:-:S04]  /*6f8a0*/  NOP ;  /* 0x0000000000007918 */ /* 0x000fc80000000000 */
[----:B------:R-:W-:Y:S04]  /*6f8b0*/  STL.64 [R1+0x4b0], R12 ;  /* 0x0004b00c01007387 */ /* 0x000fe80000100a00 */
[----:B------:R-:W-:Y:S04]  /*6f8c0*/  STL.64 [R1+0x4b8], R14 ;  /* 0x0004b80e01007387 */ /* 0x000fe80000100a00 */
[----:B------:R-:W2:Y:S04]  /*6f8d0*/  LDL.64 R16, [R1] ;  /* 0x0000000001107983 */ /* 0x000ea80000100a00 */
        /* <DEDUP_REMOVED lines=23> */
[----:B------:R-:W-:Y:S04]  /*6fa50*/  STL [R1+0x4f08], R2 ;  /* 0x004f080201007387 */ /* 0x000fe80000100800 */
[----:B------:R-:W-:Y:S04]  /*6fa60*/  STL [R1+0x4f04], R28 ;  /* 0x004f041c01007387 */ /* 0x000fe80000100800 */
[----:B------:R1:W-:Y:S04]  /*6fa70*/  STL.64 [R1+0x4a0], R24 ;  /* 0x0004a01801007387 */ /* 0x0003e80000100a00 */
[----:B------:R4:W-:Y:S04]  /*6fa80*/  STL.64 [R1+0x4a8], R26 ;  /* 0x0004a81a01007387 */ /* 0x0009e80000100a00 */
[----:B-1----:R-:W2:Y:S01]  /*6fa90*/  LDL.LU.64 R24, [R1+0x4fd8] ;  /* 0x004fd80001187983 */ /* 0x002ea20000300a00 */
[----:B----4-:R-:W-:-:S03]  /*6faa0*/  IMAD.MOV.U32 R26, RZ, RZ, R20 ;  /* 0x000000ffff1a7224 */ /* 0x010fc600078e0014 */
[----:B------:R-:W4:Y:S04]  /*6fab0*/  LDL.LU.64 R20, [R1+0x4fd0] ;  /* 0x004fd00001147983 */ /* 0x000f280000300a00 */
[----:B------:R-:W-:Y:S04]  /*6fac0*/  STL [R1+0x4f10], R0 ;  /* 0x004f100001007387 */ /* 0x000fe80000100800 */
[----:B------:R-:W-:Y:S01]  /*6fad0*/  STL [R1+0x4f0c], R26 ;  /* 0x004f0c1a01007387 */ /* 0x000fe20000100800 */
[----:B----4-:R-:W-:-:S15]  /*6fae0*/  HMMA.1688.F32.TF32 R4, R8, R20, R4 ;  /* 0x000000140804723c */ /* 0x010fde0000081004 */
[----:B------:R-:W-:-:S04]  /*6faf0*/  NOP ;  /* 0x0000000000007918 */ /* 0x000fc80000000000 */
[----:B------:R1:W-:Y:S04]  /*6fb00*/  STL.64 [R1+0x490], R4 ;  /* 0x0004900401007387 */ /* 0x0003e80000100a00 */
[----:B------:R-:W-:Y:S04]  /*6fb10*/  STL.64 [R1+0x498], R6 ;  /* 0x0004980601007387 */ /* 0x000fe80000100a00 */
[----:B-1----:R-:W2:Y:S01]  /*6fb20*/  LDL.LU.64 R4, [R1+0x4fc8] ;  /* 0x004fc80001047983 */ /* 0x002ea20000300a00 */
[----:B------:R-:W-:Y:S01]  /*6fb30*/  IMAD.MOV.U32 R29, RZ, RZ, R20 ;  /* 0x000000ffff1d7224 */ /* 0x000fe200078e0014 */
[----:B------:R-:W-:-:S02]  /*6fb40*/  MOV R23, R21 ;  /* 0x0000001500177202 */ /* 0x000fc40000000f00 */
[----:B------:R-:W4:Y:S04]  /*6fb50*/  LDL.LU R22, [R1+0x4fc0] ;  /* 0x004fc00001167983 */ /* 0x000f280000300800 */
[----:B------:R-:W3:Y:S04]  /*6fb60*/  LDL.LU.64 R20, [R1+0x4fb8] ;  /* 0x004fb80001147983 */ /* 0x000ee80000300a00 */
        /* <DEDUP_REMOVED lines=15> */
[----:B------:R-:W-:-:S05]  /*6fc60*/  IMAD.MOV.U32 R26, RZ, RZ, R4 ;  /* 0x000000ffff1a7224 */ /* 0x000fca00078e0004 */
[----:B------:R-:W-:Y:S04]  /*6fc70*/  STL.64 [R1+0x4f70], R26 ;  /* 0x004f701a01007387 */ /* 0x000fe80000100a00 */
[----:B------:R1:W-:Y:S01]  /*6fc80*/  STL.64 [R1+0x4f68], R24 ;  /* 0x004f681801007387 */ /* 0x0003e20000100a00 */
[----:B------:R-:W-:-:S03]  /*6fc90*/  IMAD.MOV.U32 R2, RZ, RZ, R5 ;  /* 0x000000ffff027224 */ /* 0x000fc600078e0005 */
        /* <DEDUP_REMOVED lines=16> */
[----:B------:R-:W2:Y:S04]  /*6fda0*/  LDL.LU.64 R18, [R1+0x4f80] ;  /* 0x004f800001127983 */ /* 0x000ea80000300a00 */
[----:B------:R-:W3:Y:S02]  /*6fdb0*/  LDL.LU.64 R16, [R1+0x4f78] ;  /* 0x004f780001107983 */ /* 0x000ee40000300a00 */
[----:B---3--:R-:W-:-:S15]  /*6fdc0*/  HMMA.1688.F32.TF32 R12, R8, R16, R12 ;  /* 0x00000010080c723c */ /* 0x008fde000008100c */
[----:B------:R-:W-:-:S04]  /*6fdd0*/  NOP ;  /* 0x0000000000007918 */ /* 0x000fc80000000000 */
[----:B------:R1:W-:Y:S04]  /*6fde0*/  STL.64 [R1+0x450], R12 ;  /* 0x0004500c01007387 */ /* 0x0003e80000100a00 */
[----:B------:R3:W-:Y:S04]  /*6fdf0*/  STL.64 [R1+0x458], R14 ;  /* 0x0004580e01007387 */ /* 0x0007e80000100a00 */
[----:B-1----:R-:W4:Y:S04]  /*6fe00*/  LDL.LU R12, [R1+0x960] ;  /* 0x00096000010c7983 */ /* 0x002f280000300800 */
[----:B------:R-:W4:Y:S04]  /*6fe10*/  LDL.LU R13, [R1+0x964] ;  /* 0x00096400010d7983 */ /* 0x000f280000300800 */
[----:B---3--:R-:W3:Y:S04]  /*6fe20*/  LDL.LU R14, [R1+0x968] ;  /* 0x00096800010e7983 */ /* 0x008ee80000300800 */
[----:B------:R-:W3:Y:S04]  /*6fe30*/  LDL.LU R15, [R1+0x96c] ;  /* 0x00096c00010f7983 */ /* 0x000ee80000300800 */
[----:B--2---:R-:W-:Y:S04]  /*6fe40*/  STL.64 [R1+0x4e38], R18 ;  /* 0x004e381201007387 */ /* 0x004fe80000100a00 */
[----:B------:R1:W-:Y:S04]  /*6fe50*/  STL.64 [R1+0x4e30], R16 ;  /* 0x004e301001007387 */ /* 0x0003e80000100a00 */
[----:B-1----:R-:W2:Y:S04]  /*6fe60*/  LDL.64 R16, [R1+0x90] ;  /* 0x0000900001107983 */ /* 0x002ea80000100a00 */
[----:B--2---:R1:W-:Y:S04]  /*6fe70*/  STL.64 [R1+0x4f18], R16 ;  /* 0x004f181001007387 */ /* 0x0043e80000100a00 */
[----:B-1----:R-:W2:Y:S04]  /*6fe80*/  LDL R16, [R1+0xa0] ;  /* 0x0000a00001107983 */ /* 0x002ea80000100800 */
[----:B------:R-:W2:Y:S01]  /*6fe90*/  LDL R17, [R1+0xa4] ;  /* 0x0000a40001117983 */ /* 0x000ea20000100800 */
[----:B------:R-:W-:Y:S03]  /*6fea0*/  HMMA.1688.F32.TF32 R24, R8, R20, R24 ;  /* 0x000000140818723c */ /* 0x000fe60000081018 */
[----:B--2---:R1:W-:Y:S04]  /*6feb0*/  STL.64 [R1+0x4f30], R16 ;  /* 0x004f301001007387 */ /* 0x0043e80000100a00 */
[----:B-1----:R-:W2:Y:S01]  /*6fec0*/  LDL R16, [R1+0xb0] ;  /* 0x0000b00001107983 */ /* 0x002ea20000100800 */
[----:B----4-:R-:W-:-:S05]  /*6fed0*/  IMAD.MOV.U32 R17, RZ, RZ, R22 ;  /* 0x000000ffff117224 */ /* 0x010fca00078e0016 */
[----:B--2---:R1:W-:Y:S04]  /*6fee0*/  STL.64 [R1+0x4f48], R16 ;  /* 0x004f481001007387 */ /* 0x0043e80000100a00 */
[----:B-1----:R-:W2:Y:S04]  /*6fef0*/  LDL.64 R16, [R1+0xc0] ;  /* 0x0000c00001107983 */ /* 0x002ea80000100a00 */
[----:B------:R-:W-:Y:S04]  /*6ff00*/  STL.64 [R1+0x440], R24 ;  /* 0x0004401801007387 */ /* 0x000fe80000100a00 */
[----:B------:R1:W-:Y:S04]  /*6ff10*/  STL.64 [R1+0x448], R26 ;  /* 0x0004481a01007387 */ /* 0x0003e80000100a00 */
[----:B-1----:R-:W4:Y:S04]  /*6ff20*/  LDL.LU.64 R26, [R1+0x4f70] ;  /* 0x004f7000011a7983 */ /* 0x002f280000300a00 */
[----:B------:R-:W2:Y:S04]  /*6ff30*/  LDL.LU.64 R24, [R1+0x4f68] ;  /* 0x004f680001187983 */ /* 0x000ea80000300a00 */
[----:B------:R-:W-:Y:S04]  /*6ff40*/  STL [R1+0x4f28], R23 ;  /* 0x004f281701007387 */ /* 0x000fe80000100800 */
        /* <DEDUP_REMOVED lines=15> */
[----:B------:R4:W-:Y:S01]  /*70040*/  STL.64 [R1+0x118], R10 ;  /* 0x0001180a01007387 */ /* 0x0009e20000100a00 */
[----:B------:R-:W-:-:S03]  /*70050*/  IMAD.MOV.U32 R3, RZ, RZ, R17 ;  /* 0x000000ffff037224 */ /* 0x000fc600078e0011 */
[----:B-1----:R-:W2:Y:S04]  /*70060*/  LDL.LU R8, [R1+0x930] ;  /* 0x0009300001087983 */ /* 0x002ea80000300800 */
[----:B------:R-:W2:Y:S04]  /*70070*/  LDL.LU R9, [R1+0x934] ;  /* 0x0009340001097983 */ /* 0x000ea80000300800 */
[----:B----4-:R-:W4:Y:S04]  /*70080*/  LDL.LU R10, [R1+0x938] ;  /* 0x00093800010a7983 */ /* 0x010f280000300800 */
[----:B------:R-:W4:Y:S04]  /*70090*/  LDL.LU R11, [R1+0x93c] ;  /* 0x00093c00010b7983 */ /* 0x000f280000300800 */
[----:B------:R-:W-:Y:S01]  /*700a0*/  STL.64 [R1+0x4e18], R24 ;  /* 0x004e181801007387 */ /* 0x000fe20000100a00 */
[----:B---3--:R-:W-:-:S15]  /*700b0*/  HMMA.1688.F32.TF32 R12, R4, R16, R12 ;  /* 0x00000010040c723c */ /* 0x008fde000008100c */
[----:B------:R-:W-:-:S04]  /*700c0*/  NOP ;  /* 0x0000000000007918 */ /* 0x000fc80000000000 */
[----:B------:R1:W-:Y:S04]  /*700d0*/  STL.64 [R1+0x430], R12 ;  /* 0x0004300c01007387 */ /* 0x0003e80000100a00 */
[----:B------:R3:W-:Y:S04]  /*700e0*/  STL.64 [R1+0x438], R14 ;  /* 0x0004380e01007387 */ /* 0x0007e80000100a00 */
[----:B-1----:R-:W2:Y:S01]  /*700f0*/  LDL.LU.64 R12, [R1+0x4f50] ;  /* 0x004f5000010c7983 */ /* 0x002ea20000300a00 */
[----:B---3--:R-:W-:-:S03]  /*70100*/  IMAD.MOV.U32 R14, RZ, RZ, R16 ;  /* 0x000000ffff0e7224 */ /* 0x008fc600078e0010 */
        /* <DEDUP_REMOVED lines=8> */
[----:B------:R-:W2:Y:S04]  /*70190*/  LDL.LU R23, [R1+0x4f28] ;  /* 0x004f280001177983 */ /* 0x000ea80000300800 */
[----:B------:R-:W3:-:S13]  /*701a0*/  LDL.LU.64 R20, [R1+0x4f20] ;  /* 0x004f200001147983 */ /* 0x000eda0000300a00 */
[----:B------:R1:W-:Y:S04]  /*701b0*/  STL.64 [R1+0x410], R16 ;  /* 0x0004101001007387 */ /* 0x0003e80000100a00 */
[----:B------:R-:W-:Y:S04]  /*701c0*/  STL.64 [R1+0x418], R18 ;  /* 0x0004181201007387 */ /* 0x000fe80000100a00 */
[----:B-1----:R-:W4:Y:S02]  /*701d0*/  LDL.LU.64 R16, [R1+0x4f18] ;  /* 0x004f180001107983 */ /* 0x002f240000300a00 */
[----:B----4-:R-:W-:Y:S01]  /*701e0*/  HMMA.1688.F32.TF32 R8, R4, R16, R8 ;  /* 0x000000100408723c */ /* 0x010fe20000081008 */
[----:B------:R-:W-:Y:S01]  /*701f0*/  MOV R15, R17 ;  /* 0x00000011000f7202 */ /* 0x000fe20000000f00 */
[----:B------:R-:W-:-:S02]  /*70200*/  IMAD.MOV.U32 R22, RZ, RZ, R16 ;  /* 0x000000ffff167224 */ /* 0x000fc400078e0010 */
[----:B------:R-:W-:Y:S02]  /*70210*/  IMAD.MOV.U32 R16, RZ, RZ, R29 ;  /* 0x000000ffff107224 */ /* 0x000fe400078e001d */
[----:B------:R-:W-:-:S13]  /*70220*/  IMAD.MOV.U32 R17, RZ, RZ, R0 ;  /* 0x000000ffff117224 */ /* 0x000fda00078e0000 */
[----:B------:R1:W-:Y:S04]  /*70230*/  STL.64 [R1+0x400], R8 ;  /* 0x0004000801007387 */ /* 0x0003e80000100a00 */
[----:B------:R-:W-:Y:S04]  /*70240*/  STL.64 [R1+0x408], R10 ;  /* 0x0004080a01007387 */ /* 0x000fe80000100a00 */
[----:B------:R-:W-:Y:S04]  /*70250*/  STL.64 [R1+0x4ec8], R14 ;  /* 0x004ec80e01007387 */ /* 0x000fe80000100a00 */
[----:B------:R-:W-:Y:S04]  /*70260*/  STL.64 [R1+0x4ec0], R12 ;  /* 0x004ec00c01007387 */ /* 0x000fe80000100a00 */
[----:B------:R-:W4:Y:S04]  /*70270*/  LDL.LU R29, [R1+0x4f14] ;  /* 0x004f1400011d7983 */ /* 0x000f280000300800 */
[----:B------:R-:W2:Y:S04]  /*70280*/  LDL.LU R0, [R1+0x4f10] ;  /* 0x004f100001007983 */ /* 0x000ea80000300800 */
[----:B------:R3:W-:Y:S01]  /*70290*/  STL.64 [R1+0x4e50], R16 ;  /* 0x004e501001007387 */ /* 0x0007e20000100a00 */
[----:B-1----:R-:W-:-:S02]  /*702a0*/  IMAD.MOV.U32 R8, RZ, RZ, R26 ;  /* 0x000000ffff087224 */ /* 0x002fc400078e001a */
[----:B------:R-:W-:Y:S01]  /*702b0*/  IMAD.MOV.U32 R9, RZ, RZ, R2 ;  /* 0x000000ffff097224 */ /* 0x000fe200078e0002 */
[----:B------:R-:W2:Y:S04]  /*702c0*/  LDL.LU R26, [R1+0x4f0c] ;  /* 0x004f0c00011a7983 */ /* 0x000ea80000300800 */
[----:B------:R-:W2:Y:S04]  /*702d0*/  LDL.LU R2, [R1+0x4f08] ;  /* 0x004f080001027983 */ /* 0x000ea80000300800 */
[----:B------:R1:W-:Y:S04]  /*702e0*/  STL.64 [R1+0x4e58], R8 ;  /* 0x004e580801007387 */ /* 0x0003e80000100a00 */
[----:B---3--:R-:W3:Y:S04]  /*702f0*/  LDL.LU R16, [R1+0x7b0] ;  /* 0x0007b00001107983 */ /* 0x008ee80000300800 */
[----:B------:R-:W3:Y:S04]  /*70300*/  LDL.LU R17, [R1+0x7b4] ;  /* 0x0007b40001117983 */ /* 0x000ee80000300800 */
[----:B------:R-:W2:Y:S04]  /*70310*/  LDL.LU R18, [R1+0x7b8] ;  /* 0x0007b80001127983 */ /* 0x000ea80000300800 */
[----:B------:R-:W2:Y:S01]  /*70320*/  LDL.LU R19, [R1+0x7bc] ;  /* 0x0007bc0001137983 */ /* 0x000ea20000300800 */
[----:B-1----:R-:W-:-:S02]  /*70330*/  IMAD.MOV.U32 R8, RZ, RZ, R28 ;  /* 0x000000ffff087224 */ /* 0x002fc400078e001c */
[----:B------:R-:W-:Y:S01]  /*70340*/  IMAD.MOV.U32 R9, RZ, RZ, R27 ;  /* 0x000000ffff097224 */ /* 0x000fe200078e001b */
[----:B--2---:R-:W-:Y:S04]  /*70350*/  STL.64 [R1+0x4e68], R18 ;  /* 0x004e681201007387 */ /* 0x004fe80000100a00 */
[----:B---3--:R1:W-:Y:S04]  /*70360*/  STL.64 [R1+0x4e60], R16 ;  /* 0x004e601001007387 */ /* 0x0083e80000100a00 */
        /* <DEDUP_REMOVED lines=13> */
[----:B------:R1:W-:Y:S01]  /*70440*/  STL.64 [R1+0x4e88], R8 ;  /* 0x004e880801007387 */ /* 0x0003e20000100a00 */
[----:B---3--:R-:W-:-:S02]  /*70450*/  IMAD.MOV.U32 R13, RZ, RZ, R27 ;  /* 0x000000ffff0d7224 */ /* 0x008fc400078e001b */
[----:B-1----:R-:W-:Y:S02]  /*70460*/  IMAD.MOV.U32 R8, RZ, RZ, R26 ;  /* 0x000000ffff087224 */ /* 0x002fe400078e001a */
[----:B------:R-:W-:Y:S01]  /*70470*/  IMAD.MOV.U32 R9, RZ, RZ, R0 ;  /* 0x000000ffff097224 */ /* 0x000fe200078e0000 */
[----:B------:R-:W3:Y:S04]  /*70480*/  LDL.LU R26, [R1+0x4ef4] ;  /* 0x004ef400011a7983 */ /* 0x000ee80000300800 */
[----:B------:R-:W3:Y:S04]  /*70490*/  LDL.LU R0, [R1+0x4ef0] ;  /* 0x004ef00001007983 */ /* 0x000ee80000300800 */
[----:B------:R1:W-:Y:S04]  /*704a0*/  STL.64 [R1+0x4ea0], R8 ;  /* 0x004ea00801007387 */ /* 0x0003e80000100a00 */
[----:B------:R-:W3:Y:S04]  /*704b0*/  LDL.LU R16, [R1+0x7d0] ;  /* 0x0007d00001107983 */ /* 0x000ee80000300800 */
[----:B------:R-:W3:Y:S04]  /*704c0*/  LDL.LU R17, [R1+0x7d4] ;  /* 0x0007d40001117983 */ /* 0x000ee80000300800 */
[----:B------:R-:W3:Y:S04]  /*704d0*/  LDL.LU R18, [R1+0x7d8] ;  /* 0x0007d80001127983 */ /* 0x000ee80000300800 */
[----:B------:R-:W3:Y:S01]  /*704e0*/  LDL.LU R19, [R1+0x7dc] ;  /* 0x0007dc0001137983 */ /* 0x000ee20000300800 */
[----:B-1----:R-:W-:Y:S01]  /*704f0*/  MOV R8, R28 ;  /* 0x0000001c00087202 */ /* 0x002fe20000000f00 */
[----:B------:R-:W-:-:S02]  /*70500*/  IMAD.MOV.U32 R9, RZ, RZ, R2 ;  /* 0x000000ffff097224 */ /* 0x000fc400078e0002 */
[----:B------:R-:W3:Y:S01]  /*70510*/  LDL.LU R28, [R1+0x4eec] ;  /* 0x004eec00011c7983 */ /* 0x000ee20000300800 */
[----:B--2---:R-:W-:-:S03]  /*70520*/  IMAD.MOV.U32 R12, RZ, RZ, R29 ;  /* 0x000000ffff0c7224 */ /* 0x004fc600078e001d */
[----:B------:R-:W2:Y:S04]  /*70530*/  LDL.LU R29, [R1+0x4ee8] ;  /* 0x004ee800011d7983 */ /* 0x000ea80000300800 */
[----:B------:R-:W-:Y:S04]  /*70540*/  STL.64 [R1+0x4ee0], R12 ;  /* 0x004ee00c01007387 */ /* 0x000fe80000100a00 */
        /* <DEDUP_REMOVED lines=21> */
[----:B----4-:R-:W-:-:S03]  /*706a0*/  IMAD.MOV.U32 R25, RZ, RZ, R23 ;  /* 0x000000ffff197224 */ /* 0x010fc600078e0017 */
        /* <DEDUP_REMOVED lines=8> */
[----:B-1----:R-:W3:Y:S04]  /*70730*/  LDL.LU R20, [R1+0xc80] ;  /* 0x000c800001147983 */ /* 0x002ee80000300800 */
[----:B------:R-:W3:Y:S04]  /*70740*/  LDL.LU R21, [R1+0xc84] ;  /* 0x000c840001157983 */ /* 0x000ee80000300800 */
[----:B------:R-:W4:Y:S04]  /*70750*/  LDL.LU R22, [R1+0xc88] ;  /* 0x000c880001167983 */ /* 0x000f280000300800 */
[----:B------:R-:W4:Y:S01]  /*70760*/  LDL.LU R23, [R1+0xc8c] ;  /* 0x000c8c0001177983 */ /* 0x000f220000300800 */
[----:B------:R-:W-:-:S07]  /*70770*/  IMAD.MOV.U32 R24, RZ, RZ, R26 ;  /* 0x000000ffff187224 */ /* 0x000fce00078e001a */
[----:B------:R-:W-:Y:S01]  /*70780*/  HMMA.1688.F32.TF32 R24, R4, R24, R12 ;  /* 0x000000180418723c */ /* 0x000fe2000008100c */
[----:B----4-:R-:W-:Y:S04]  /*70790*/  STL.64 [R1+0x4e48], R22 ;  /* 0x004e481601007387 */ /* 0x010fe80000100a00 */
[----:B---3--:R1:W-:Y:S04]  /*707a0*/  STL.64 [R1+0x4e40], R20 ;  /* 0x004e401401007387 */ /* 0x0083e80000100a00 */
[----:B-1----:R-:W3:Y:S04]  /*707b0*/  LDL.LU R20, [R1+0xc90] ;  /* 0x000c900001147983 */ /* 0x002ee80000300800 */
[----:B------:R-:W3:Y:S04]  /*707c0*/  LDL.LU R21, [R1+0xc94] ;  /* 0x000c940001157983 */ /* 0x000ee80000300800 */
[----:B------:R-:W3:Y:S04]  /*707d0*/  LDL.LU R22, [R1+0xc98] ;  /* 0x000c980001167983 */ /* 0x000ee80000300800 */
[----:B------:R-:W3:Y:S04]  /*707e0*/  LDL.LU R23, [R1+0xc9c] ;  /* 0x000c9c0001177983 */ /* 0x000ee80000300800 */
[----:B------:R-:W4:Y:S04]  /*707f0*/  LDL.LU.64 R12, [R1+0x4ee0] ;  /* 0x004ee000010c7983 */ /* 0x000f280000300a00 */
[----:B------:R1:W-:Y:S04]  /*70800*/  STL.64 [R1+0x3f0], R24 ;  /* 0x0003f01801007387 */ /* 0x0003e80000100a00 */
[----:B------:R2:W-:Y:S04]  /*70810*/  STL.64 [R1+0x3f8], R26 ;  /* 0x0003f81a01007387 */ /* 0x0005e80000100a00 */
[----:B-1----:R-:W3:Y:S04]  /*70820*/  LDL.LU R24, [R1+0xc70] ;  /* 0x000c700001187983 */ /* 0x002ee80000300800 */
[----:B------:R-:W3:Y:S01]  /*70830*/  LDL.LU R25, [R1+0xc74] ;  /* 0x000c740001197983 */ /* 0x000ee20000300800 */
[----:B--2---:R-:W-:-:S02]  /*70840*/  IMAD.MOV.U32 R26, RZ, RZ, R29 ;  /* 0x000000ffff1a7224 */ /* 0x004fc400078e001d */
[----:B------:R-:W-:Y:S01]  /*70850*/  IMAD.MOV.U32 R27, RZ, RZ, R28 ;  /* 0x000000ffff1b7224 */ /* 0x000fe200078e001c */
[----:B----4-:R-:W-:Y:S01]  /*70860*/  HMMA.1688.F32.TF32 R12, R4, R12, R8 ;  /* 0x0000000c040c723c */ /* 0x010fe20000081008 */
[----:B------:R-:W2:Y:S04]  /*70870*/  LDL.LU.64 R10, [R1+0x4ed8] ;  /* 0x004ed800010a7983 */ /* 0x000ea80000300a00 */
[----:B------:R-:W2:-:S14]  /*70880*/  LDL.LU.64 R8, [R1+0x4ed0] ;  /* 0x004ed00001087983 */ /* 0x000e9c0000300a00 */
[----:B------:R-:W-:Y:S01]  /*70890*/  IMAD.MOV.U32 R29, RZ, RZ, R14 ;  /* 0x000000ffff1d7224 */ /* 0x000fe200078e000e */
[----:B------:R1:W-:Y:S01]  /*708a0*/  STL.64 [R1+0x3e0], R12 ;  /* 0x0003e00c01007387 */ /* 0x0003e20000100a00 */
[----:B------:R-:W-:-:S03]  /*708b0*/  IMAD.MOV.U32 R28, RZ, RZ, R15 ;  /* 0x000000ffff1c7224 */ /* 0x000fc600078e000f */
[----:B------:R-:W4:Y:S04]  /*708c0*/  LDL.LU.64 R14, [R1+0x4ec8] ;  /* 0x004ec800010e7983 */ /* 0x000f280000300a00 */
[----:B-1----:R-:W2:Y:S04]  /*708d0*/  LDL.LU.64 R12, [R1+0x4ec0] ;  /* 0x004ec000010c7983 */ /* 0x002ea80000300a00 */
[----:B------:R-:W-:Y:S04]  /*708e0*/  STL [R1+0x4574], R28 ;  /* 0x0045741c01007387 */ /* 0x000fe80000100800 */
[----:B------:R-:W-:Y:S01]  /*708f0*/  STL [R1+0x4570], R29 ;  /* 0x0045701d01007387 */ /* 0x000fe20000100800 */
[----:B--2---:R-:W-:-:S15]  /*70900*/  HMMA.1688.F32.TF32 R8, R4, R12, R8 ;  /* 0x0000000c0408723c */ /* 0x004fde0000081008 */
        /* <DEDUP_REMOVED lines=9> */
[----:B-1----:R-:W2:Y:S01]  /*709a0*/  LDL.LU.64 R8, [R1+0x4ea0] ;  /* 0x004ea00001087983 */ /* 0x002ea20000300a00 */
[----:B------:R-:W-:Y:S01]  /*709b0*/  IMAD.MOV.U32 R28, RZ, RZ, R10 ;  /* 0x000000ffff1c7224 */ /* 0x000fe200078e000a */
[----:B------:R-:W-:-:S05]  /*709c0*/  MOV R29, R11 ;  /* 0x0000000b001d7202 */ /* 0x000fca0000000f00 */
        /* <DEDUP_REMOVED lines=24> */
[----:B------:R-:W-:Y:S01]  /*70b50*/  STL.64 [R1+0x388], R10 ;  /* 0x0003880a01007387 */ /* 0x000fe20000100a00 */
[----:B------:R-:W-:-:S03]  /*70b60*/  LOP3.LUT R2, R0, 0x20, RZ, 0x3c, !PT ;  /* 0x0000002000027812 */ /* 0x000fc600078e3cff */
[----:B------:R-:W-:Y:S04]  /*70b70*/  LDS R8, [R0+UR5+0x28400] ;  /* 0x0284000500087984 */ /* 0x000fe80008000800 */
[----:B------:R-:W-:Y:S04]  /*70b80*/  LDS R10, [R0+UR5+0x2a400] ;  /* 0x02a40005000a7984 */ /* 0x000fe80008000800 */
[----:B------:R-:W-:Y:S04]  /*70b90*/  LDS R9, [R2+UR5+0x28400] ;  /* 0x0284000502097984 */ /* 0x000fe80008000800 */
[----:B------:R-:W1:Y:S01]  /*70ba0*/  LDS R11, [R2+UR5+0x2a400] ;  /* 0x02a40005020b7984 */ /* 0x000e620008000800 */
[----:B---3--:R-:W-:Y:S03]  /*70bb0*/  HMMA.1688.F32.TF32 R16, R4, R16, R20 ;  /* 0x000000100410723c */ /* 0x008fe60000081014 */
[----:B------:R-:W2:Y:S04]  /*70bc0*/  LDL.LU.64 R22, [R1+0x4e48] ;  /* 0x004e480001167983 */ /* 0x000ea80000300a00 */
[----:B------:R-:W2:-:S12]  /*70bd0*/  LDL.LU.64 R20, [R1+0x4e40] ;  /* 0x004e400001147983 */ /* 0x000e980000300a00 */
[----:B------:R-:W-:Y:S04]  /*70be0*/  STL.64 [R1+0x370], R16 ;  /* 0x0003701001007387 */ /* 0x000fe80000100a00 */
[----:B------:R3:W-:Y:S04]  /*70bf0*/  STL.64 [R1+0x378], R18 ;  /* 0x0003781201007387 */ /* 0x0007e80000100a00 */
[----:B---3--:R-:W3:Y:S04]  /*70c00*/  LDL.LU.64 R18, [R1+0x4e38] ;  /* 0x004e380001127983 */ /* 0x008ee80000300a00 */
[----:B------:R-:W2:Y:S02]  /*70c10*/  LDL.LU.64 R16, [R1+0x4e30] ;  /* 0x004e300001107983 */ /* 0x000ea40000300a00 */
[----:B--2---:R-:W-:-:S15]  /*70c20*/  HMMA.1688.F32.TF32 R20, R4, R16, R20 ;  /* 0x000000100414723c */ /* 0x004fde0000081014 */
[----:B------:R-:W-:-:S04]  /*70c30*/  NOP ;  /* 0x0000000000007918 */ /* 0x000fc80000000000 */
[----:B------:R-:W-:Y:S04]  /*70c40*/  STL.64 [R1+0x360], R20 ;  /* 0x0003601401007387 */ /* 0x000fe80000100a00 */
[----:B------:R2:W-:Y:S04]  /*70c50*/  STL.64 [R1+0x368], R22 ;  /* 0x0003681601007387 */ /* 0x0005e80000100a00 */
[----:B--2---:R-:W2:Y:S04]  /*70c60*/  LDL.LU R22, [R1+0x4e28] ;  /* 0x004e280001167983 */ /* 0x004ea80000300800 */
[----:B------:R-:W2:Y:S04]  /*70c70*/  LDL.LU.64 R20, [R1+0x4e20] ;  /* 0x004e200001147983 */ /* 0x000ea80000300a00 */
[----:B------:R-:W3:Y:S01]  /*70c80*/  LDL.64 R12, [R1+0x80] ;  /* 0x00008000010c7983 */ /* 0x000ee20000100a00 */
[----:B--2---:R-:W-:Y:S03]  /*70c90*/  HMMA.1688.F32.TF32 R24, R4, R20, R24 ;  /* 0x000000140418723c */ /* 0x004fe60000081018 */
[----:B---3--:R-:W-:Y:S04]  /*70ca0*/  STL.64 [R1+0x4dc0], R12 ;  /* 0x004dc00c01007387 */ /* 0x008fe80000100a00 */
[----:B------:R-:W-:Y:S04]  /*70cb0*/  STL.64 [R1+0x4d28], R18 ;  /* 0x004d281201007387 */ /* 0x000fe80000100a00 */
[----:B------:R2:W-:Y:S04]  /*70cc0*/  STL.64 [R1+0x4d20], R16 ;  /* 0x004d201001007387 */ /* 0x0005e80000100a00 */
[----:B--2---:R-:W2:Y:S04]  /*70cd0*/  LDL.LU R16, [R1+0x7a0] ;  /* 0x0007a00001107983 */ /* 0x004ea80000300800 */
[----:B------:R-:W2:Y:S04]  /*70ce0*/  LDL.LU R17, [R1+0x7a4] ;  /* 0x0007a40001117983 */ /* 0x000ea80000300800 */
[----:B------:R-:W2:Y:S04]  /*70cf0*/  LDL.LU R18, [R1+0x7a8] ;  /* 0x0007a80001127983 */ /* 0x000ea80000300800 */
[----:B------:R-:W2:Y:S04]  /*70d00*/  LDL.LU R19, [R1+0x7ac] ;  /* 0x0007ac0001137983 */ /* 0x000ea80000300800 */
[----:B------:R3:W-:Y:S04]  /*70d10*/  STL.64 [R1+0x350], R24 ;  /* 0x0003501801007387 */ /* 0x0007e80000100a00 */
[----:B------:R-:W-:Y:S04]  /*70d20*/  STL.64 [R1+0x358], R26 ;  /* 0x0003581a01007387 */ /* 0x000fe80000100a00 */
[----:B---3--:R-:W2:Y:S01]  /*70d30*/  LDL.LU.64 R24, [R1+0x4e18] ;  /* 0x004e180001187983 */ /* 0x008ea20000300a00 */
[----:B------:R-:W-:-:S02]  /*70d40*/  IMAD.MOV.U32 R12, RZ, RZ, R22 ;  /* 0x000000ffff0c7224 */ /* 0x000fc400078e0016 */
[----:B----4-:R-:W-:Y:S01]  /*70d50*/  IMAD.MOV.U32 R13, RZ, RZ, R15 ;  /* 0x000000ffff0d7224 */ /* 0x010fe200078e000f */
[----:B------:R-:W-:Y:S04]  /*70d60*/  STL [R1+0x4d0c], R21 ;  /* 0x004d0c1501007387 */ /* 0x000fe80000100800 */
[----:B------:R-:W-:Y:S01]  /*70d70*/  STL [R1+0x4df8], R20 ;  /* 0x004df81401007387 */ /* 0x000fe20000100800 */
[----:B--2---:R-:W-:-:S15]  /*70d80*/  HMMA.1688.F32.TF32 R4, R4, R24, R16 ;  /* 0x000000180404723c */ /* 0x004fde0000081010 */
[----:B------:R-:W-:-:S04]  /*70d90*/  NOP ;  /* 0x0000000000007918 */ /* 0x000fc80000000000 */
[----:B------:R-:W-:Y:S04]  /*70da0*/  STL.64 [R1+0x100], R4 ;  /* 0x0001000401007387 */ /* 0x000fe80000100a00 */
[----:B------:R-:W-:Y:S04]  /*70db0*/  STL.64 [R1+0x108], R6 ;  /* 0x0001080601007387 */ /* 0x000fe80000100a00 */
[----:B------:R2:W-:Y:S04]  /*70dc0*/  STL.64 [R1+0x4dd8], R12 ;  /* 0x004dd80c01007387 */ /* 0x0005e80000100a00 */
[----:B------:R-:W3:Y:S04]  /*70dd0*/  LDS R4, [R0+UR5+0x28500] ;  /* 0x0285000500047984 */ /* 0x000ee80008000800 */
[----:B------:R-:W4:Y:S04]  /*70de0*/  LDS R6, [R0+UR5+0x2a500] ;  /* 0x02a5000500067984 */ /* 0x000f280008000800 */
[----:B------:R-:W1:Y:S04]  /*70df0*/  LDS R7, [R2+UR5+0x2a500] ;  /* 0x02a5000502077984 */ /* 0x000e680008000800 */
[----:B------:R-:W1:Y:S04]  /*70e00*/  LDS R5, [R2+UR5+0x28500] ;  /* 0x0285000502057984 */ /* 0x000e680008000800 */
[----:B--2---:R-:W2:Y:S04]  /*70e10*/  LDL.64 R12, [R1+0xa0] ;  /* 0x0000a000010c7983 */ /* 0x004ea80000100a00 */
[----:B--2---:R2:W-:Y:S04]  /*70e20*/  STL.64 [R1+0x4df0], R12 ;  /* 0x004df00c01007387 */ /* 0x0045e80000100a00 */
        /* <DEDUP_REMOVED lines=10> */
[----:B------:R-:W3:Y:S01]  /*70ed0*/  LDL.64 R12, [R1+0xb0] ;  /* 0x0000b000010c7983 */ /* 0x000ee20000100a00 */
[----:B--2---:R-:W-:-:S03]  /*70ee0*/  IMAD.MOV.U32 R20, RZ, RZ, R14 ;  /* 0x000000ffff147224 */ /* 0x004fc600078e000e */
[----:B---3--:R2:W-:Y:S04]  /*70ef0*/  STL.64 [R1+0x4e10], R12 ;  /* 0x004e100c01007387 */ /* 0x0085e80000100a00 */
[----:B--2---:R-:W1:Y:S04]  /*70f00*/  LDL.LU R12, [R1+0xc60] ;  /* 0x000c6000010c7983 */ /* 0x004e680000300800 */
[----:B------:R-:W1:Y:S04]  /*70f10*/  LDL.LU R13, [R1+0xc64] ;  /* 0x000c6400010d7983 */ /* 0x000e680000300800 */
[----:B------:R-:W1:Y:S04]  /*70f20*/  LDL.LU R14, [R1+0xc68] ;  /* 0x000c6800010e7983 */ /* 0x000e680000300800 */
[----:B------:R-:W1:Y:S04]  /*70f30*/  LDL.LU R15, [R1+0xc6c] ;  /* 0x000c6c00010f7983 */ /* 0x000e680000300800 */
[----:B------:R-:W-:Y:S04]  /*70f40*/  STL.64 [R1+0x4db8], R18 ;  /* 0x004db81201007387 */ /* 0x000fe80000100a00 */
[----:B------:R2:W-:Y:S04]  /*70f50*/  STL.64 [R1+0x4db0], R16 ;  /* 0x004db01001007387 */ /* 0x0005e80000100a00 */
[----:B--2---:R-:W2:Y:S04]  /*70f60*/  LDL.LU R16, [R1+0xc20] ;  /* 0x000c200001107983 */ /* 0x004ea80000300800 */
[----:B------:R-:W2:Y:S04]  /*70f70*/  LDL.LU R17, [R1+0xc24] ;  /* 0x000c240001117983 */ /* 0x000ea80000300800 */
[----:B------:R-:W3:Y:S04]  /*70f80*/  LDL.LU R18, [R1+0xc28] ;  /* 0x000c280001127983 */ /* 0x000ee80000300800 */
[----:B------:R-:W3:Y:S01]  /*70f90*/  LDL.LU R19, [R1+0xc2c] ;  /* 0x000c2c0001137983 */ /* 0x000ee20000300800 */
[----:B------:R-:W-:-:S03]  /*70fa0*/  IMAD.MOV.U32 R21, RZ, RZ, R3 ;  /* 0x000000ffff157224 */ /* 0x000fc600078e0003 */
[----:B---3--:R-:W-:Y:S04]  /*70fb0*/  STL.64 [R1+0x4dd0], R18 ;  /* 0x004dd01201007387 */ /* 0x008fe80000100a00 */
[----:B--2---:R2:W-:Y:S04]  /*70fc0*/  STL.64 [R1+0x4dc8], R16 ;  /* 0x004dc81001007387 */ /* 0x0045e80000100a00 */
[----:B--2---:R-:W2:Y:S04]  /*70fd0*/  LDL.LU R16, [R1+0xc30] ;  /* 0x000c300001107983 */ /* 0x004ea80000300800 */
[----:B------:R-:W2:Y:S04]  /*70fe0*/  LDL.LU R17, [R1+0xc34] ;  /* 0x000c340001117983 */ /* 0x000ea80000300800 */
[----:B------:R-:W3:Y:S04]  /*70ff0*/  LDL.LU R18, [R1+0xc38] ;  /* 0x000c380001127983 */ /* 0x000ee80000300800 */
[----:B------:R-:W3:Y:S01]  /*71000*/  LDL.LU R19, [R1+0xc3c] ;  /* 0x000c3c0001137983 */ /* 0x000ee20000300800 */
[C---:B-1----:R-:W-:Y:S03]  /*71010*/  HMMA.1688.F32.TF32 R20, R8.reuse, R20, R12 ;  /* 0x000000140814723c */ /* 0x042fe6000008100c */
[----:B---3--:R-:W-:Y:S04]  /*71020*/  STL.64 [R1+0x4de8], R18 ;  /* 0x004de81201007387 */ /* 0x008fe80000100a00 */
[----:B--2---:R1:W-:Y:S04]  /*71030*/  STL.64 [R1+0x4de0], R16 ;  /* 0x004de01001007387 */ /* 0x0043e80000100a00 */
[----:B-1----:R-:W2:Y:S04]  /*71040*/  LDL.LU R16, [R1+0xc40] ;  /* 0x000c400001107983 */ /* 0x002ea80000300800 */
[----:B------:R-:W2:Y:S04]  /*71050*/  LDL.LU R17, [R1+0xc44] ;  /* 0x000c440001117983 */ /* 0x000ea80000300800 */
[----:B------:R-:W2:Y:S04]  /*71060*/  LDL.LU R18, [R1+0xc48] ;  /* 0x000c480001127983 */ /* 0x000ea80000300800 */
[----:B------:R-:W2:Y:S04]  /*71070*/  LDL.LU R19, [R1+0xc4c] ;  /* 0x000c4c0001137983 */ /* 0x000ea80000300800 */
[----:B------:R-:W-:Y:S04]  /*71080*/  STL [R1+0x4d08], R25 ;  /* 0x004d081901007387 */ /* 0x000fe80000100800 */
[----:B------:R-:W-:Y:S04]  /*71090*/  STL [R1+0x4cf0], R4 ;  /* 0x004cf00401007387 */ /* 0x000fe80000100800 */
[----:B----4-:R-:W-:Y:S04]  /*710a0*/  STL [R1+0x4cf4], R6 ;  /* 0x004cf40601007387 */ /* 0x010fe80000100800 */
        /* <DEDUP_REMOVED lines=10> */
[----:B----4-:R-:W-:Y:S01]  /*71150*/  HMMA.1688.F32.TF32 R20, R8, R12, R20 ;  /* 0x0000000c0814723c */ /* 0x010fe20000081014 */
[----:B------:R-:W-:-:S15]  /*71160*/  IMAD.MOV.U32 R25, RZ, RZ, R13 ;  /* 0x000000ffff197224 */ /* 0x000fde00078e000d */
[----:B------:R-:W-:-:S03]  /*71170*/  NOP ;  /* 0x0000000000007918 */ /* 0x000fc60000000000 */
[----:B------:R1:W-:Y:S04]  /*71180*/  STL.64 [R1+0x330], R20 ;  /* 0x0003301401007387 */ /* 0x0003e80000100a00 */
[----:B------:R4:W-:Y:S04]  /*71190*/  STL.64 [R1+0x338], R22 ;  /* 0x0003381601007387 */ /* 0x0009e80000100a00 */
[----:B-1----:R-:W2:Y:S01]  /*711a0*/  LDL.LU R20, [R1+0x4df8] ;  /* 0x004df80001147983 */ /* 0x002ea20000300800 */
[----:B------:R-:W-:-:S03]  /*711b0*/  IMAD.MOV.U32 R21, RZ, RZ, R12 ;  /* 0x000000ffff157224 */ /* 0x000fc600078e000c */
[----:B------:R-:W2:Y:S02]  /*711c0*/  LDL.LU.64 R12, [R1+0x4df0] ;  /* 0x004df000010c7983 */ /* 0x000ea40000300a00 */
[----:B--2---:R-:W-:Y:S01]  /*711d0*/  HMMA.1688.F32.TF32 R16, R8, R12, R16 ;  /* 0x0000000c0810723c */ /* 0x004fe20000081010 */
[----:B----4-:R-:W-:Y:S02]  /*711e0*/  IMAD.MOV.U32 R22, RZ, RZ, R12 ;  /* 0x000000ffff167224 */ /* 0x010fe400078e000c */
        /* <DEDUP_REMOVED lines=25> */
[----:B------:R1:W-:Y:S04]  /*71380*/  STL.64 [R1+0x4da0], R20 ;  /* 0x004da01401007387 */ /* 0x0003e80000100a00 */
[----:B-1----:R-:W4:Y:S04]  /*71390*/  LDL.LU R20, [R1+0xc10] ;  /* 0x000c100001147983 */ /* 0x002f280000300800 */
[----:B------:R-:W4:Y:S04]  /*713a0*/  LDL.LU R21, [R1+0xc14] ;  /* 0x000c140001157983 */ /* 0x000f280000300800 */
[----:B------:R-:W4:Y:S04]  /*713b0*/  LDL.LU R22, [R1+0xc18] ;  /* 0x000c180001167983 */ /* 0x000f280000300800 */
[----:B------:R-:W4:Y:S01]  /*713c0*/  LDL.LU R23, [R1+0xc1c] ;  /* 0x000c1c0001177983 */ /* 0x000f220000300800 */
[----:B---3--:R-:W-:Y:S01]  /*713d0*/  MOV R28, R4 ;  /* 0x00000004001c7202 */ /* 0x008fe20000000f00 */
[----:B------:R-:W-:-:S02]  /*713e0*/  IMAD.MOV.U32 R27, RZ, RZ, R5 ;  /* 0x000000ffff1b7224 */ /* 0x000fc400078e0005 */
[----:B------:R-:W-:Y:S01]  /*713f0*/  STL [R1+0x4cc8], R26 ;  /* 0x004cc81a01007387 */ /* 0x000fe20000100800 */
[C---:B----4-:R-:W-:Y:S08]  /*71400*/  HMMA.1688.F32.TF32 R20, R8.reuse, R4, R20 ;  /* 0x000000040814723c */ /* 0x050ff00000081014 */
[----:B--2---:R-:W-:Y:S01]  /*71410*/  HMMA.1688.F32.TF32 R4, R8, R12, R16 ;  /* 0x0000000c0804723c */ /* 0x004fe20000081010 */
[----:B------:R-:W-:-:S02]  /*71420*/  IMAD.MOV.U32 R0, RZ, RZ, R12 ;  /* 0x000000ffff007224 */ /* 0x000fc400078e000c */
[----:B------:R-:W-:-:S08]  /*71430*/  IMAD.MOV.U32 R29, RZ, RZ, R13 ;  /* 0x000000ffff1d7224 */ /* 0x000fd000078e000d */
[----:B------:R-:W-:Y:S04]  /*71440*/  STL.64 [R1+0x2f0], R20 ;  /* 0x0002f01401007387 */ /* 0x000fe80000100a00 */
[----:B------:R-:W-:Y:S04]  /*71450*/  STL.64 [R1+0x2f8], R22 ;  /* 0x0002f81601007387 */ /* 0x000fe80000100a00 */
[----:B------:R-:W-:Y:S04]  /*71460*/  STL [R1+0x4cd4], R27 ;  /* 0x004cd41b01007387 */ /* 0x000fe80000100800 */
[----:B------:R-:W-:Y:S04]  /*71470*/  STL.64 [R1+0x4d88], R24 ;  /* 0x004d881801007387 */ /* 0x000fe80000100a00 */
[----:B------:R-:W-:Y:S04]  /*71480*/  STL [R1+0x4cd0], R28 ;  /* 0x004cd01c01007387 */ /* 0x000fe80000100800 */
        /* <DEDUP_REMOVED lines=10> */
[----:B--2---:R-:W-:Y:S04]  /*71530*/  STL.64 [R1+0x4d58], R6 ;  /* 0x004d580601007387 */ /* 0x004fe80000100a00 */
[----:B---3--:R1:W-:Y:S04]  /*71540*/  STL.64 [R1+0x4d50], R4 ;  /* 0x004d500401007387 */ /* 0x0083e80000100a00 */
[----:B-1----:R-:W2:Y:S04]  /*71550*/  LDL.64 R4, [R1+0x20] ;  /* 0x0000200001047983 */ /* 0x002ea80000100a00 */
[----:B--2---:R1:W-:Y:S04]  /*71560*/  STL.64 [R1+0x4d68], R4 ;  /* 0x004d680401007387 */ /* 0x0043e80000100a00 */
[----:B-1----:R-:W2:Y:S04]  /*71570*/  LDL.64 R4, [R1+0x30] ;  /* 0x0000300001047983 */ /* 0x002ea80000100a00 */
[----:B--2---:R-:W-:Y:S04]  /*71580*/  STL.64 [R1+0x4d80], R4 ;  /* 0x004d800401007387 */ /* 0x004fe80000100a00 */
[----:B------:R-:W2:Y:S04]  /*71590*/  LDL.64 R16, [R1] ;  /* 0x0000000001107983 */ /* 0x000ea80000100a00 */
[----:B--2---:R1:W-:Y:S04]  /*715a0*/  STL.64 [R1+0x4d40], R16 ;  /* 0x004d401001007387 */ /* 0x0043e80000100a00 */
[----:B-1----:R-:W2:Y:S04]  /*715b0*/  LDL.64 R16, [R1+0x10] ;  /* 0x0000100001107983 */ /* 0x002ea80000100a00 */
[----:B--2---:R1:W-:Y:S04]  /*715c0*/  STL.64 [R1+0x4d60], R16 ;  /* 0x004d601001007387 */ /* 0x0043e80000100a00 */
        /* <DEDUP_REMOVED lines=14> */
[----:B------:R-:W2:Y:S04]  /*716b0*/  LDL.64 R4, [R1+0x40] ;  /* 0x0000400001047983 */ /* 0x000ea80000100a00 */
[----:B-1----:R-:W2:Y:S04]  /*716c0*/  LDL.64 R24, [R1+0x50] ;  /* 0x0000500001187983 */ /* 0x002ea80000100a00 */
[----:B---3--:R-:W-:Y:S04]  /*716d0*/  STL.64 [R1+0x4d78], R18 ;  /* 0x004d781201007387 */ /* 0x008fe80000100a00 */
[----:B------:R1:W-:Y:S04]  /*716e0*/  STL.64 [R1+0x4d70], R16 ;  /* 0x004d701001007387 */ /* 0x0003e80000100a00 */
[----:B-1----:R-:W3:Y:S04]  /*716f0*/  LDL.LU R16, [R1+0xbd0] ;  /* 0x000bd00001107983 */ /* 0x002ee80000300800 */
[----:B------:R-:W3:Y:S04]  /*71700*/  LDL.LU R17, [R1+0xbd4] ;  /* 0x000bd40001117983 */ /* 0x000ee80000300800 */
[----:B------:R-:W3:Y:S04]  /*71710*/  LDL.LU R18, [R1+0xbd8] ;  /* 0x000bd80001127983 */ /* 0x000ee80000300800 */
[----:B------:R-:W3:Y:S04]  /*71720*/  LDL.LU R19, [R1+0xbdc] ;  /* 0x000bdc0001137983 */ /* 0x000ee80000300800 */
[----:B----4-:R-:W-:Y:S04]  /*71730*/  STL.64 [R1+0x4d00], R14 ;  /* 0x004d000e01007387 */ /* 0x010fe80000100a00 */
        /* <DEDUP_REMOVED lines=11> */
[----:B------:R-:W-:Y:S01]  /*717f0*/  HMMA.1688.F32.TF32 R20, R8, R24, R20 ;  /* 0x000000180814723c */ /* 0x000fe20000081014 */
[----:B------:R-:W-:-:S02]  /*71800*/  IMAD.MOV.U32 R2, RZ, RZ, R25 ;  /* 0x000000ffff027224 */ /* 0x000fc400078e0019 */
[----:B----4-:R-:W-:Y:S04]  /*71810*/  STL.64 [R1+0x4d38], R14 ;  /* 0x004d380e01007387 */ /* 0x010fe80000100a00 */
[----:B--2---:R1:W-:Y:S04]  /*71820*/  STL.64 [R1+0x4d30], R12 ;  /* 0x004d300c01007387 */ /* 0x0043e80000100a00 */
[----:B-1----:R-:W2:Y:S04]  /*71830*/  LDL.LU R12, [R1+0xba0] ;  /* 0x000ba000010c7983 */ /* 0x002ea80000300800 */
[----:B------:R-:W2:Y:S04]  /*71840*/  LDL.LU R13, [R1+0xba4] ;  /* 0x000ba400010d7983 */ /* 0x000ea80000300800 */
[----:B------:R-:W2:Y:S04]  /*71850*/  LDL.LU R14, [R1+0xba8] ;  /* 0x000ba800010e7983 */ /* 0x000ea80000300800 */
[----:B------:R-:W2:Y:S04]  /*71860*/  LDL.LU R15, [R1+0xbac] ;  /* 0x000bac00010f7983 */ /* 0x000ea80000300800 */
[----:B------:R-:W-:Y:S04]  /*71870*/  STL [R1+0x4cdc], R29 ;  /* 0x004cdc1d01007387 */ /* 0x000fe80000100800 */
[----:B------:R-:W-:Y:S04]  /*71880*/  STL [R1+0x4cd8], R0 ;  /* 0x004cd80001007387 */ /* 0x000fe80000100800 */
[----:B------:R1:W-:Y:S04]  /*71890*/  STL.64 [R1+0x2d0], R20 ;  /* 0x0002d01401007387 */ /* 0x0003e80000100a00 */
[----:B------:R4:W-:Y:S04]  /*718a0*/  STL.64 [R1+0x2d8], R22 ;  /* 0x0002d81601007387 */ /* 0x0009e80000100a00 */
[----:B-1----:R-:W2:Y:S01]  /*718b0*/  LDL.LU.64 R20, [R1+0x4da0] ;  /* 0x004da00001147983 */ /* 0x002ea20000300a00 */
[----:B----4-:R-:W-:-:S03]  /*718c0*/  IMAD.MOV.U32 R22, RZ, RZ, R24 ;  /* 0x000000ffff167224 */ /* 0x010fc600078e0018 */
[----:B------:R-:W4:Y:S04]  /*718d0*/  LDL.LU.64 R26, [R1+0x4d98] ;  /* 0x004d9800011a7983 */ /* 0x000f280000300a00 */
[----:B------:R-:W4:Y:S04]  /*718e0*/  LDL.LU.64 R24, [R1+0x4d90] ;  /* 0x004d900001187983 */ /* 0x000f280000300a00 */
[----:B------:R-:W-:Y:S01]  /*718f0*/  STL [R1+0x4ce0], R22 ;  /* 0x004ce01601007387 */ /* 0x000fe20000100800 */
[----:B------:R-:W-:Y:S01]  /*71900*/  IMAD.MOV.U32 R3, RZ, RZ, R5 ;  /* 0x000000ffff037224 */ /* 0x000fe200078e0005 */
[----:B----4-:R-:W-:-:S15]  /*71910*/  HMMA.1688.F32.TF32 R24, R8, R4, R24 ;  /* 0x000000040818723c */ /* 0x010fde0000081018 */
[----:B------:R-:W-:-:S04]  /*71920*/  NOP ;  /* 0x0000000000007918 */ /* 0x000fc80000000000 */
[----:B------:R1:W-:Y:S04]  /*71930*/  STL.64 [R1+0x2c0], R24 ;  /* 0x0002c01801007387 */ /* 0x0003e80000100a00 */
[----:B------:R4:W-:Y:S04]  /*71940*/  STL.64 [R1+0x2c8], R26 ;  /* 0x0002c81a01007387 */ /* 0x0009e80000100a00 */
[----:B-1----:R-:W2:Y:S01]  /*71950*/  LDL.LU.64 R24, [R1+0x4d88] ;  /* 0x004d880001187983 */ /* 0x002ea20000300a00 */
[----:B----4-:R-:W-:-:S03]  /*71960*/  IMAD.MOV.U32 R26, RZ, RZ, R4 ;  /* 0x000000ffff1a7224 */ /* 0x010fc600078e0004 */
        /* <DEDUP_REMOVED lines=25> */
[----:B------:R-:W3:Y:S01]  /*71b00*/  LDL.LU R5, [R1+0x4d48] ;  /* 0x004d480001057983 */ /* 0x000ee20000300800 */
        /* <DEDUP_REMOVED lines=18> */
[----:B----4-:R-:W-:Y:S04]  /*71c30*/  STL.64 [R1+0x4be0], R18 ;  /* 0x004be01201007387 */ /* 0x010fe80000100a00 */
[----:B------:R1:W-:Y:S02]  /*71c40*/  STL.64 [R1+0x4bd8], R16 ;  /* 0x004bd81001007387 */ /* 0x0003e40000100a00 */
[----:B-1----:R-:W-:-:S02]  /*71c50*/  IMAD.MOV.U32 R16, RZ, RZ, R21 ;  /* 0x000000ffff107224 */ /* 0x002fc400078e0015 */
[----:B------:R-:W2:Y:S01]  /*71c60*/  LDL.LU R21, [R1+0x4d0c] ;  /* 0x004d0c0001157983 */ /* 0x000ea20000300800 */
[----:B------:R-:W-:-:S03]  /*71c70*/  IMAD.MOV.U32 R17, RZ, RZ, R25 ;  /* 0x000000ffff117224 */ /* 0x000fc600078e0019 */
[----:B------:R-:W4:Y:S04]  /*71c80*/  LDL.LU R25, [R1+0x4d08] ;  /* 0x004d080001197983 */ /* 0x000f280000300800 */
        /* <DEDUP_REMOVED lines=9> */
[----:B-1----:R-:W4:Y:S04]  /*71d20*/  LDL.LU.64 R14, [R1+0x4d00] ;  /* 0x004d0000010e7983 */ /* 0x002f280000300a00 */
[----:B------:R-:W4:Y:S04]  /*71d30*/  LDL.LU.64 R12, [R1+0x4cf8] ;  /* 0x004cf800010c7983 */ /* 0x000f280000300a00 */
[----:B------:R-:W-:Y:S01]  /*71d40*/  STL.64 [R1+0x4be8], R20 ;  /* 0x004be81401007387 */ /* 0x000fe20000100a00 */
[----:B----4-:R-:W-:Y:S01]  /*71d50*/  HMMA.1688.F32.TF32 R12, R8, R24, R12 ;  /* 0x00000018080c723c */ /* 0x010fe2000008100c */
[----:B------:R-:W-:-:S02]  /*71d60*/  IMAD.MOV.U32 R8, RZ, RZ, R6 ;  /* 0x000000ffff087224 */ /* 0x000fc400078e0006 */
[----:B------:R-:W-:Y:S01]  /*71d70*/  IMAD.MOV.U32 R9, RZ, RZ, R4 ;  /* 0x000000ffff097224 */ /* 0x000fe200078e0004 */
[----:B------:R-:W3:Y:S04]  /*71d80*/  LDL.LU R6, [R1+0x4cf4] ;  /* 0x004cf40001067983 */ /* 0x000ee80000300800 */
[----:B------:R-:W3:Y:S04]  /*71d90*/  LDL.LU R4, [R1+0x4cf0] ;  /* 0x004cf00001047983 */ /* 0x000ee80000300800 */
[----:B------:R1:W-:Y:S04]  /*71da0*/  STL.64 [R1+0x4bf8], R8 ;  /* 0x004bf80801007387 */ /* 0x0003e80000100a00 */
[----:B-1----:R-:W3:Y:S04]  /*71db0*/  LDL R8, [R1+0xc0] ;  /* 0x0000c00001087983 */ /* 0x002ee80000100800 */
[----:B------:R-:W3:Y:S04]  /*71dc0*/  LDL R9, [R1+0xc4] ;  /* 0x0000c40001097983 */ /* 0x000ee80000100800 */
[----:B------:R-:W-:Y:S04]  /*71dd0*/  STL.64 [R1+0x4bd0], R24 ;  /* 0x004bd01801007387 */ /* 0x000fe80000100a00 */
[----:B------:R-:W-:Y:S04]  /*71de0*/  STL.64 [R1+0x43a0], R14 ;  /* 0x0043a00e01007387 */ /* 0x000fe80000100a00 */
[----:B------:R1:W-:Y:S04]  /*71df0*/  STL.64 [R1+0x4398], R12 ;  /* 0x0043980c01007387 */ /* 0x0003e80000100a00 */
[----:B-1----:R-:W2:Y:S04]  /*71e00*/  LDL.LU.64 R12, [R1+0x90] ;  /* 0x00009000010c7983 */ /* 0x002ea80000300a00 */
[----:B------:R-:W4:Y:S01]  /*71e10*/  LDL.64 R14, [R1+0x98] ;  /* 0x00009800010e7983 */ /* 0x000f220000100a00 */
[----:B---3--:R-:W-:Y:S03]  /*71e20*/  HMMA.1688.F32.TF32 R8, R4, R8, R16 ;  /* 0x000000080408723c */ /* 0x008fe60000081010 */
[----:B----4-:R-:W-:Y:S04]  /*71e30*/  STL.64 [R1+0x4ca0], R14 ;  /* 0x004ca00e01007387 */ /* 0x010fe80000100a00 */
[----:B--2---:R1:W-:Y:S04]  /*71e40*/  STL.64 [R1+0x4c98], R12 ;  /* 0x004c980c01007387 */ /* 0x0043e80000100a00 */
[----:B-1----:R-:W2:Y:S04]  /*71e50*/  LDL.LU R12, [R1+0x770] ;  /* 0x00077000010c7983 */ /* 0x002ea80000300800 */
[----:B------:R-:W2:Y:S04]  /*71e60*/  LDL.LU R13, [R1+0x774] ;  /* 0x00077400010d7983 */ /* 0x000ea80000300800 */
[----:B------:R-:W2:Y:S04]  /*71e70*/  LDL.LU R14, [R1+0x778] ;  /* 0x00077800010e7983 */ /* 0x000ea80000300800 */
[----:B------:R-:W2:Y:S04]  /*71e80*/  LDL.LU R15, [R1+0x77c] ;  /* 0x00077c00010f7983 */ /* 0x000ea80000300800 */
[----:B------:R-:W2:Y:S04]  /*71e90*/  LDL.LU.64 R16, [R1+0x4ce8] ;  /* 0x004ce80001107983 */ /* 0x000ea80000300a00 */
[----:B------:R1:W-:Y:S04]  /*71ea0*/  STL.64 [R1+0x250], R8 ;  /* 0x0002500801007387 */ /* 0x0003e80000100a00 */
[----:B------:R-:W-:Y:S01]  /*71eb0*/  STL.64 [R1+0x258], R10 ;  /* 0x0002580a01007387 */ /* 0x000fe20000100a00 */
[----:B-1----:R-:W-:-:S02]  /*71ec0*/  IMAD.MOV.U32 R8, RZ, RZ, R22 ;  /* 0x000000ffff087224 */ /* 0x002fc400078e0016 */
[----:B------:R-:W-:Y:S01]  /*71ed0*/  IMAD.MOV.U32 R9, RZ, RZ, R29 ;  /* 0x000000ffff097224 */ /* 0x000fe200078e001d */
[----:B------:R-:W3:Y:S04]  /*71ee0*/  LDL.LU R22, [R1+0x4ce0] ;  /* 0x004ce00001167983 */ /* 0x000ee80000300800 */
[----:B------:R-:W4:Y:S04]  /*71ef0*/  LDL.LU R29, [R1+0x4cdc] ;  /* 0x004cdc00011d7983 */ /* 0x000f280000300800 */
[----:B------:R2:W-:Y:S02]  /*71f00*/  STL.64 [R1+0x4c10], R8 ;  /* 0x004c100801007387 */ /* 0x0005e40000100a00 */
[----:B--2---:R-:W-:Y:S01]  /*71f10*/  HMMA.1688.F32.TF32 R8, R4, R16, R12 ;  /* 0x000000100408723c */ /* 0x004fe2000008100c */
[----:B------:R-:W-:-:S02]  /*71f20*/  MOV R16, R0 ;  /* 0x0000000000107202 */ /* 0x000fc40000000f00 */
[----:B------:R-:W2:Y:S01]  /*71f30*/  LDL.LU R0, [R1+0x4cd8] ;  /* 0x004cd80001007983 */ /* 0x000ea20000300800 */
[----:B------:R-:W-:-:S15]  /*71f40*/  IMAD.MOV.U32 R17, RZ, RZ, R27 ;  /* 0x000000ffff117224 */ /* 0x000fde00078e001b */
[----:B------:R1:W-:Y:S04]  /*71f50*/  STL.64 [R1+0x7e0], R8 ;  /* 0x0007e00801007387 */ /* 0x0003e80000100a00 */
[----:B------:R-:W-:Y:S04]  /*71f60*/  STL.64 [R1+0x7e8], R10 ;  /* 0x0007e80a01007387 */ /* 0x000fe80000100a00 */
[----:B------:R-:W2:Y:S01]  /*71f70*/  LDL.LU R27, [R1+0x4cd4] ;  /* 0x004cd400011b7983 */ /* 0x000ea20000300800 */
[----:B-1----:R-:W-:Y:S02]  /*71f80*/  IMAD.MOV.U32 R8, RZ, RZ, R28 ;  /* 0x000000ffff087224 */ /* 0x002fe400078e001c */
[----:B------:R-:W-:Y:S01]  /*71f90*/  IMAD.MOV.U32 R9, RZ, RZ, R23 ;  /* 0x000000ffff097224 */ /* 0x000fe200078e0017 */
        /* <DEDUP_REMOVED lines=10> */
[----:B------:R-:W2:Y:S04]  /*72040*/  LDL.LU R26, [R1+0x4cc8] ;  /* 0x004cc800011a7983 */ /* 0x000ea80000300800 */
[----:B------:R-:W2:Y:S04]  /*72050*/  LDL.LU R3, [R1+0x4cc4] ;  /* 0x004cc40001037983 */ /* 0x000ea80000300800 */
[----:B------:R3:W-:Y:S01]  /*72060*/  STL.64 [R1+0x4c40], R8 ;  /* 0x004c400801007387 */ /* 0x0007e20000100a00 */
[----:B----4-:R-:W-:-:S02]  /*72070*/  IMAD.MOV.U32 R25, RZ, RZ, R29 ;  /* 0x000000ffff197224 */ /* 0x010fc400078e001d */
[----:B---3--:R-:W-:Y:S02]  /*72080*/  IMAD.MOV.U32 R8, RZ, RZ, R22 ;  /* 0x000000ffff087224 */ /* 0x008fe400078e0016 */
[----:B------:R-:W-:Y:S02]  /*72090*/  IMAD.MOV.U32 R9, RZ, RZ, R2 ;  /* 0x000000ffff097224 */ /* 0x000fe400078e0002 */
[----:B--2---:R-:W-:Y:S01]  /*720a0*/  IMAD.MOV.U32 R24, RZ, RZ, R0 ;  /* 0x000000ffff187224 */ /* 0x004fe200078e0000 */
[----:B------:R-:W-:Y:S04]  /*720b0*/  STL.64 [R1+0x4c08], R18 ;  /* 0x004c081201007387 */ /* 0x000fe80000100a00 */
[----:B------:R1:W-:Y:S04]  /*720c0*/  STL.64 [R1+0x4c00], R16 ;  /* 0x004c001001007387 */ /* 0x0003e80000100a00 */
[----:B-1----:R-:W2:Y:S04]  /*720d0*/  LDL.LU R16, [R1+0x200] ;  /* 0x0002000001107983 */ /* 0x002ea80000300800 */
[----:B------:R-:W2:Y:S04]  /*720e0*/  LDL.LU R17, [R1+0x204] ;  /* 0x0002040001117983 */ /* 0x000ea80000300800 */
[----:B------:R-:W3:Y:S04]  /*720f0*/  LDL.LU R18, [R1+0x208] ;  /* 0x0002080001127983 */ /* 0x000ee80000300800 */
[----:B------:R-:W3:Y:S04]  /*72100*/  LDL.LU R19, [R1+0x20c] ;  /* 0x00020c0001137983 */ /* 0x000ee80000300800 */
[----:B------:R-:W4:Y:S04]  /*72110*/  LDL.LU R22, [R1+0x4cc0] ;  /* 0x004cc00001167983 */ /* 0x000f280000300800 */
[----:B------:R-:W2:Y:S04]  /*72120*/  LDL.LU R2, [R1+0x4cbc] ;  /* 0x004cbc0001027983 */ /* 0x000ea80000300800 */
[----:B------:R1:W-:Y:S04]  /*72130*/  STL.64 [R1+0x4c58], R8 ;  /* 0x004c580801007387 */ /* 0x0003e80000100a00 */
        /* <DEDUP_REMOVED lines=59> */
[----:B------:R-:W2:Y:S04]  /*724f0*/  LDL.LU.64 R26, [R1+0x4cb0] ;  /* 0x004cb000011a7983 */ /* 0x000ea80000300a00 */
[----:B------:R-:W2:Y:S04]  /*72500*/  LDL.LU.64 R24, [R1+0x4ca8] ;  /* 0x004ca80001187983 */ /* 0x000ea80000300a00 */
[----:B------:R-:W-:Y:S04]  /*72510*/  STL.64 [R1+0x7d0], R12 ;  /* 0x0007d00c01007387 */ /* 0x000fe80000100a00 */
[----:B------:R1:W-:Y:S04]  /*72520*/  STL.64 [R1+0x7d8], R14 ;  /* 0x0007d80e01007387 */ /* 0x0003e80000100a00 */
[----:B-1----:R-:W2:Y:S04]  /*72530*/  LDL.LU.64 R14, [R1+0x4ca0] ;  /* 0x004ca000010e7983 */ /* 0x002ea80000300a00 */
[----:B------:R-:W2:Y:S02]  /*72540*/  LDL.LU.64 R12, [R1+0x4c98] ;  /* 0x004c9800010c7983 */ /* 0x000ea40000300a00 */
[----:B--2---:R-:W-:-:S15]  /*72550*/  HMMA.1688.F32.TF32 R24, R4, R12, R24 ;  /* 0x0000000c0418723c */ /* 0x004fde0000081018 */
[----:B------:R-:W-:-:S04]  /*72560*/  NOP ;  /* 0x0000000000007918 */ /* 0x000fc80000000000 */
[----:B------:R1:W-:Y:S04]  /*72570*/  STL.64 [R1+0x7c0], R24 ;  /* 0x0007c01801007387 */ /* 0x0003e80000100a00 */
[----:B------:R-:W-:Y:S04]  /*72580*/  STL.64 [R1+0x7c8], R26 ;  /* 0x0007c81a01007387 */ /* 0x000fe80000100a00 */
[----:B-1----:R-:W3:Y:S04]  /*72590*/  LDL.LU.64 R24, [R1+0x4c90] ;  /* 0x004c900001187983 */ /* 0x002ee80000300a00 */
[----:B------:R-:W-:Y:S04]  /*725a0*/  STL.64 [R1+0x4ba8], R14 ;  /* 0x004ba80e01007387 */ /* 0x000fe80000100a00 */
[----:B------:R1:W-:Y:S04]  /*725b0*/  STL.64 [R1+0x4ba0], R12 ;  /* 0x004ba00c01007387 */ /* 0x0003e80000100a00 */
[----:B-1----:R-:W2:Y:S04]  /*725c0*/  LDL.LU R12, [R1+0xb60] ;  /* 0x000b6000010c7983 */ /* 0x002ea80000300800 */
[----:B------:R-:W2:Y:S04]  /*725d0*/  LDL.LU R13, [R1+0xb64] ;  /* 0x000b6400010d7983 */ /* 0x000ea80000300800 */
[----:B------:R-:W2:Y:S04]  /*725e0*/  LDL.LU R14, [R1+0xb68] ;  /* 0x000b6800010e7983 */ /* 0x000ea80000300800 */
[----:B------:R-:W2:Y:S01]  /*725f0*/  LDL.LU R15, [R1+0xb6c] ;  /* 0x000b6c00010f7983 */ /* 0x000ea20000300800 */
        /* <DEDUP_REMOVED lines=13> */
[----:B------:R-:W3:-:S15]  /*726d0*/  LDL.LU.64 R8, [R1+0x4c58] ;  /* 0x004c580001087983 */ /* 0x000ede0000300a00 */
[----:B------:R-:W-:Y:S02]  /*726e0*/  NOP ;  /* 0x0000000000007918 */ /* 0x000fe40000000000 */
[----:B------:R1:W-:Y:S04]  /*726f0*/  STL.64 [R1+0x790], R24 ;  /* 0x0007901801007387 */ /* 0x0003e80000100a00 */
[----:B------:R2:W-:Y:S04]  /*72700*/  STL.64 [R1+0x798], R26 ;  /* 0x0007981a01007387 */ /* 0x0005e80000100a00 */
[----:B-1----:R-:W4:Y:S04]  /*72710*/  LDL.LU R24, [R1+0xb50] ;  /* 0x000b500001187983 */ /* 0x002f280000300800 */
[----:B------:R-:W4:Y:S04]  /*72720*/  LDL.LU R25, [R1+0xb54] ;  /* 0x000b540001197983 */ /* 0x000f280000300800 */
[----:B--2---:R-:W2:Y:S04]  /*72730*/  LDL.LU R26, [R1+0xb58] ;  /* 0x000b5800011a7983 */ /* 0x004ea80000300800 */
        /* <DEDUP_REMOVED lines=26> */
[----:B------:R-:W4:-:S15]  /*728e0*/  LDL.LU.64 R16, [R1+0x4bf0] ;  /* 0x004bf00001107983 */ /* 0x000f1e0000300a00 */
[----:B------:R-:W-:Y:S02]  /*728f0*/  NOP ;  /* 0x0000000000007918 */ /* 0x000fe40000000000 */
[----:B------:R-:W-:Y:S04]  /*72900*/  STL.64 [R1+0x740], R8 ;  /* 0x0007400801007387 */ /* 0x000fe80000100a00 */
[----:B------:R-:W-:Y:S04]  /*72910*/  STL.64 [R1+0x748], R10 ;  /* 0x0007480a01007387 */ /* 0x000fe80000100a00 */
[----:B------:R-:W-:Y:S04]  /*72920*/  LDS R10, [R0+UR5+0x2a600] ;  /* 0x02a60005000a7984 */ /* 0x000fe80008000800 */
[----:B------:R-:W1:Y:S04]  /*72930*/  LDS R11, [R2+UR5+0x2a600] ;  /* 0x02a60005020b7984 */ /* 0x000e680008000800 */
[----:B------:R-:W-:Y:S04]  /*72940*/  LDS R8, [R0+UR5+0x28600] ;  /* 0x0286000500087984 */ /* 0x000fe80008000800 */
[----:B------:R-:W3:Y:S04]  /*72950*/  LDS R9, [R2+UR5+0x28600] ;  /* 0x0286000502097984 */ /* 0x000ee80008000800 */
[----:B-1----:R-:W-:Y:S04]  /*72960*/  STL.64 [R1+0x4bc8], R10 ;  /* 0x004bc80a01007387 */ /* 0x002fe80000100a00 */
[----:B---3--:R1:W-:Y:S04]  /*72970*/  STL.64 [R1+0x4bc0], R8 ;  /* 0x004bc00801007387 */ /* 0x0083e80000100a00 */
[----:B-1----:R-:W3:Y:S04]  /*72980*/  LDL.LU R8, [R1+0x1e0] ;  /* 0x0001e00001087983 */ /* 0x002ee80000300800 */
[----:B------:R-:W3:Y:S04]  /*72990*/  LDL.LU R9, [R1+0x1e4] ;  /* 0x0001e40001097983 */ /* 0x000ee80000300800 */
[----:B------:R-:W3:Y:S04]  /*729a0*/  LDL.LU R10, [R1+0x1e8] ;  /* 0x0001e800010a7983 */ /* 0x000ee80000300800 */
[----:B------:R-:W3:Y:S01]  /*729b0*/  LDL.LU R11, [R1+0x1ec] ;  /* 0x0001ec00010b7983 */ /* 0x000ee20000300800 */
[----:B----4-:R-:W-:Y:S03]  /*729c0*/  HMMA.1688.F32.TF32 R16, R4, R16, R20 ;  /* 0x000000100410723c */ /* 0x010fe60000081014 */
[----:B------:R-:W2:-:S15]  /*729d0*/  LDL.LU.64 R20, [R1+0x4be8] ;  /* 0x004be80001147983 */ /* 0x000e9e0000300a00 */
[----:B------:R-:W-:Y:S01]  /*729e0*/  NOP ;  /* 0x0000000000007918 */ /* 0x000fe20000000000 */
[----:B------:R-:W-:Y:S04]  /*729f0*/  STL.64 [R1+0x730], R16 ;  /* 0x0007301001007387 */ /* 0x000fe80000100a00 */
[----:B------:R1:W-:Y:S04]  /*72a00*/  STL.64 [R1+0x738], R18 ;  /* 0x0007381201007387 */ /* 0x0003e80000100a00 */
[----:B-1----:R-:W4:Y:S04]  /*72a10*/  LDL.LU.64 R18, [R1+0x4be0] ;  /* 0x004be00001127983 */ /* 0x002f280000300a00 */
        /* <DEDUP_REMOVED lines=9> */
[C---:B------:R-:W-:Y:S03]  /*72ab0*/  HMMA.1688.F32.TF32 R24, R4.reuse, R20, R24 ;  /* 0x000000140418723c */ /* 0x040fe60000081018 */
[----:B--2---:R-:W-:Y:S04]  /*72ac0*/  STL.64 [R1+0x4bb8], R14 ;  /* 0x004bb80e01007387 */ /* 0x004fe80000100a00 */
[----:B---3--:R1:W-:Y:S04]  /*72ad0*/  STL.64 [R1+0x4bb0], R12 ;  /* 0x004bb00c01007387 */ /* 0x0083e80000100a00 */
[----:B-1----:R-:W2:Y:S04]  /*72ae0*/  LDL.LU.64 R12, [R1+0xc0] ;  /* 0x0000c000010c7983 */ /* 0x002ea80000300a00 */
[----:B----4-:R-:W-:Y:S04]  /*72af0*/  STL.64 [R1+0x4af8], R18 ;  /* 0x004af81201007387 */ /* 0x010fe80000100a00 */
[----:B------:R1:W-:Y:S04]  /*72b00*/  STL.64 [R1+0x4af0], R16 ;  /* 0x004af01001007387 */ /* 0x0003e80000100a00 */
        /* <DEDUP_REMOVED lines=8> */
[----:B-1----:R-:W2:Y:S01]  /*72b90*/  LDL.LU.64 R20, [R1+0xa0] ;  /* 0x0000a00001147983 */ /* 0x002ea20000300a00 */
[----:B----4-:R-:W-:Y:S03]  /*72ba0*/  HMMA.1688.F32.TF32 R4, R4, R24, R8 ;  /* 0x000000180404723c */ /* 0x010fe60000081008 */
[----:B------:R-:W4:Y:S04]  /*72bb0*/  LDL.LU.64 R10, [R1+0x4bc8] ;  /* 0x004bc800010a7983 */ /* 0x000f280000300a00 */
[----:B------:R-:W4:Y:S04]  /*72bc0*/  LDL.LU.64 R8, [R1+0x4bc0] ;  /* 0x004bc00001087983 */ /* 0x000f280000300a00 */
[----:B------:R1:W-:Y:S04]  /*72bd0*/  STL [R1+0x4ab4], R24 ;  /* 0x004ab41801007387 */ /* 0x0003e80000100800 */
[----:B------:R1:W-:Y:S04]  /*72be0*/  STL [R1+0x4ab0], R25 ;  /* 0x004ab01901007387 */ /* 0x0003e80000100800 */
[----:B------:R-:W-:Y:S04]  /*72bf0*/  STL.64 [R1+0x240], R4 ;  /* 0x0002400401007387 */ /* 0x000fe80000100a00 */
[----:B------:R-:W-:Y:S04]  /*72c00*/  STL.64 [R1+0x248], R6 ;  /* 0x0002480601007387 */ /* 0x000fe80000100a00 */
[----:B-1----:R-:W4:Y:S04]  /*72c10*/  LDL.LU R24, [R1+0xb40] ;  /* 0x000b400001187983 */ /* 0x002f280000300800 */
[----:B------:R-:W4:Y:S04]  /*72c20*/  LDL.LU R25, [R1+0xb44] ;  /* 0x000b440001197983 */ /* 0x000f280000300800 */
[----:B------:R-:W4:Y:S04]  /*72c30*/  LDL.LU R26, [R1+0xb48] ;  /* 0x000b4800011a7983 */ /* 0x000f280000300800 */
[----:B------:R-:W4:Y:S04]  /*72c40*/  LDL.LU R27, [R1+0xb4c] ;  /* 0x000b4c00011b7983 */ /* 0x000f280000300800 */
[----:B------:R-:W-:Y:S04]  /*72c50*/  LDS R6, [R0+UR5+0x2a700] ;  /* 0x02a7000500067984 */ /* 0x000fe80008000800 */
[----:B------:R-:W1:Y:S04]  /*72c60*/  LDS R7, [R2+UR5+0x2a700] ;  /* 0x02a7000502077984 */ /* 0x000e680008000800 */
[----:B------:R-:W-:Y:S04]  /*72c70*/  LDS R4, [R0+UR5+0x28700] ;  /* 0x0287000500047984 */ /* 0x000fe80008000800 */
[----:B------:R-:W3:Y:S04]  /*72c80*/  LDS R5, [R2+UR5+0x28700] ;  /* 0x0287000502057984 */ /* 0x000ee80008000800 */
[----:B------:R-:W-:Y:S04]  /*72c90*/  STL [R1+0x4ab8], R0 ;  /* 0x004ab80001007387 */ /* 0x000fe80000100800 */
[----:B------:R-:W-:Y:S01]  /*72ca0*/  STL [R1+0x4abc], R2 ;  /* 0x004abc0201007387 */ /* 0x000fe20000100800 */
[----:B--2---:R-:W-:-:S03]  /*72cb0*/  IMAD.MOV.U32 R29, RZ, RZ, R13 ;  /* 0x000000ffff1d7224 */ /* 0x004fc600078e000d */
[----:B-1----:R-:W-:Y:S04]  /*72cc0*/  STL.64 [R1+0x4aa0], R6 ;  /* 0x004aa00601007387 */ /* 0x002fe80000100a00 */
[----:B---3--:R1:W-:Y:S04]  /*72cd0*/  STL.64 [R1+0x4a98], R4 ;  /* 0x004a980401007387 */ /* 0x0083e80000100a00 */
[----:B-1----:R-:W2:Y:S04]  /*72ce0*/  LDL.LU R4, [R1+0xb20] ;  /* 0x000b200001047983 */ /* 0x002ea80000300800 */
[----:B------:R-:W2:Y:S04]  /*72cf0*/  LDL.LU R5, [R1+0xb24] ;  /* 0x000b240001057983 */ /* 0x000ea80000300800 */
[----:B------:R-:W2:Y:S04]  /*72d00*/  LDL.LU R6, [R1+0xb28] ;  /* 0x000b280001067983 */ /* 0x000ea80000300800 */
[----:B------:R-:W2:Y:S01]  /*72d10*/  LDL.LU R7, [R1+0xb2c] ;  /* 0x000b2c0001077983 */ /* 0x000ea20000300800 */
[----:B----4-:R-:W-:-:S15]  /*72d20*/  HMMA.1688.F32.TF32 R24, R8, R12, R24 ;  /* 0x0000000c0818723c */ /* 0x010fde0000081018 */
[----:B------:R-:W-:-:S04]  /*72d30*/  NOP ;  /* 0x0000000000007918 */ /* 0x000fc80000000000 */
[----:B------:R-:W-:Y:S04]  /*72d40*/  STL.64 [R1+0x230], R24 ;  /* 0x0002301801007387 */ /* 0x000fe80000100a00 */
[----:B------:R1:W-:Y:S04]  /*72d50*/  STL.64 [R1+0x238], R26 ;  /* 0x0002381a01007387 */ /* 0x0003e80000100a00 */
[----:B------:R-:W3:Y:S01]  /*72d60*/  LDL.LU.64 R14, [R1+0x4bb8] ;  /* 0x004bb800010e7983 */ /* 0x000ee20000300a00 */
[----:B-1----:R-:W-:-:S03]  /*72d70*/  IMAD.MOV.U32 R27, RZ, RZ, R12 ;  /* 0x000000ffff1b7224 */ /* 0x002fc600078e000c */
[----:B------:R-:W3:Y:S04]  /*72d80*/  LDL.LU.64 R12, [R1+0x4bb0] ;  /* 0x004bb000010c7983 */ /* 0x000ee80000300a00 */
[----:B------:R-:W-:Y:S04]  /*72d90*/  STL [R1+0x4ac4], R29 ;  /* 0x004ac41d01007387 */ /* 0x000fe80000100800 */
[----:B------:R-:W-:Y:S04]  /*72da0*/  STL [R1+0x4ac0], R27 ;  /* 0x004ac01b01007387 */ /* 0x000fe80000100800 */
[----:B------:R-:W3:Y:S02]  /*72db0*/  LDL.LU.64 R24, [R1+0xb0] ;  /* 0x0000b00001187983 */ /* 0x000ee40000300a00 */
[----:B---3--:R-:W-:-:S15]  /*72dc0*/  HMMA.1688.F32.TF32 R12, R8, R24, R12 ;  /* 0x00000018080c723c */ /* 0x008fde000008100c */
[----:B------:R-:W-:-:S04]  /*72dd0*/  NOP ;  /* 0x0000000000007918 */ /* 0x000fc80000000000 */
[----:B------:R-:W-:Y:S04]  /*72de0*/  STL.64 [R1+0x220], R12 ;  /* 0x0002200c01007387 */ /* 0x000fe80000100a00 */
[----:B------:R1:W-:Y:S04]  /*72df0*/  STL.64 [R1+0x228], R14 ;  /* 0x0002280e01007387 */ /* 0x0003e80000100a00 */
[----:B-1----:R-:W3:Y:S04]  /*72e00*/  LDL.LU.64 R14, [R1+0x4ba8] ;  /* 0x004ba800010e7983 */ /* 0x002ee80000300a00 */
[----:B------:R-:W4:Y:S01]  /*72e10*/  LDL.LU.64 R12, [R1+0x4ba0] ;  /* 0x004ba000010c7983 */ /* 0x000f220000300a00 */
[----:B------:R-:W-:-:S02]  /*72e20*/  IMAD.MOV.U32 R28, RZ, RZ, R24 ;  /* 0x000000ffff1c7224 */ /* 0x000fc400078e0018 */
[----:B------:R-:W-:Y:S02]  /*72e30*/  IMAD.MOV.U32 R3, RZ, RZ, R25 ;  /* 0x000000ffff037224 */ /* 0x000fe400078e0019 */
[C---:B--2---:R-:W-:Y:S01]  /*72e40*/  HMMA.1688.F32.TF32 R24, R8.reuse, R20, R4 ;  /* 0x000000140818723c */ /* 0x044fe20000081004 */
[----:B------:R-:W-:Y:S02]  /*72e50*/  IMAD.MOV.U32 R5, RZ, RZ, R20 ;  /* 0x000000ffff057224 */ /* 0x000fe400078e0014 */
[----:B------:R-:W-:Y:S01]  /*72e60*/  IMAD.MOV.U32 R4, RZ, RZ, R21 ;  /* 0x000000ffff047224 */ /* 0x000fe200078e0015 */
[----:B------:R-:W-:Y:S04]  /*72e70*/  STL [R1+0x4acc], R3 ;  /* 0x004acc0301007387 */ /* 0x000fe80000100800 */
[----:B------:R-:W-:Y:S11]  /*72e80*/  STL [R1+0x4ac8], R28 ;  /* 0x004ac81c01007387 */ /* 0x000ff60000100800 */
[----:B------:R-:W-:Y:S04]  /*72e90*/  STL.64 [R1+0x210], R24 ;  /* 0x0002101801007387 */ /* 0x000fe80000100a00 */
[----:B------:R-:W-:Y:S04]  /*72ea0*/  STL.64 [R1+0x218], R26 ;  /* 0x0002181a01007387 */ /* 0x000fe80000100a00 */
[----:B------:R-:W-:Y:S04]  /*72eb0*/  STL [R1+0x4ad0], R5 ;  /* 0x004ad00501007387 */ /* 0x000fe80000100800 */
[----:B------:R4:W-:Y:S04]  /*72ec0*/  STL [R1+0x4b98], R4 ;  /* 0x004b980401007387 */ /* 0x0009e80000100800 */
        /* <DEDUP_REMOVED lines=8> */
[----:B----4-:R-:W-:Y:S04]  /*72f50*/  STL.64 [R1+0x4b10], R22 ;  /* 0x004b101601007387 */ /* 0x010fe80000100a00 */
[----:B--2---:R1:W-:Y:S04]  /*72f60*/  STL.64 [R1+0x4b08], R20 ;  /* 0x004b081401007387 */ /* 0x0043e80000100a00 */
[----:B-1----:R-:W2:Y:S04]  /*72f70*/  LDL.LU.64 R20, [R1+0x10] ;  /* 0x0000100001147983 */ /* 0x002ea80000300a00 */
[----:B--2---:R1:W-:Y:S04]  /*72f80*/  STL.64 [R1+0x4b20], R20 ;  /* 0x004b201401007387 */ /* 0x0043e80000100a00 */
[----:B-1----:R-:W2:Y:S04]  /*72f90*/  LDL.LU.64 R20, [R1+0x20] ;  /* 0x0000200001147983 */ /* 0x002ea80000300a00 */
[----:B--2---:R1:W-:Y:S04]  /*72fa0*/  STL.64 [R1+0x4b38], R20 ;  /* 0x004b381401007387 */ /* 0x0043e80000100a00 */
[----:B-1----:R-:W2:Y:S04]  /*72fb0*/  LDL.LU.64 R20, [R1+0x30] ;  /* 0x0000300001147983 */ /* 0x002ea80000300a00 */
[----:B--2---:R-:W-:Y:S04]  /*72fc0*/  STL.64 [R1+0x4b50], R20 ;  /* 0x004b501401007387 */ /* 0x004fe80000100a00 */
[----:B------:R-:W2:Y:S04]  /*72fd0*/  LDL.LU.64 R16, [R1] ;  /* 0x0000000001107983 */ /* 0x000ea80000300a00 */
        /* <DEDUP_REMOVED lines=15> */
[----:B-1----:R-:W2:Y:S04]  /*730d0*/  LDL.LU.64 R24, [R1+0x60] ;  /* 0x0000600001187983 */ /* 0x002ea80000300a00 */
[----:B--2---:R1:W-:Y:S04]  /*730e0*/  STL.64 [R1+0x4b88], R24 ;  /* 0x004b881801007387 */ /* 0x0043e80000100a00 */
[----:B-1----:R-:W2:Y:S04]  /*730f0*/  LDL.LU.64 R24, [R1+0x70] ;  /* 0x0000700001187983 */ /* 0x002ea80000300a00 */
[----:B--2---:R1:W-:Y:S04]  /*73100*/  STL.64 [R1+0x4b90], R24 ;  /* 0x004b901801007387 */ /* 0x0043e80000100a00 */
[----:B-1----:R-:W3:Y:S04]  /*73110*/  LDL.LU.64 R24, [R1+0x80] ;  /* 0x0000800001187983 */ /* 0x002ee80000300a00 */
[----:B------:R-:W2:Y:S04]  /*73120*/  LDL.LU.64 R20, [R1+0x40] ;  /* 0x0000400001147983 */ /* 0x000ea80000300a00 */
[----:B--2---:R1:W-:Y:S04]  /*73130*/  STL.64 [R1+0x4b68], R20 ;  /* 0x004b681401007387 */ /* 0x0043e80000100a00 */
[----:B-1----:R-:W2:Y:S04]  /*73140*/  LDL.LU.64 R20, [R1+0x50] ;  /* 0x0000500001147983 */ /* 0x002ea80000300a00 */
[----:B--2---:R1:W-:Y:S04]  /*73150*/  STL.64 [R1+0x4b80], R20 ;  /* 0x004b801401007387 */ /* 0x0043e80000100a00 */
[----:B-1----:R-:W2:Y:S04]  /*73160*/  LDL.LU R20, [R1+0xae0] ;  /* 0x000ae00001147983 */ /* 0x002ea80000300800 */
[----:B------:R-:W2:Y:S04]  /*73170*/  LDL.LU R21, [R1+0xae4] ;  /* 0x000ae40001157983 */ /* 0x000ea80000300800 */
[----:B------:R-:W2:Y:S04]  /*73180*/  LDL.LU R22, [R1+0xae8] ;  /* 0x000ae80001167983 */ /* 0x000ea80000300800 */
        /* <DEDUP_REMOVED lines=22> */
[----:B-1----:R-:W3:Y:S04]  /*732f0*/  LDL.LU R12, [R1+0xaf0] ;  /* 0x000af000010c7983 */ /* 0x002ee80000300800 */
[----:B------:R-:W3:Y:S04]  /*73300*/  LDL.LU R13, [R1+0xaf4] ;  /* 0x000af400010d7983 */ /* 0x000ee80000300800 */
[----:B------:R-:W3:Y:S04]  /*73310*/  LDL.LU R14, [R1+0xaf8] ;  /* 0x000af800010e7983 */ /* 0x000ee80000300800 */
[----:B------:R-:W3:Y:S04]  /*73320*/  LDL.LU R15, [R1+0xafc] ;  /* 0x000afc00010f7983 */ /* 0x000ee80000300800 */
[----:B------:R1:W-:Y:S04]  /*73330*/  STL.64 [R1+0x1f0], R4 ;  /* 0x0001f00401007387 */ /* 0x0003e80000100a00 */
[----:B------:R4:W-:Y:S04]  /*73340*/  STL.64 [R1+0x1f8], R6 ;  /* 0x0001f80601007387 */ /* 0x0009e80000100a00 */
[----:B-1----:R-:W2:Y:S01]  /*73350*/  LDL.LU R4, [R1+0x4b98] ;  /* 0x004b980001047983 */ /* 0x002ea20000300800 */
[----:B----4-:R-:W-:Y:S01]  /*73360*/  MOV R7, R24 ;  /* 0x0000001800077202 */ /* 0x010fe20000000f00 */
[----:B------:R-:W-:-:S02]  /*73370*/  IMAD.MOV.U32 R6, RZ, RZ, R25 ;  /* 0x000000ffff067224 */ /* 0x000fc400078e0019 */
[----:B------:R-:W3:Y:S02]  /*73380*/  LDL.LU.64 R24, [R1+0x4b90] ;  /* 0x004b900001187983 */ /* 0x000ee40000300a00 */
        /* <DEDUP_REMOVED lines=11> */
[----:B------:R1:W-:Y:S04]  /*73440*/  STL.64 [R1+0x1d0], R20 ;  /* 0x0001d01401007387 */ /* 0x0003e80000100a00 */
[----:B------:R-:W-:Y:S04]  /*73450*/  STL.64 [R1+0x1d8], R22 ;  /* 0x0001d81601007387 */ /* 0x000fe80000100a00 */
        /* <DEDUP_REMOVED lines=12> */
[----:B------:R3:W-:Y:S01]  /*73520*/  STL.64 [R1+0x1c8], R26 ;  /* 0x0001c81a01007387 */ /* 0x0007e20000100a00 */
[----:B-1----:R-:W-:Y:S02]  /*73530*/  IMAD.MOV.U32 R25, RZ, RZ, R20 ;  /* 0x000000ffff197224 */ /* 0x002fe400078e0014 */
[----:B---3--:R-:W-:Y:S02]  /*73540*/  IMAD.MOV.U32 R26, RZ, RZ, R21 ;  /* 0x000000ffff1a7224 */ /* 0x008fe400078e0015 */
        /* <DEDUP_REMOVED lines=45> */
[----:B------:R-:W4:Y:S02]  /*73820*/  LDL.LU.64 R16, [R1+0x4af0] ;  /* 0x004af00001107983 */ /* 0x000f240000300a00 */
[----:B----4-:R-:W-:-:S15]  /*73830*/  HMMA.1688.F32.TF32 R12, R8, R16, R12 ;  /* 0x00000010080c723c */ /* 0x010fde000008100c */
[----:B------:R-:W-:-:S04]  /*73840*/  NOP ;  /* 0x0000000000007918 */ /* 0x000fc80000000000 */
[----:B------:R-:W-:Y:S04]  /*73850*/  STL.64 [R1+0x160], R12 ;  /* 0x0001600c01007387 */ /* 0x000fe80000100a00 */
[----:B------:R1:W-:Y:S04]  /*73860*/  STL.64 [R1+0x168], R14 ;  /* 0x0001680e01007387 */ /* 0x0003e80000100a00 */
[----:B-1----:R-:W4:Y:S04]  /*73870*/  LDL.LU.64 R14, [R1+0x4ae8] ;  /* 0x004ae800010e7983 */ /* 0x002f280000300a00 */
[----:B------:R-:W3:Y:S04]  /*73880*/  LDL.LU.64 R12, [R1+0x4ae0] ;  /* 0x004ae000010c7983 */ /* 0x000ee80000300a00 */
[----:B--2---:R-:W-:Y:S04]  /*73890*/  STL.64 [R1+0x4970], R18 ;  /* 0x0049701201007387 */ /* 0x004fe80000100a00 */
[----:B------:R1:W-:Y:S02]  /*738a0*/  STL.64 [R1+0x4968], R16 ;  /* 0x0049681001007387 */ /* 0x0003e40000100a00 */
[----:B-1----:R-:W-:-:S02]  /*738b0*/  IMAD.MOV.U32 R16, RZ, RZ, R23 ;  /* 0x000000ffff107224 */ /* 0x002fc400078e0017 */
[----:B------:R-:W-:Y:S01]  /*738c0*/  IMAD.MOV.U32 R17, RZ, RZ, R22 ;  /* 0x000000ffff117224 */ /* 0x000fe200078e0016 */
[----:B------:R-:W2:Y:S04]  /*738d0*/  LDL.LU R23, [R1+0x4ad8] ;  /* 0x004ad80001177983 */ /* 0x000ea80000300800 */
[----:B------:R-:W2:Y:S04]  /*738e0*/  LDL.LU R22, [R1+0x4ad4] ;  /* 0x004ad40001167983 */ /* 0x000ea80000300800 */
        /* <DEDUP_REMOVED lines=67> */
[----:B------:R-:W-:Y:S01]  /*73d20*/  IMAD.MOV.U32 R16, RZ, RZ, R13 ;  /* 0x000000ffff107224 */ /* 0x000fe200078e000d */
[----:B------:R-:W-:-:S05]  /*73d30*/  MOV R17, R12 ;  /* 0x0000000c00117202 */ /* 0x000fca0000000f00 */
[----:B------:R-:W-:Y:S04]  /*73d40*/  STL.64 [R1+0x4a30], R16 ;  /* 0x004a301001007387 */ /* 0x000fe80000100a00 */
[----:B----4-:R-:W-:Y:S04]  /*73d50*/  STL.64 [R1+0x49e0], R22 ;  /* 0x0049e01601007387 */ /* 0x010fe80000100a00 */
[----:B--2---:R1:W-:Y:S04]  /*73d60*/  STL.64 [R1+0x49d8], R20 ;  /* 0x0049d81401007387 */ /* 0x0043e80000100a00 */
        /* <DEDUP_REMOVED lines=22> */
[----:B-1----:R-:W2:Y:S04]  /*73ed0*/  LDL.LU R12, [R1+0x8c0] ;  /* 0x0008c000010c7983 */ /* 0x002ea80000300800 */
[----:B------:R-:W2:Y:S04]  /*73ee0*/  LDL.LU R13, [R1+0x8c4] ;  /* 0x0008c400010d7983 */ /* 0x000ea80000300800 */
[----:B------:R-:W3:Y:S04]  /*73ef0*/  LDL.LU R14, [R1+0x8c8] ;  /* 0x0008c800010e7983 */ /* 0x000ee80000300800 */
[----:B------:R-:W3:Y:S04]  /*73f00*/  LDL.LU R15, [R1+0x8cc] ;  /* 0x0008cc00010f7983 */ /* 0x000ee80000300800 */
[----:B------:R-:W2:Y:S04]  /*73f10*/  LDL.LU R4, [R1+0x8e0] ;  /* 0x0008e00001047983 */ /* 0x000ea80000300800 */
[----:B------:R-:W4:Y:S04]  /*73f20*/  LDL.LU R5, [R1+0x8e4] ;  /* 0x0008e40001057983 */ /* 0x000f280000300800 */
[----:B------:R-:W4:Y:S04]  /*73f30*/  LDL.LU R6, [R1+0x8e8] ;  /* 0x0008e80001067983 */ /* 0x000f280000300800 */
[----:B------:R-:W4:Y:S04]  /*73f40*/  LDL.LU R7, [R1+0x8ec] ;  /* 0x0008ec0001077983 */ /* 0x000f280000300800 */
[----:B---3--:R-:W-:Y:S04]  /*73f50*/  STL.64 [R1+0x4a80], R14 ;  /* 0x004a800e01007387 */ /* 0x008fe80000100a00 */
[----:B--2---:R1:W-:Y:S02]  /*73f60*/  STL.64 [R1+0x4a78], R12 ;  /* 0x004a780c01007387 */ /* 0x0043e40000100a00 */
[----:B-1----:R-:W-:-:S02]  /*73f70*/  IMAD.MOV.U32 R12, RZ, RZ, R27 ;  /* 0x000000ffff0c7224 */ /* 0x002fc400078e001b */
[----:B------:R-:W2:Y:S04]  /*73f80*/  LDL.LU R27, [R1+0x4aa8] ;  /* 0x004aa800011b7983 */ /* 0x000ea80000300800 */
[----:B------:R-:W3:Y:S04]  /*73f90*/  LDL.LU R16, [R1+0x7f0] ;  /* 0x0007f00001107983 */ /* 0x000ee80000300800 */
[----:B------:R-:W3:Y:S04]  /*73fa0*/  LDL.LU R17, [R1+0x7f4] ;  /* 0x0007f40001117983 */ /* 0x000ee80000300800 */
[----:B------:R-:W2:Y:S04]  /*73fb0*/  LDL.LU R18, [R1+0x7f8] ;  /* 0x0007f80001127983 */ /* 0x000ea80000300800 */
[----:B------:R-:W2:Y:S04]  /*73fc0*/  LDL.LU R19, [R1+0x7fc] ;  /* 0x0007fc0001137983 */ /* 0x000ea80000300800 */
[----:B--2---:R-:W-:Y:S04]  /*73fd0*/  STL.64 [R1+0x4a90], R18 ;  /* 0x004a901201007387 */ /* 0x004fe80000100a00 */
[----:B---3--:R1:W-:Y:S04]  /*73fe0*/  STL.64 [R1+0x4a88], R16 ;  /* 0x004a881001007387 */ /* 0x0083e80000100a00 */
[----:B-1----:R-:W2:Y:S04]  /*73ff0*/  LDL.LU R16, [R1+0x8d0] ;  /* 0x0008d00001107983 */ /* 0x002ea80000300800 */
[----:B------:R-:W2:Y:S04]  /*74000*/  LDL.LU R17, [R1+0x8d4] ;  /* 0x0008d40001117983 */ /* 0x000ea80000300800 */
[----:B------:R-:W2:Y:S04]  /*74010*/  LDL.LU R18, [R1+0x8d8] ;  /* 0x0008d80001127983 */ /* 0x000ea80000300800 */
[----:B------:R-:W2:Y:S04]  /*74020*/  LDL.LU R19, [R1+0x8dc] ;  /* 0x0008dc0001137983 */ /* 0x000ea80000300800 */
[----:B----4-:R-:W-:Y:S04]  /*74030*/  STL.64 [R1+0x4a10], R22 ;  /* 0x004a101601007387 */ /* 0x010fe80000100a00 */
        /* <DEDUP_REMOVED lines=11> */
[----:B------:R-:W-:Y:S03]  /*740f0*/  HMMA.1688.F32.TF32 R8, R8, R24, R4 ;  /* 0x000000180808723c */ /* 0x000fe60000081004 */
[----:B----4-:R-:W-:Y:S04]  /*74100*/  STL.64 [R1+0x4a40], R22 ;  /* 0x004a401601007387 */ /* 0x010fe80000100a00 */
[----:B---3--:R1:W-:Y:S04]  /*74110*/  STL.64 [R1+0x4a38], R20 ;  /* 0x004a381401007387 */ /* 0x0083e80000100a00 */
[----:B-1----:R-:W3:Y:S04]  /*74120*/  LDL.LU R20, [R1+0x820] ;  /* 0x0008200001147983 */ /* 0x002ee80000300800 */
[----:B------:R-:W3:Y:S04]  /*74130*/  LDL.LU R21, [R1+0x824] ;  /* 0x0008240001157983 */ /* 0x000ee80000300800 */
[----:B------:R-:W3:Y:S04]  /*74140*/  LDL.LU R22, [R1+0x828] ;  /* 0x0008280001167983 */ /* 0x000ee80000300800 */
[----:B------:R-:W3:Y:S04]  /*74150*/  LDL.LU R23, [R1+0x82c] ;  /* 0x00082c0001177983 */ /* 0x000ee80000300800 */
[----:B------:R-:W2:Y:S04]  /*74160*/  LDL.LU.64 R6, [R1+0x4aa0] ;  /* 0x004aa00001067983 */ /* 0x000ea80000300a00 */
[----:B------:R-:W2:Y:S01]  /*74170*/  LDL.LU.64 R4, [R1+0x4a98] ;  /* 0x004a980001047983 */ /* 0x000ea20000300a00 */
[----:B------:R-:W-:-:S03]  /*74180*/  IMAD.MOV.U32 R13, RZ, RZ, R29 ;  /* 0x000000ffff0d7224 */ /* 0x000fc600078e001d */
[----:B------:R-:W-:Y:S04]  /*74190*/  STL.64 [R1+0xf0], R8 ;  /* 0x0000f00801007387 */ /* 0x000fe80000100a00 */
[----:B------:R-:W-:Y:S04]  /*741a0*/  STL.64 [R1+0xf8], R10 ;  /* 0x0000f80a01007387 */ /* 0x000fe80000100a00 */
        /* <DEDUP_REMOVED lines=35> */
[----:B-1----:R-:W3:Y:S02]  /*743e0*/  LDL.LU.64 R16, [R1+0x4a48] ;  /* 0x004a480001107983 */ /* 0x002ee40000300a00 */
[----:B---3--:R-:W-:Y:S02]  /*743f0*/  HMMA.1688.F32.TF32 R16, R4, R16, R20 ;  /* 0x000000100410723c */ /* 0x008fe40000081014 */
        /* <DEDUP_REMOVED lines=60> */
[----:B---3--:R1:W-:Y:S04]  /*747c0*/  STL.64 [R1+0x4930], R18 ;  /* 0x0049301201007387 */ /* 0x0083e80000100a00 */
[----:B------:R-:W3:Y:S04]  /*747d0*/  LDL.LU R16, [R1+0x140] ;  /* 0x0001400001107983 */ /* 0x000ee80000300800 */
[----:B------:R-:W3:Y:S04]  /*747e0*/  LDL.LU R17, [R1+0x144] ;  /* 0x0001440001117983 */ /* 0x000ee80000300800 */
[----:B-1----:R-:W3:Y:S04]  /*747f0*/  LDL.LU R18, [R1+0x148] ;  /* 0x0001480001127983 */ /* 0x002ee80000300800 */
[----:B------:R-:W3:Y:S01]  /*74800*/  LDL.LU R19, [R1+0x14c] ;  /* 0x00014c0001137983 */ /* 0x000ee20000300800 */
[----:B----4-:R-:W-:-:S15]  /*74810*/  HMMA.1688.F32.TF32 R24, R4, R20, R24 ;  /* 0x000000140418723c */ /* 0x010fde0000081018 */
[----:B------:R-:W-:-:S04]  /*74820*/  NOP ;  /* 0x0000000000007918 */ /* 0x000fc80000000000 */
[----:B------:R-:W-:Y:S01]  /*74830*/  IMAD.MOV.U32 R21, RZ, RZ, R26 ;  /* 0x000000ffff157224 */ /* 0x000fe200078e001a */
[----:B------:R1:W-:Y:S01]  /*74840*/  STL.64 [R1+0x800], R24 ;  /* 0x0008001801007387 */ /* 0x0003e20000100a00 */
[----:B------:R-:W-:-:S03]  /*74850*/  IMAD.MOV.U32 R20, RZ, RZ, R27 ;  /* 0x000000ffff147224 */ /* 0x000fc600078e001b */
[----:B------:R-:W4:Y:S04]  /*74860*/  LDL.LU.64 R26, [R1+0x4950] ;  /* 0x00495000011a7983 */ /* 0x000f280000300a00 */
[----:B-1----:R-:W3:Y:S04]  /*74870*/  LDL.LU.64 R24, [R1+0x4948] ;  /* 0x0049480001187983 */ /* 0x002ee80000300a00 */
[----:B------:R-:W-:Y:S04]  /*74880*/  STL [R1+0x4124], R20 ;  /* 0x0041241401007387 */ /* 0x000fe80000100800 */
[----:B------:R-:W-:Y:S01]  /*74890*/  STL [R1+0x4120], R21 ;  /* 0x0041201501007387 */ /* 0x000fe20000100800 */
[----:B---3--:R-:W-:Y:S03]  /*748a0*/  HMMA.1688.F32.TF32 R4, R4, R24, R16 ;  /* 0x000000180404723c */ /* 0x008fe60000081010 */
[----:B------:R-:W3:Y:S04]  /*748b0*/  LDL.64 R18, [R1+0xc8] ;  /* 0x0000c80001127983 */ /* 0x000ee80000100a00 */
[----:B----4-:R1:W-:-:S12]  /*748c0*/  STL [R1+0x4898], R26 ;  /* 0x0048981a01007387 */ /* 0x0103d80000100800 */
[----:B------:R-:W-:Y:S04]  /*748d0*/  STL.64 [R1+0x140], R4 ;  /* 0x0001400401007387 */ /* 0x000fe80000100a00 */
[----:B------:R-:W-:Y:S04]  /*748e0*/  STL.64 [R1+0x148], R6 ;  /* 0x0001480601007387 */ /* 0x000fe80000100a00 */
[----:B------:R4:W-:Y:S04]  /*748f0*/  STL [R1+0x48f8], R27 ;  /* 0x0048f81b01007387 */ /* 0x0009e80000100800 */
[----:B------:R-:W2:Y:S04]  /*74900*/  LDL.LU R24, [R1+0x6e0] ;  /* 0x0006e00001187983 */ /* 0x000ea80000300800 */
[----:B------:R-:W2:Y:S04]  /*74910*/  LDL.LU R25, [R1+0x6e4] ;  /* 0x0006e40001197983 */ /* 0x000ea80000300800 */
[----:B-1----:R-:W2:Y:S01]  /*74920*/  LDL.LU R26, [R1+0x6e8] ;  /* 0x0006e800011a7983 */ /* 0x002ea20000300800 */
[----:B------:R-:W-:-:S03]  /*74930*/  LOP3.LUT R20, R0, 0x20, RZ, 0x3c, !PT ;  /* 0x0000002000147812 */ /* 0x000fc600078e3cff */
[----:B------:R-:W1:Y:S04]  /*74940*/  LDS R4, [R0+UR5+0x2c100] ;  /* 0x02c1000500047984 */ /* 0x000e680008000800 */
[----:B------:R-:W1:Y:S04]  /*74950*/  LDS R6, [R0+UR5+0x2e100] ;  /* 0x02e1000500067984 */ /* 0x000e680008000800 */
[----:B------:R-:W1:Y:S04]  /*74960*/  LDS R5, [R20+UR5+0x2c100] ;  /* 0x02c1000514057984 */ /* 0x000e680008000800 */
[----:B----4-:R-:W2:Y:S04]  /*74970*/  LDL.LU R27, [R1+0x6ec] ;  /* 0x0006ec00011b7983 */ /* 0x010ea80000300800 */
[----:B------:R-:W4:Y:S04]  /*74980*/  LDS R7, [R20+UR5+0x2e100] ;  /* 0x02e1000514077984 */ /* 0x000f280008000800 */
[----:B--2---:R2:W-:Y:S04]  /*74990*/  STL.64 [R1+0x4918], R26 ;  /* 0x0049181a01007387 */ /* 0x0045e80000100a00 */
[----:B------:R1:W-:Y:S04]  /*749a0*/  STL.64 [R1+0x4910], R24 ;  /* 0x0049101801007387 */ /* 0x0003e80000100a00 */
[----:B--2---:R-:W2:Y:S04]  /*749b0*/  LDL.64 R26, [R1+0xb8] ;  /* 0x0000b800011a7983 */ /* 0x004ea80000100a00 */
[----:B--2---:R2:W-:Y:S04]  /*749c0*/  STL.64 [R1+0x4928], R26 ;  /* 0x0049281a01007387 */ /* 0x0045e80000100a00 */
[----:B-1----:R-:W3:Y:S04]  /*749d0*/  LDL.LU R24, [R1+0x700] ;  /* 0x0007000001187983 */ /* 0x002ee80000300800 */
[----:B------:R-:W3:Y:S04]  /*749e0*/  LDL.LU R25, [R1+0x704] ;  /* 0x0007040001197983 */ /* 0x000ee80000300800 */
[----:B--2---:R-:W3:Y:S04]  /*749f0*/  LDL.LU R26, [R1+0x708] ;  /* 0x00070800011a7983 */ /* 0x004ee80000300800 */
[----:B------:R-:W3:Y:S04]  /*74a00*/  LDL.LU R27, [R1+0x70c] ;  /* 0x00070c00011b7983 */ /* 0x000ee80000300800 */
[----:B------:R1:W-:Y:S04]  /*74a10*/  STL [R1+0x4820], R4 ;  /* 0x0048200401007387 */ /* 0x0003e80000100800 */
[----:B------:R-:W-:Y:S04]  /*74a20*/  STL [R1+0x4828], R6 ;  /* 0x0048280601007387 */ /* 0x000fe80000100800 */
[----:B------:R-:W-:Y:S04]  /*74a30*/  STL [R1+0x4824], R0 ;  /* 0x0048240001007387 */ /* 0x000fe80000100800 */
[----:B------:R2:W-:Y:S04]  /*74a40*/  STL [R1+0x482c], R5 ;  /* 0x00482c0501007387 */ /* 0x0005e80000100800 */
[----:B----4-:R4:W-:Y:S04]  /*74a50*/  STL [R1+0x4834], R7 ;  /* 0x0048340701007387 */ /* 0x0109e80000100800 */
[----:B-1----:R-:W3:Y:S04]  /*74a60*/  LDL.LU R4, [R1+0x6d0] ;  /* 0x0006d00001047983 */ /* 0x002ee80000300800 */
[----:B--2---:R-:W3:Y:S01]  /*74a70*/  LDL.LU R5, [R1+0x6d4] ;  /* 0x0006d40001057983 */ /* 0x004ee20000300800 */
[----:B------:R-:W-:Y:S01]  /*74a80*/  MOV R6, R22 ;  /* 0x0000001600067202 */ /* 0x000fe20000000f00 */
[----:B----4-:R-:W-:-:S02]  /*74a90*/  IMAD.MOV.U32 R7, RZ, RZ, R23 ;  /* 0x000000ffff077224 */ /* 0x010fc400078e0017 */
[----:B------:R-:W2:Y:S04]  /*74aa0*/  LDL.LU R22, [R1+0x4944] ;  /* 0x0049440001167983 */ /* 0x000ea80000300800 */
[----:B------:R-:W4:Y:S04]  /*74ab0*/  LDL.LU R23, [R1+0x4940] ;  /* 0x0049400001177983 */ /* 0x000f280000300800 */
[----:B------:R1:W-:Y:S04]  /*74ac0*/  STL.64 [R1+0x4908], R6 ;  /* 0x0049080601007387 */ /* 0x0003e80000100a00 */
[----:B---3--:R3:W-:Y:S04]  /*74ad0*/  STL.64 [R1+0x4900], R4 ;  /* 0x0049000401007387 */ /* 0x0087e80000100a00 */
[----:B-1----:R-:W2:Y:S01]  /*74ae0*/  LDL.64 R6, [R1+0xa8] ;  /* 0x0000a80001067983 */ /* 0x002ea20000100a00 */
[----:B------:R-:W-:Y:S01]  /*74af0*/  HMMA.1688.F32.TF32 R24, R8, R18, R24 ;  /* 0x000000120818723c */ /* 0x000fe20000081018 */
[----:B------:R-:W-:-:S02]  /*74b00*/  IMAD.MOV.U32 R13, RZ, RZ, R18 ;  /* 0x000000ffff0d7224 */ /* 0x000fc400078e0012 */
[----:B------:R-:W-:-:S15]  /*74b10*/  IMAD.MOV.U32 R12, RZ, RZ, R19 ;  /* 0x000000ffff0c7224 */ /* 0x000fde00078e0013 */
[----:B------:R-:W-:Y:S01]  /*74b20*/  NOP ;  /* 0x0000000000007918 */ /* 0x000fe20000000000 */
[----:B------:R-:W-:Y:S02]  /*74b30*/  IMAD.MOV.U32 R17, RZ, RZ, R26 ;  /* 0x000000ffff117224 */ /* 0x000fe400078e001a */
[----:B------:R-:W-:Y:S01]  /*74b40*/  IMAD.MOV.U32 R16, RZ, RZ, R27 ;  /* 0x000000ffff107224 */ /* 0x000fe200078e001b */
[----:B--2---:R1:W-:Y:S04]  /*74b50*/  STL.64 [R1+0x4920], R6 ;  /* 0x0049200601007387 */ /* 0x0043e80000100a00 */
[----:B---3--:R-:W2:Y:S04]  /*74b60*/  LDL.LU R4, [R1+0x6f0] ;  /* 0x0006f00001047983 */ /* 0x008ea80000300800 */
[----:B------:R-:W2:Y:S01]  /*74b70*/  LDL.LU R5, [R1+0x6f4] ;  /* 0x0006f40001057983 */ /* 0x000ea20000300800 */
[----:B-1----:R-:W-:-:S02]  /*74b80*/  IMAD.MOV.U32 R6, RZ, RZ, R22 ;  /* 0x000000ffff067224 */ /* 0x002fc400078e0016 */
[----:B----4-:R-:W-:Y:S01]  /*74b90*/  IMAD.MOV.U32 R7, RZ, RZ, R23 ;  /* 0x000000ffff077224 */ /* 0x010fe200078e0017 */
[----:B------:R-:W3:Y:S04]  /*74ba0*/  LDL.LU R22, [R1+0x493c] ;  /* 0x00493c0001167983 */ /* 0x000ee80000300800 */
[----:B------:R-:W3:Y:S04]  /*74bb0*/  LDL.LU R23, [R1+0x4938] ;  /* 0x0049380001177983 */ /* 0x000ee80000300800 */
[----:B------:R-:W-:Y:S04]  /*74bc0*/  STL [R1+0x4830], R20 ;  /* 0x0048301401007387 */ /* 0x000fe80000100800 */
[----:B------:R-:W4:Y:S04]  /*74bd0*/  LDL.LU.64 R18, [R1+0x4930] ;  /* 0x0049300001127983 */ /* 0x000f280000300a00 */
[----:B------:R-:W-:Y:S04]  /*74be0*/  STL.64 [R1+0xce0], R24 ;  /* 0x000ce01801007387 */ /* 0x000fe80000100a00 */
[----:B------:R-:W2:Y:S04]  /*74bf0*/  LDL.LU.64 R26, [R1+0x4928] ;  /* 0x00492800011a7983 */ /* 0x000ea80000300a00 */
[----:B------:R-:W-:Y:S04]  /*74c00*/  STL [R1+0x483c], R12 ;  /* 0x00483c0c01007387 */ /* 0x000fe80000100800 */
[----:B------:R-:W-:Y:S04]  /*74c10*/  STL [R1+0x4838], R13 ;  /* 0x0048380d01007387 */ /* 0x000fe80000100800 */
        /* <DEDUP_REMOVED lines=9> */
[----:B------:R-:W4:Y:S04]  /*74cb0*/  LDL.LU.64 R26, [R1+0x4918] ;  /* 0x00491800011a7983 */ /* 0x000f280000300a00 */
[----:B------:R-:W4:Y:S04]  /*74cc0*/  LDL.LU.64 R24, [R1+0x4910] ;  /* 0x0049100001187983 */ /* 0x000f280000300a00 */
[----:B------:R-:W-:Y:S04]  /*74cd0*/  STL [R1+0x4844], R21 ;  /* 0x0048441501007387 */ /* 0x000fe80000100800 */
[----:B---3--:R1:W-:Y:S04]  /*74ce0*/  STL.64 [R1+0x48d8], R22 ;  /* 0x0048d81601007387 */ /* 0x0083e80000100a00 */
[----:B-1----:R-:W3:Y:S04]  /*74cf0*/  LDL.64 R22, [R1+0x88] ;  /* 0x0000880001167983 */ /* 0x002ee80000100a00 */
[----:B------:R-:W-:Y:S01]  /*74d00*/  STL [R1+0x4840], R28 ;  /* 0x0048401c01007387 */ /* 0x000fe20000100800 */
[----:B--2---:R-:W-:Y:S01]  /*74d10*/  IMAD.MOV.U32 R3, RZ, RZ, R6 ;  /* 0x000000ffff037224 */ /* 0x004fe200078e0006 */
[----:B------:R-:W-:Y:S01]  /*74d20*/  MOV R29, R7 ;  /* 0x00000007001d7202 */ /* 0x000fe20000000f00 */
[----:B----4-:R-:W-:Y:S01]  /*74d30*/  HMMA.1688.F32.TF32 R24, R8, R6, R24 ;  /* 0x000000060818723c */ /* 0x010fe20000081018 */
[----:B------:R-:W2:Y:S04]  /*74d40*/  LDL.LU.64 R6, [R1+0x4908] ;  /* 0x0049080001067983 */ /* 0x000ea80000300a00 */
[----:B------:R-:W2:-:S14]  /*74d50*/  LDL.LU.64 R4, [R1+0x4900] ;  /* 0x0049000001047983 */ /* 0x000e9c0000300a00 */
[----:B------:R-:W-:Y:S02]  /*74d60*/  IMAD.MOV.U32 R17, RZ, RZ, R27 ;  /* 0x000000ffff117224 */ /* 0x000fe400078e001b */
[----:B------:R-:W-:Y:S01]  /*74d70*/  IMAD.MOV.U32 R16, RZ, RZ, R26 ;  /* 0x000000ffff107224 */ /* 0x000fe200078e001a */
[----:B------:R-:W-:Y:S04]  /*74d80*/  STL.64 [R1+0xcc0], R24 ;  /* 0x000cc01801007387 */ /* 0x000fe80000100a00 */
[----:B------:R-:W4:Y:S04]  /*74d90*/  LDL.LU R27, [R1+0x48f8] ;  /* 0x0048f800011b7983 */ /* 0x000f280000300800 */
[----:B------:R-:W-:Y:S04]  /*74da0*/  STL [R1+0x4154], R17 ;  /* 0x0041541101007387 */ /* 0x000fe80000100800 */
[----:B------:R-:W-:Y:S04]  /*74db0*/  STL [R1+0x4150], R16 ;  /* 0x0041501001007387 */ /* 0x000fe80000100800 */
[----:B------:R2:W-:Y:S02]  /*74dc0*/  STL.64 [R1+0x4860], R18 ;  /* 0x0048601201007387 */ /* 0x0005e40000100a00 */
[----:B--2---:R-:W-:Y:S02]  /*74dd0*/  HMMA.1688.F32.TF32 R16, R8, R14, R4 ;  /* 0x0000000e0810723c */ /* 0x004fe40000081004 */
[----:B------:R-:W2:-:S15]  /*74de0*/  LDL.LU R4, [R1+0x6b0] ;  /* 0x0006b00001047983 */ /* 0x000e9e0000300800 */
[----:B------:R-:W-:Y:S02]  /*74df0*/  NOP ;  /* 0x0000000000007918 */ /* 0x000fe40000000000 */
[----:B------:R-:W-:Y:S04]  /*74e00*/  STL.64 [R1+0xcb0], R16 ;  /* 0x000cb01001007387 */ /* 0x000fe80000100a00 */
[----:B------:R1:W-:Y:S04]  /*74e10*/  STL.64 [R1+0xcb8], R18 ;  /* 0x000cb81201007387 */ /* 0x0003e80000100a00 */
[----:B------:R-:W2:Y:S04]  /*74e20*/  LDL.LU R5, [R1+0x6b4] ;  /* 0x0006b40001057983 */ /* 0x000ea80000300800 */
[----:B------:R-:W2:Y:S04]  /*74e30*/  LDL.LU R6, [R1+0x6b8] ;  /* 0x0006b80001067983 */ /* 0x000ea80000300800 */
[----:B------:R-:W2:Y:S04]  /*74e40*/  LDL.LU R7, [R1+0x6bc] ;  /* 0x0006bc0001077983 */ /* 0x000ea80000300800 */
[----:B-1----:R-:W2:Y:S04]  /*74e50*/  LDL R18, [R1+0x8] ;  /* 0x0000080001127983 */ /* 0x002ea80000100800 */
[----:B------:R-:W2:Y:S04]  /*74e60*/  LDL R19, [R1+0xc] ;  /* 0x00000c0001137983 */ /* 0x000ea80000100800 */
[----:B--2---:R1:W-:Y:S04]  /*74e70*/  STL.64 [R1+0x4878], R18 ;  /* 0x0048781201007387 */ /* 0x0043e80000100a00 */
[----:B------:R-:W2:Y:S04]  /*74e80*/  LDL.LU R16, [R1+0x6c0] ;  /* 0x0006c00001107983 */ /* 0x000ea80000300800 */
[----:B------:R-:W2:Y:S04]  /*74e90*/  LDL.LU R17, [R1+0x6c4] ;  /* 0x0006c40001117983 */ /* 0x000ea80000300800 */
[----:B-1----:R-:W2:Y:S04]  /*74ea0*/  LDL.LU R18, [R1+0x6c8] ;  /* 0x0006c80001127983 */ /* 0x002ea80000300800 */
[----:B------:R-:W2:Y:S04]  /*74eb0*/  LDL.LU R19, [R1+0x6cc] ;  /* 0x0006cc0001137983 */ /* 0x000ea80000300800 */
[----:B------:R3:W-:Y:S02]  /*74ec0*/  STL.64 [R1+0x47d0], R14 ;  /* 0x0047d00e01007387 */ /* 0x0007e40000100a00 */
[----:B---3--:R-:W-:-:S02]  /*74ed0*/  IMAD.MOV.U32 R15, RZ, RZ, R22 ;  /* 0x000000ffff0f7224 */ /* 0x008fc400078e0016 */
[----:B------:R-:W-:Y:S01]  /*74ee0*/  IMAD.MOV.U32 R14, RZ, RZ, R23 ;  /* 0x000000ffff0e7224 */ /* 0x000fe200078e0017 */
        /* <DEDUP_REMOVED lines=8> */
[----:B---3--:R1:W-:Y:S04]  /*74f70*/  STL.64 [R1+0x48e8], R22 ;  /* 0x0048e81601007387 */ /* 0x0083e80000100a00 */
[----:B--2---:R-:W-:Y:S04]  /*74f80*/  STL.64 [R1+0x48e0], R20 ;  /* 0x0048e01401007387 */ /* 0x004fe80000100a00 */
[----:B-1----:R-:W2:Y:S04]  /*74f90*/  LDL.64 R22, [R1+0x68] ;  /* 0x0000680001167983 */ /* 0x002ea80000100a00 */
[----:B------:R1:W-:Y:S04]  /*74fa0*/  STL.64 [R1+0x48c0], R14 ;  /* 0x0048c00e01007387 */ /* 0x0003e80000100a00 */
[----:B------:R-:W3:Y:S04]  /*74fb0*/  LDL.LU R12, [R1+0x680] ;  /* 0x00068000010c7983 */ /* 0x000ee80000300800 */
[----:B------:R-:W3:Y:S04]  /*74fc0*/  LDL.LU R13, [R1+0x684] ;  /* 0x00068400010d7983 */ /* 0x000ee80000300800 */
[----:B-1----:R-:W2:Y:S04]  /*74fd0*/  LDL.LU R14, [R1+0x688] ;  /* 0x00068800010e7983 */ /* 0x002ea80000300800 */
[----:B------:R-:W2:Y:S04]  /*74fe0*/  LDL.LU R15, [R1+0x68c] ;  /* 0x00068c00010f7983 */ /* 0x000ea80000300800 */
[----:B--2---:R1:W-:Y:S04]  /*74ff0*/  STL.64 [R1+0x48d0], R14 ;  /* 0x0048d00e01007387 */ /* 0x0043e80000100a00 */
[----:B---3--:R2:W-:Y:S04]  /*75000*/  STL.64 [R1+0x48c8], R12 ;  /* 0x0048c80c01007387 */ /* 0x0085e80000100a00 */
[----:B-1----:R-:W3:Y:S04]  /*75010*/  LDL.64 R14, [R1+0x58] ;  /* 0x00005800010e7983 */ /* 0x002ee80000100a00 */
[----:B---3--:R1:W-:Y:S04]  /*75020*/  STL.64 [R1+0x48f0], R14 ;  /* 0x0048f00e01007387 */ /* 0x0083e80000100a00 */
[----:B--2---:R-:W2:Y:S04]  /*75030*/  LDL.LU R12, [R1+0x6a0] ;  /* 0x0006a000010c7983 */ /* 0x004ea80000300800 */
[----:B------:R-:W2:Y:S04]  /*75040*/  LDL.LU R13, [R1+0x6a4] ;  /* 0x0006a400010d7983 */ /* 0x000ea80000300800 */
[----:B-1----:R-:W2:Y:S04]  /*75050*/  LDL.LU R14, [R1+0x6a8] ;  /* 0x0006a800010e7983 */ /* 0x002ea80000300800 */
[----:B------:R-:W2:Y:S04]  /*75060*/  LDL.LU R15, [R1+0x6ac] ;  /* 0x0006ac00010f7983 */ /* 0x000ea80000300800 */
[----:B------:R-:W3:Y:S04]  /*75070*/  LDL.64 R18, [R1+0x18] ;  /* 0x0000180001127983 */ /* 0x000ee80000100a00 */
[----:B---3--:R1:W-:Y:S04]  /*75080*/  STL.64 [R1+0x4890], R18 ;  /* 0x0048901201007387 */ /* 0x0083e80000100a00 */
[----:B-1----:R-:W3:Y:S02]  /*75090*/  LDL.64 R18, [R1+0x78] ;  /* 0x0000780001127983 */ /* 0x002ee40000100a00 */
[----:B---3--:R-:W-:-:S15]  /*750a0*/  HMMA.1688.F32.TF32 R4, R8, R18, R4 ;  /* 0x000000120804723c */ /* 0x008fde0000081004 */
[----:B------:R-:W-:-:S04]  /*750b0*/  NOP ;  /* 0x0000000000007918 */ /* 0x000fc80000000000 */
[----:B------:R-:W-:Y:S04]  /*750c0*/  STL.64 [R1+0xc90], R4 ;  /* 0x000c900401007387 */ /* 0x000fe80000100a00 */
[----:B------:R-:W-:Y:S04]  /*750d0*/  STL.64 [R1+0xc98], R6 ;  /* 0x000c980601007387 */ /* 0x000fe80000100a00 */
[----:B------:R-:W3:Y:S04]  /*750e0*/  LDL.LU R24, [R1+0x660] ;  /* 0x0006600001187983 */ /* 0x000ee80000300800 */
[----:B------:R-:W3:Y:S04]  /*750f0*/  LDL.LU R25, [R1+0x664] ;  /* 0x0006640001197983 */ /* 0x000ee80000300800 */
[----:B------:R-:W4:Y:S04]  /*75100*/  LDL.LU R26, [R1+0x668] ;  /* 0x00066800011a7983 */ /* 0x000f280000300800 */
[----:B----4-:R1:W-:Y:S04]  /*75110*/  STL.64 [R1+0x48a8], R26 ;  /* 0x0048a81a01007387 */ /* 0x0103e80000100a00 */
[----:B---3--:R-:W-:Y:S04]  /*75120*/  STL.64 [R1+0x48a0], R24 ;  /* 0x0048a01801007387 */ /* 0x008fe80000100a00 */
[----:B-1----:R-:W3:Y:S01]  /*75130*/  LDL.64 R26, [R1+0x38] ;  /* 0x00003800011a7983 */ /* 0x002ee20000100a00 */
[----:B------:R-:W-:-:S02]  /*75140*/  IMAD.MOV.U32 R4, RZ, RZ, R18 ;  /* 0x000000ffff047224 */ /* 0x000fc400078e0012 */
[----:B------:R-:W-:Y:S01]  /*75150*/  IMAD.MOV.U32 R2, RZ, RZ, R19 ;  /* 0x000000ffff027224 */ /* 0x000fe200078e0013 */
[C---:B--2---:R-:W-:Y:S01]  /*75160*/  HMMA.1688.F32.TF32 R12, R8.reuse, R22, R12 ;  /* 0x00000016080c723c */ /* 0x044fe2000008100c */
[----:B---3--:R1:W-:Y:S04]  /*75170*/  STL.64 [R1+0x48b8], R26 ;  /* 0x0048b81a01007387 */ /* 0x0083e80000100a00 */
[----:B------:R-:W2:Y:S01]  /*75180*/  LDL.64 R18, [R1+0x28] ;  /* 0x0000280001127983 */ /* 0x000ea20000100a00 */
[----:B------:R-:W-:Y:S02]  /*75190*/  IMAD.MOV.U32 R6, RZ, RZ, R22 ;  /* 0x000000ffff067224 */ /* 0x000fe400078e0016 */
[----:B------:R-:W-:Y:S01]  /*751a0*/  IMAD.MOV.U32 R0, RZ, RZ, R23 ;  /* 0x000000ffff007224 */ /* 0x000fe200078e0017 */
[----:B-1----:R-:W3:Y:S04]  /*751b0*/  LDL.64 R26, [R1+0x48] ;  /* 0x00004800011a7983 */ /* 0x002ee80000100a00 */
[----:B--2---:R1:W-:Y:S04]  /*751c0*/  STL.64 [R1+0x48b0], R18 ;  /* 0x0048b01201007387 */ /* 0x0043e80000100a00 */
[----:B------:R-:W2:Y:S04]  /*751d0*/  LDL.LU R16, [R1+0x670] ;  /* 0x0006700001107983 */ /* 0x000ea80000300800 */
[----:B------:R-:W2:Y:S04]  /*751e0*/  LDL.LU R17, [R1+0x674] ;  /* 0x0006740001117983 */ /* 0x000ea80000300800 */
[----:B-1----:R-:W2:Y:S04]  /*751f0*/  LDL.LU R18, [R1+0x678] ;  /* 0x0006780001127983 */ /* 0x002ea80000300800 */
[----:B------:R-:W2:Y:S04]  /*75200*/  LDL.LU R19, [R1+0x67c] ;  /* 0x00067c0001137983 */ /* 0x000ea80000300800 */
[----:B------:R-:W-:Y:S04]  /*75210*/  STL.64 [R1+0xc80], R12 ;  /* 0x000c800c01007387 */ /* 0x000fe80000100a00 */
[----:B------:R1:W-:Y:S04]  /*75220*/  STL.64 [R1+0xc88], R14 ;  /* 0x000c880e01007387 */ /* 0x0003e80000100a00 */
[----:B-1----:R-:W4:Y:S04]  /*75230*/  LDL.LU.64 R14, [R1+0x48f0] ;  /* 0x0048f000010e7983 */ /* 0x002f280000300a00 */
[----:B------:R-:W4:Y:S04]  /*75240*/  LDL.LU.64 R22, [R1+0x48e8] ;  /* 0x0048e80001167983 */ /* 0x000f280000300a00 */
[----:B------:R-:W4:Y:S02]  /*75250*/  LDL.LU.64 R20, [R1+0x48e0] ;  /* 0x0048e00001147983 */ /* 0x000f240000300a00 */
[----:B----4-:R-:W-:Y:S01]  /*75260*/  HMMA.1688.F32.TF32 R20, R8, R14, R20 ;  /* 0x0000000e0814723c */ /* 0x010fe20000081014 */
[----:B------:R-:W-:-:S15]  /*75270*/  IMAD.MOV.U32 R5, RZ, RZ, R15 ;  /* 0x000000ffff057224 */ /* 0x000fde00078e000f */
[----:B------:R-:W-:-:S03]  /*75280*/  NOP ;  /* 0x0000000000007918 */ /* 0x000fc60000000000 */
[----:B------:R1:W-:Y:S04]  /*75290*/  STL.64 [R1+0xc70], R20 ;  /* 0x000c701401007387 */ /* 0x0003e80000100a00 */
[----:B------:R4:W-:Y:S01]  /*752a0*/  STL.64 [R1+0xc78], R22 ;  /* 0x000c781601007387 */ /* 0x0009e20000100a00 */
[----:B-1----:R-:W-:-:S03]  /*752b0*/  IMAD.MOV.U32 R20, RZ, RZ, R14 ;  /* 0x000000ffff147224 */ /* 0x002fc600078e000e */
[----:B----4-:R-:W4:Y:S04]  /*752c0*/  LDL.LU.64 R22, [R1+0x48d8] ;  /* 0x0048d80001167983 */ /* 0x010f280000300a00 */
[----:B------:R-:W2:Y:S04]  /*752d0*/  LDL.LU.64 R14, [R1+0x48d0] ;  /* 0x0048d000010e7983 */ /* 0x000ea80000300a00 */
[----:B------:R-:W2:Y:S01]  /*752e0*/  LDL.LU.64 R12, [R1+0x48c8] ;  /* 0x0048c800010c7983 */ /* 0x000ea20000300a00 */
[----:B---3--:R-:W-:Y:S01]  /*752f0*/  IMAD.MOV.U32 R7, RZ, RZ, R27 ;  /* 0x000000ffff077224 */ /* 0x008fe200078e001b */
[----:B--2---:R-:W-:Y:S02]  /*75300*/  HMMA.1688.F32.TF32 R12, R8, R26, R12 ;  /* 0x0000001a080c723c */ /* 0x004fe4000008100c */
[----:B----4-:R-:W-:Y:S04]  /*75310*/  STL.64 [R1+0x4888], R22 ;  /* 0x0048881601007387 */ /* 0x010fe80000100a00 */
[----:B------:R1:W-:Y:S04]  /*75320*/  STL [R1+0x4880], R20 ;  /* 0x0048801401007387 */ /* 0x0003e80000100800 */
[----:B-1----:R-:W2:Y:S04]  /*75330*/  LDL.LU R20, [R1+0x650] ;  /* 0x0006500001147983 */ /* 0x002ea80000300800 */
[----:B------:R-:W2:Y:S04]  /*75340*/  LDL.LU R21, [R1+0x654] ;  /* 0x0006540001157983 */ /* 0x000ea80000300800 */
[----:B------:R-:W2:Y:S04]  /*75350*/  LDL.LU R22, [R1+0x658] ;  /* 0x0006580001167983 */ /* 0x000ea80000300800 */
[----:B------:R-:W2:Y:S04]  /*75360*/  LDL.LU R23, [R1+0x65c] ;  /* 0x00065c0001177983 */ /* 0x000ea80000300800 */
[----:B------:R1:W-:Y:S04]  /*75370*/  STL.64 [R1+0xc60], R12 ;  /* 0x000c600c01007387 */ /* 0x0003e80000100a00 */
[----:B------:R3:W-:Y:S01]  /*75380*/  STL.64 [R1+0xc68], R14 ;  /* 0x000c680e01007387 */ /* 0x0007e20000100a00 */
[----:B-1----:R-:W-:-:S03]  /*75390*/  MOV R13, R26 ;  /* 0x0000001a000d7202 */ /* 0x002fc60000000f00 */
[----:B---3--:R-:W3:Y:S04]  /*753a0*/  LDL.LU.64 R14, [R1+0x48c0] ;  /* 0x0048c000010e7983 */ /* 0x008ee80000300a00 */
[----:B------:R-:W4:Y:S04]  /*753b0*/  LDL.LU.64 R26, [R1+0x48b8] ;  /* 0x0048b800011a7983 */ /* 0x000f280000300a00 */
[----:B------:R-:W-:Y:S04]  /*753c0*/  STL.64 [R1+0x4858], R6 ;  /* 0x0048580601007387 */ /* 0x000fe80000100a00 */
[----:B------:R1:W-:Y:S04]  /*753d0*/  STL.64 [R1+0x4850], R4 ;  /* 0x0048500401007387 */ /* 0x0003e80000100a00 */
[----:B-1----:R-:W2:Y:S04]  /*753e0*/  LDL.LU R4, [R1+0x630] ;  /* 0x0006300001047983 */ /* 0x002ea80000300800 */
[----:B------:R-:W2:Y:S04]  /*753f0*/  LDL.LU R5, [R1+0x634] ;  /* 0x0006340001057983 */ /* 0x000ea80000300800 */
[----:B------:R-:W2:Y:S04]  /*75400*/  LDL.LU R6, [R1+0x638] ;  /* 0x0006380001067983 */ /* 0x000ea80000300800 */
[----:B------:R-:W2:Y:S01]  /*75410*/  LDL.LU R7, [R1+0x63c] ;  /* 0x00063c0001077983 */ /* 0x000ea20000300800 */
[----:B----4-:R-:W-:Y:S01]  /*75420*/  HMMA.1688.F32.TF32 R16, R8, R26, R16 ;  /* 0x0000001a0810723c */ /* 0x010fe20000081010 */
        /* <DEDUP_REMOVED lines=18> */
[----:B----4-:R-:W4:Y:S01]  /*75550*/  LDL.LU R26, [R1+0x4898] ;  /* 0x00489800011a7983 */ /* 0x010f220000300800 */
[----:B------:R-:W-:-:S03]  /*75560*/  IMAD.MOV.U32 R24, RZ, RZ, R19 ;  /* 0x000000ffff187224 */ /* 0x000fc600078e0013 */
[----:B------:R-:W2:Y:S02]  /*75570*/  LDL.LU.64 R18, [R1+0x4890] ;  /* 0x0048900001127983 */ /* 0x000ea40000300a00 */
[----:B--2---:R-:W-:Y:S01]  /*75580*/  HMMA.1688.F32.TF32 R20, R8, R18, R20 ;  /* 0x000000120814723c */ /* 0x004fe20000081014 */
[----:B------:R-:W-:-:S15]  /*75590*/  IMAD.MOV.U32 R27, RZ, RZ, R18 ;  /* 0x000000ffff1b7224 */ /* 0x000fde00078e0012 */
[----:B------:R-:W-:-:S03]  /*755a0*/  NOP ;  /* 0x0000000000007918 */ /* 0x000fc60000000000 */
[----:B------:R1:W-:Y:S04]  /*755b0*/  STL.64 [R1+0xc30], R20 ;  /* 0x000c301401007387 */ /* 0x0003e80000100a00 */
[----:B------:R2:W-:Y:S01]  /*755c0*/  STL.64 [R1+0xc38], R22 ;  /* 0x000c381601007387 */ /* 0x0005e20000100a00 */
[----:B-1----:R-:W-:-:S03]  /*755d0*/  IMAD.MOV.U32 R21, RZ, RZ, R19 ;  /* 0x000000ffff157224 */ /* 0x002fc600078e0013 */
[----:B--2---:R-:W2:Y:S04]  /*755e0*/  LDL.LU.64 R22, [R1+0x4888] ;  /* 0x0048880001167983 */ /* 0x004ea80000300a00 */
[----:B------:R-:W2:Y:S04]  /*755f0*/  LDL.LU R20, [R1+0x4880] ;  /* 0x0048800001147983 */ /* 0x000ea80000300800 */
        /* <DEDUP_REMOVED lines=21> */
[----:B------:R2:W-:Y:S04]  /*75750*/  STL.64 [R1+0xc08], R18 ;  /* 0x000c081201007387 */ /* 0x0005e80000100a00 */
[----:B-1----:R-:W3:Y:S04]  /*75760*/  LDL.LU R16, [R1+0x550] ;  /* 0x0005500001107983 */ /* 0x002ee80000300800 */
[----:B------:R-:W3:Y:S04]  /*75770*/  LDL.LU R17, [R1+0x554] ;  /* 0x0005540001117983 */ /* 0x000ee80000300800 */
[----:B--2---:R-:W2:Y:S01]  /*75780*/  LDL.LU R18, [R1+0x558] ;  /* 0x0005580001127983 */ /* 0x004ea20000300800 */
[----:B----4-:R-:W-:-:S03]  /*75790*/  IMAD.MOV.U32 R19, RZ, RZ, R26 ;  /* 0x000000ffff137224 */ /* 0x010fc600078e001a */
[----:B------:R-:W4:Y:S04]  /*757a0*/  LDL.LU R26, [R1+0x484c] ;  /* 0x00484c00011a7983 */ /* 0x000f280000300800 */
[----:B--2---:R1:W-:Y:S04]  /*757b0*/  STL.64 [R1+0x4710], R18 ;  /* 0x0047101201007387 */ /* 0x0043e80000100a00 */
[----:B---3--:R2:W-:Y:S01]  /*757c0*/  STL.64 [R1+0x4708], R16 ;  /* 0x0047081001007387 */ /* 0x0085e20000100a00 */
[----:B-1----:R-:W-:Y:S02]  /*757d0*/  IMAD.MOV.U32 R18, RZ, RZ, R27 ;  /* 0x000000ffff127224 */ /* 0x002fe400078e001b */
[----:B------:R-:W-:Y:S01]  /*757e0*/  IMAD.MOV.U32 R19, RZ, RZ, R21 ;  /* 0x000000ffff137224 */ /* 0x000fe200078e0015 */
[----:B------:R-:W4:Y:S04]  /*757f0*/  LDL.LU R27, [R1+0x4848] ;  /* 0x00484800011b7983 */ /* 0x000f280000300800 */
[----:B------:R-:W3:Y:S04]  /*75800*/  LDL.LU R21, [R1+0x4844] ;  /* 0x0048440001157983 */ /* 0x000ee80000300800 */
[----:B------:R1:W-:Y:S04]  /*75810*/  STL.64 [R1+0x4720], R18 ;  /* 0x0047201201007387 */ /* 0x0003e80000100a00 */
[----:B--2---:R-:W4:Y:S04]  /*75820*/  LDL.LU R16, [R1+0x130] ;  /* 0x0001300001107983 */ /* 0x004f280000300800 */
[----:B------:R-:W4:Y:S04]  /*75830*/  LDL.LU R17, [R1+0x134] ;  /* 0x0001340001117983 */ /* 0x000f280000300800 */
[----:B-1----:R-:W4:Y:S04]  /*75840*/  LDL.LU R18, [R1+0x138] ;  /* 0x0001380001127983 */ /* 0x002f280000300800 */
[----:B------:R-:W4:Y:S02]  /*75850*/  LDL.LU R19, [R1+0x13c] ;  /* 0x00013c0001137983 */ /* 0x000f240000300800 */
[----:B----4-:R-:W-:Y:S01]  /*75860*/  HMMA.1688.F32.TF32 R8, R8, R26, R16 ;  /* 0x0000001a0808723c */ /* 0x010fe20000081010 */
[----:B------:R-:W-:Y:S01]  /*75870*/  MOV R18, R25 ;  /* 0x0000001900127202 */ /* 0x000fe20000000f00 */
[----:B------:R-:W-:-:S15]  /*75880*/  IMAD.MOV.U32 R19, RZ, RZ, R24 ;  /* 0x000000ffff137224 */ /* 0x000fde00078e0018 */
[----:B------:R-:W-:Y:S02]  /*75890*/  NOP ;  /* 0x0000000000007918 */ /* 0x000fe40000000000 */
[----:B------:R-:W-:Y:S04]  /*758a0*/  STL.64 [R1+0x6c0], R8 ;  /* 0x0006c00801007387 */ /* 0x000fe80000100a00 */
[----:B------:R-:W-:Y:S04]  /*758b0*/  STL.64 [R1+0x6c8], R10 ;  /* 0x0006c80a01007387 */ /* 0x000fe80000100a00 */
[----:B------:R-:W-:Y:S04]  /*758c0*/  STL.64 [R1+0x4738], R18 ;  /* 0x0047381201007387 */ /* 0x000fe80000100a00 */
[----:B------:R1:W-:Y:S04]  /*758d0*/  STL.64 [R1+0x46e8], R26 ;  /* 0x0046e81a01007387 */ /* 0x0003e80000100a00 */
[----:B------:R-:W2:Y:S04]  /*758e0*/  LDL.LU R24, [R1+0x540] ;  /* 0x0005400001187983 */ /* 0x000ea80000300800 */
[----:B------:R-:W2:Y:S04]  /*758f0*/  LDL.LU R25, [R1+0x544] ;  /* 0x0005440001197983 */ /* 0x000ea80000300800 */
[----:B-1----:R-:W4:Y:S04]  /*75900*/  LDL.LU R26, [R1+0x548] ;  /* 0x00054800011a7983 */ /* 0x002f280000300800 */
[----:B------:R-:W4:Y:S01]  /*75910*/  LDL.LU R27, [R1+0x54c] ;  /* 0x00054c00011b7983 */ /* 0x000f220000300800 */
[----:B------:R-:W-:-:S02]  /*75920*/  IMAD.MOV.U32 R18, RZ, RZ, R28 ;  /* 0x000000ffff127224 */ /* 0x000fc400078e001c */
        /* <DEDUP_REMOVED lines=8> */
[----:B------:R-:W-:Y:S04]  /*759b0*/  STL.64 [R1+0x4768], R18 ;  /* 0x0047681201007387 */ /* 0x000fe80000100a00 */
[----:B----4-:R1:W-:Y:S04]  /*759c0*/  STL.64 [R1+0x46f8], R26 ;  /* 0x0046f81a01007387 */ /* 0x0103e80000100a00 */
[----:B--2---:R2:W-:Y:S04]  /*759d0*/  STL.64 [R1+0x46f0], R24 ;  /* 0x0046f01801007387 */ /* 0x0045e80000100a00 */
[----:B-1----:R-:W4:Y:S01]  /*759e0*/  LDL.64 R26, [R1+0x8] ;  /* 0x00000800011a7983 */ /* 0x002f220000100a00 */
[----:B------:R-:W-:-:S02]  /*759f0*/  IMAD.MOV.U32 R18, RZ, RZ, R20 ;  /* 0x000000ffff127224 */ /* 0x000fc400078e0014 */
[----:B------:R-:W-:Y:S01]  /*75a00*/  IMAD.MOV.U32 R19, RZ, RZ, R5 ;  /* 0x000000ffff137224 */ /* 0x000fe200078e0005 */
[----:B----4-:R1:W-:Y:S04]  /*75a10*/  STL.64 [R1+0x4718], R26 ;  /* 0x0047181a01007387 */ /* 0x0103e80000100a00 */
[----:B--2---:R-:W2:Y:S04]  /*75a20*/  LDL.LU R24, [R1+0x560] ;  /* 0x0005600001187983 */ /* 0x004ea80000300800 */
[----:B------:R-:W2:Y:S04]  /*75a30*/  LDL.LU R25, [R1+0x564] ;  /* 0x0005640001197983 */ /* 0x000ea80000300800 */
[----:B-1----:R-:W4:Y:S04]  /*75a40*/  LDL.LU R26, [R1+0x568] ;  /* 0x00056800011a7983 */ /* 0x002f280000300800 */
[----:B------:R-:W4:Y:S04]  /*75a50*/  LDL.LU R27, [R1+0x56c] ;  /* 0x00056c00011b7983 */ /* 0x000f280000300800 */
[----:B------:R-:W2:Y:S04]  /*75a60*/  LDL.LU R20, [R1+0x4830] ;  /* 0x0048300001147983 */ /* 0x000ea80000300800 */
[----:B------:R-:W3:Y:S04]  /*75a70*/  LDL.LU R5, [R1+0x482c] ;  /* 0x00482c0001057983 */ /* 0x000ee80000300800 */
[----:B------:R-:W-:Y:S04]  /*75a80*/  STL.64 [R1+0x4780], R18 ;  /* 0x0047801201007387 */ /* 0x000fe80000100a00 */
[----:B----4-:R-:W-:Y:S04]  /*75a90*/  STL.64 [R1+0x4730], R26 ;  /* 0x0047301a01007387 */ /* 0x010fe80000100a00 */
[----:B--2---:R1:W-:Y:S04]  /*75aa0*/  STL.64 [R1+0x4728], R24 ;  /* 0x0047281801007387 */ /* 0x0043e80000100a00 */
[----:B------:R-:W-:Y:S04]  /*75ab0*/  LDS R9, [R20+UR5+0x2c200] ;  /* 0x02c2000514097984 */ /* 0x000fe80008000800 */
[----:B------:R-:W-:Y:S04]  /*75ac0*/  LDS R11, [R20+UR5+0x2e200] ;  /* 0x02e20005140b7984 */ /* 0x000fe80008000800 */
[----:B-1----:R-:W2:Y:S04]  /*75ad0*/  LDL.LU R24, [R1+0x570] ;  /* 0x0005700001187983 */ /* 0x002ea80000300800 */
[----:B------:R-:W2:Y:S04]  /*75ae0*/  LDL.LU R25, [R1+0x574] ;  /* 0x0005740001197983 */ /* 0x000ea80000300800 */
[----:B------:R-:W4:Y:S04]  /*75af0*/  LDL.LU R26, [R1+0x578] ;  /* 0x00057800011a7983 */ /* 0x000f280000300800 */
[----:B------:R-:W4:Y:S01]  /*75b00*/  LDL.LU R27, [R1+0x57c] ;  /* 0x00057c00011b7983 */ /* 0x000f220000300800 */
[----:B------:R-:W-:-:S02]  /*75b10*/  IMAD.MOV.U32 R18, RZ, RZ, R6 ;  /* 0x000000ffff127224 */ /* 0x000fc400078e0006 */
[----:B------:R-:W-:Y:S01]  /*75b20*/  IMAD.MOV.U32 R19, RZ, RZ, R0 ;  /* 0x000000ffff137224 */ /* 0x000fe200078e0000 */
[----:B------:R-:W2:Y:S04]  /*75b30*/  LDL.LU R6, [R1+0x4828] ;  /* 0x0048280001067983 */ /* 0x000ea80000300800 */
[----:B------:R-:W3:Y:S04]  /*75b40*/  LDL.LU R0, [R1+0x4824] ;  /* 0x0048240001007983 */ /* 0x000ee80000300800 */
[----:B------:R-:W-:Y:S04]  /*75b50*/  STL.64 [R1+0x4798], R18 ;  /* 0x0047981201007387 */ /* 0x000fe80000100a00 */
[----:B----4-:R-:W-:Y:S04]  /*75b60*/  STL.64 [R1+0x4748], R26 ;  /* 0x0047481a01007387 */ /* 0x010fe80000100a00 */
[----:B--2---:R1:W-:Y:S04]  /*75b70*/  STL.64 [R1+0x4740], R24 ;  /* 0x0047401801007387 */ /* 0x0043e80000100a00 */
[----:B---3--:R-:W-:Y:S04]  /*75b80*/  LDS R8, [R0+UR5+0x2c200] ;  /* 0x02c2000500087984 */ /* 0x008fe80008000800 */
[----:B------:R-:W2:Y:S04]  /*75b90*/  LDS R10, [R0+UR5+0x2e200] ;  /* 0x02e20005000a7984 */ /* 0x000ea80008000800 */
[----:B-1----:R-:W3:Y:S04]  /*75ba0*/  LDL.LU R24, [R1+0x580] ;  /* 0x0005800001187983 */ /* 0x002ee80000300800 */
[----:B------:R-:W3:Y:S04]  /*75bb0*/  LDL.LU R25, [R1+0x584] ;  /* 0x0005840001197983 */ /* 0x000ee80000300800 */
[----:B------:R-:W4:Y:S04]  /*75bc0*/  LDL.LU R26, [R1+0x588] ;  /* 0x00058800011a7983 */ /* 0x000f280000300800 */
[----:B------:R-:W4:Y:S01]  /*75bd0*/  LDL.LU R27, [R1+0x58c] ;  /* 0x00058c00011b7983 */ /* 0x000f220000300800 */
[----:B------:R-:W-:Y:S01]  /*75be0*/  IMAD.MOV.U32 R18, RZ, RZ, R4 ;  /* 0x000000ffff127224 */ /* 0x000fe200078e0004 */
[----:B------:R-:W-:-:S02]  /*75bf0*/  MOV R19, R2 ;  /* 0x0000000200137202 */ /* 0x000fc40000000f00 */
[----:B------:R-:W2:Y:S04]  /*75c00*/  LDL.LU R4, [R1+0x4820] ;  /* 0x0048200001047983 */ /* 0x000ea80000300800 */
[----:B------:R-:W2:Y:S04]  /*75c10*/  LDL.LU R2, [R1+0x481c] ;  /* 0x00481c0001027983 */ /* 0x000ea80000300800 */
[----:B------:R1:W-:Y:S02]  /*75c20*/  STL.64 [R1+0x47b0], R18 ;  /* 0x0047b01201007387 */ /* 0x0003e40000100a00 */
[----:B-1----:R-:W-:-:S02]  /*75c30*/  IMAD.MOV.U32 R18, RZ, RZ, R15 ;  /* 0x000000ffff127224 */ /* 0x002fc400078e000f */
[----:B------:R-:W-:Y:S01]  /*75c40*/  IMAD.MOV.U32 R19, RZ, RZ, R14 ;  /* 0x000000ffff137224 */ /* 0x000fe200078e000e */
[----:B----4-:R-:W-:Y:S04]  /*75c50*/  STL.64 [R1+0x4760], R26 ;  /* 0x0047601a01007387 */ /* 0x010fe80000100a00 */
[----:B---3--:R1:W-:Y:S04]  /*75c60*/  STL.64 [R1+0x4758], R24 ;  /* 0x0047581801007387 */ /* 0x0083e80000100a00 */
[----:B-1----:R-:W3:Y:S04]  /*75c70*/  LDL.LU R24, [R1+0x590] ;  /* 0x0005900001187983 */ /* 0x002ee80000300800 */
[----:B------:R-:W3:Y:S04]  /*75c80*/  LDL.LU R25, [R1+0x594] ;  /* 0x0005940001197983 */ /* 0x000ee80000300800 */
[----:B------:R-:W4:Y:S04]  /*75c90*/  LDL.LU R26, [R1+0x598] ;  /* 0x00059800011a7983 */ /* 0x000f280000300800 */
[----:B------:R-:W4:Y:S04]  /*75ca0*/  LDL.LU R27, [R1+0x59c] ;  /* 0x00059c00011b7983 */ /* 0x000f280000300800 */
[----:B------:R1:W-:Y:S04]  /*75cb0*/  STL.64 [R1+0x47c8], R18 ;  /* 0x0047c81201007387 */ /* 0x0003e80000100a00 */
[----:B------:R-:W2:Y:S04]  /*75cc0*/  LDL.LU R16, [R1+0x5e0] ;  /* 0x0005e00001107983 */ /* 0x000ea80000300800 */
[----:B------:R-:W2:Y:S04]  /*75cd0*/  LDL.LU R17, [R1+0x5e4] ;  /* 0x0005e40001117983 */ /* 0x000ea80000300800 */
[----:B-1----:R-:W2:Y:S04]  /*75ce0*/  LDL.LU R18, [R1+0x5e8] ;  /* 0x0005e80001127983 */ /* 0x002ea80000300800 */
[----:B------:R-:W2:Y:S01]  /*75cf0*/  LDL.LU R19, [R1+0x5ec] ;  /* 0x0005ec0001137983 */ /* 0x000ea20000300800 */
[----:B------:R-:W-:-:S02]  /*75d00*/  IMAD.MOV.U32 R14, RZ, RZ, R3 ;  /* 0x000000ffff0e7224 */ /* 0x000fc400078e0003 */
[----:B------:R-:W-:Y:S01]  /*75d10*/  IMAD.MOV.U32 R15, RZ, RZ, R29 ;  /* 0x000000ffff0f7224 */ /* 0x000fe200078e001d */
[----:B--2---:R-:W-:Y:S04]  /*75d20*/  STL.64 [R1+0x47e0], R18 ;  /* 0x0047e01201007387 */ /* 0x004fe80000100a00 */
[----:B------:R-:W-:Y:S04]  /*75d30*/  STL.64 [R1+0x47d8], R16 ;  /* 0x0047d81001007387 */ /* 0x000fe80000100a00 */
[----:B------:R-:W2:Y:S04]  /*75d40*/  LDL.LU R3, [R1+0x4818] ;  /* 0x0048180001037983 */ /* 0x000ea80000300800 */
[----:B------:R1:W-:Y:S02]  /*75d50*/  STL.64 [R1+0x47e8], R14 ;  /* 0x0047e80e01007387 */ /* 0x0003e40000100a00 */
[----:B-1----:R-:W-:-:S02]  /*75d60*/  IMAD.MOV.U32 R14, RZ, RZ, R28 ;  /* 0x000000ffff0e7224 */ /* 0x002fc400078e001c */
[----:B------:R-:W-:-:S05]  /*75d70*/  IMAD.MOV.U32 R15, RZ, RZ, R21 ;  /* 0x000000ffff0f7224 */ /* 0x000fca00078e0015 */
[----:B------:R-:W-:Y:S04]  /*75d80*/  STL.64 [R1+0x4800], R14 ;  /* 0x0048000e01007387 */ /* 0x000fe80000100a00 */
        /* <DEDUP_REMOVED lines=60> */
[----:B---3--:R-:W-:-:S15]  /*76150*/  HMMA.1688.F32.TF32 R16, R4, R14, R16 ;  /* 0x0000000e0410723c */ /* 0x008fde0000081010 */
[----:B------:R-:W-:-:S04]  /*76160*/  NOP ;  /* 0x0000000000007918 */ /* 0x000fc80000000000 */
[----:B------:R-:W-:Y:S04]  /*76170*/  STL.64 [R1+0x680], R16 ;  /* 0x0006801001007387 */ /* 0x000fe80000100a00 */
[----:B------:R1:W-:Y:S04]  /*76180*/  STL.64 [R1+0x688], R18 ;  /* 0x0006881201007387 */ /* 0x0003e80000100a00 */
[----:B-1----:R-:W2:Y:S04]  /*76190*/  LDL.LU.64 R18, [R1+0x47c8] ;  /* 0x0047c80001127983 */ /* 0x002ea80000300a00 */
[----:B------:R1:W-:Y:S04]  /*761a0*/  STL.64 [R1+0x46a0], R14 ;  /* 0x0046a00e01007387 */ /* 0x0003e80000100a00 */
[----:B------:R-:W3:Y:S04]  /*761b0*/  LDL.LU R12, [R1+0x120] ;  /* 0x00012000010c7983 */ /* 0x000ee80000300800 */
[----:B------:R-:W3:Y:S04]  /*761c0*/  LDL.LU R13, [R1+0x124] ;  /* 0x00012400010d7983 */ /* 0x000ee80000300800 */
[----:B-1----:R-:W3:Y:S04]  /*761d0*/  LDL.LU R14, [R1+0x128] ;  /* 0x00012800010e7983 */ /* 0x002ee80000300800 */
        /* <DEDUP_REMOVED lines=63> */
[----:B-1----:R-:W3:Y:S04]  /*765d0*/  LDL.LU.64 R26, [R1+0x46e8] ;  /* 0x0046e800011a7983 */ /* 0x002ee80000300a00 */
[----:B------:R-:W-:Y:S04]  /*765e0*/  STL.64 [R1+0x4608], R18 ;  /* 0x0046081201007387 */ /* 0x000fe80000100a00 */
[----:B------:R1:W-:Y:S04]  /*765f0*/  STL.64 [R1+0x4660], R16 ;  /* 0x0046601001007387 */ /* 0x0003e80000100a00 */
[----:B-1----:R-:W2:Y:S04]  /*76600*/  LDL.LU R16, [R1+0x530] ;  /* 0x0005300001107983 */ /* 0x002ea80000300800 */
[----:B------:R-:W2:Y:S04]  /*76610*/  LDL.LU R17, [R1+0x534] ;  /* 0x0005340001117983 */ /* 0x000ea80000300800 */
[----:B------:R-:W2:Y:S04]  /*76620*/  LDL.LU R18, [R1+0x538] ;  /* 0x0005380001127983 */ /* 0x000ea80000300800 */
[----:B------:R-:W2:Y:S02]  /*76630*/  LDL.LU R19, [R1+0x53c] ;  /* 0x00053c0001137983 */ /* 0x000ea40000300800 */
[C---:B--2---:R-:W-:Y:S08]  /*76640*/  HMMA.1688.F32.TF32 R16, R4.reuse, R22, R16 ;  /* 0x000000160410723c */ /* 0x044ff00000081010 */
[----:B---3--:R-:W-:Y:S01]  /*76650*/  HMMA.1688.F32.TF32 R4, R4, R26, R12 ;  /* 0x0000001a0404723c */ /* 0x008fe2000008100c */
[----:B------:R-:W-:Y:S10]  /*76660*/  STL.64 [R1+0x4688], R26 ;  /* 0x0046881a01007387 */ /* 0x000ff40000100a00 */
[----:B------:R1:W-:Y:S04]  /*76670*/  STL.64 [R1+0xbd0], R16 ;  /* 0x000bd01001007387 */ /* 0x0003e80000100a00 */
[----:B------:R2:W-:Y:S04]  /*76680*/  STL.64 [R1+0xbd8], R18 ;  /* 0x000bd81201007387 */ /* 0x0005e80000100a00 */
[----:B-1----:R-:W3:Y:S04]  /*76690*/  LDL.LU R16, [R1+0x4c0] ;  /* 0x0004c00001107983 */ /* 0x002ee80000300800 */
[----:B------:R-:W-:Y:S04]  /*766a0*/  STL.64 [R1+0x120], R4 ;  /* 0x0001200401007387 */ /* 0x000fe80000100a00 */
[----:B------:R-:W-:Y:S04]  /*766b0*/  STL.64 [R1+0x128], R6 ;  /* 0x0001280601007387 */ /* 0x000fe80000100a00 */
[----:B------:R-:W3:Y:S01]  /*766c0*/  LDL.LU R17, [R1+0x4c4] ;  /* 0x0004c40001117983 */ /* 0x000ee20000300800 */
[----:B--2---:R-:W-:Y:S01]  /*766d0*/  MOV R18, R3 ;  /* 0x0000000300127202 */ /* 0x004fe20000000f00 */
[----:B------:R-:W-:-:S02]  /*766e0*/  IMAD.MOV.U32 R19, RZ, RZ, R2 ;  /* 0x000000ffff137224 */ /* 0x000fc400078e0002 */
[----:B------:R-:W2:Y:S04]  /*766f0*/  LDL.LU R3, [R1+0x46e4] ;  /* 0x0046e40001037983 */ /* 0x000ea80000300800 */
[----:B------:R-:W4:Y:S04]  /*76700*/  LDL.LU R2, [R1+0x46e0] ;  /* 0x0046e00001027983 */ /* 0x000f280000300800 */
[----:B------:R-:W2:Y:S04]  /*76710*/  LDL.LU R24, [R1+0x4e0] ;  /* 0x0004e00001187983 */ /* 0x000ea80000300800 */
[----:B------:R-:W2:Y:S04]  /*76720*/  LDL.LU R25, [R1+0x4e4] ;  /* 0x0004e40001197983 */ /* 0x000ea80000300800 */
[----:B------:R-:W2:Y:S04]  /*76730*/  LDL.LU R26, [R1+0x4e8] ;  /* 0x0004e800011a7983 */ /* 0x000ea80000300800 */
[----:B------:R-:W2:Y:S04]  /*76740*/  LDL.LU R27, [R1+0x4ec] ;  /* 0x0004ec00011b7983 */ /* 0x000ea80000300800 */
[----:B------:R-:W2:Y:S04]  /*76750*/  LDL.64 R14, [R1+0xa8] ;  /* 0x0000a800010e7983 */ /* 0x000ea80000100a00 */
[----:B------:R-:W-:Y:S04]  /*76760*/  LDS R6, [R0+UR5+0x2e300] ;  /* 0x02e3000500067984 */ /* 0x000fe80008000800 */
[----:B------:R-:W1:Y:S04]  /*76770*/  LDS R7, [R20+UR5+0x2e300] ;  /* 0x02e3000514077984 */ /* 0x000e680008000800 */
[----:B------:R-:W-:Y:S04]  /*76780*/  LDS R4, [R0+UR5+0x2c300] ;  /* 0x02c3000500047984 */ /* 0x000fe80008000800 */
[----:B------:R-:W1:Y:S04]  /*76790*/  LDS R5, [R20+UR5+0x2c300] ;  /* 0x02c3000514057984 */ /* 0x000e680008000800 */
[----:B--2---:R2:W-:Y:S04]  /*767a0*/  STL.64 [R1+0x46b8], R14 ;  /* 0x0046b80e01007387 */ /* 0x0045e80000100a00 */
[----:B--2---:R-:W2:Y:S04]  /*767b0*/  LDL.64 R14, [R1+0xb8] ;  /* 0x0000b800010e7983 */ /* 0x004ea80000100a00 */
[----:B--2---:R2:W-:Y:S04]  /*767c0*/  STL.64 [R1+0x46c0], R14 ;  /* 0x0046c00e01007387 */ /* 0x0045e80000100a00 */
[----:B--2---:R-:W2:Y:S04]  /*767d0*/  LDL.64 R14, [R1+0xc8] ;  /* 0x0000c800010e7983 */ /* 0x004ea80000100a00 */
[----:B------:R-:W-:Y:S04]  /*767e0*/  STL.64 [R1+0x4698], R26 ;  /* 0x0046981a01007387 */ /* 0x000fe80000100a00 */
[----:B------:R1:W-:Y:S04]  /*767f0*/  STL.64 [R1+0x4690], R24 ;  /* 0x0046901801007387 */ /* 0x0003e80000100a00 */
[----:B-1----:R-:W2:Y:S04]  /*76800*/  LDL.LU R24, [R1+0x4f0] ;  /* 0x0004f00001187983 */ /* 0x002ea80000300800 */
[----:B------:R-:W2:Y:S01]  /*76810*/  LDL.LU R25, [R1+0x4f4] ;  /* 0x0004f40001197983 */ /* 0x000ea20000300800 */
[----:B----4-:R-:W-:-:S02]  /*76820*/  IMAD.MOV.U32 R26, RZ, RZ, R2 ;  /* 0x000000ffff1a7224 */ /* 0x010fc400078e0002 */
[----:B------:R-:W-:Y:S01]  /*76830*/  IMAD.MOV.U32 R27, RZ, RZ, R3 ;  /* 0x000000ffff1b7224 */ /* 0x000fe200078e0003 */
[----:B------:R-:W4:Y:S04]  /*76840*/  LDL.LU R2, [R1+0x46dc] ;  /* 0x0046dc0001027983 */ /* 0x000f280000300800 */
        /* <DEDUP_REMOVED lines=13> */
[----:B------:R1:W-:Y:S04]  /*76920*/  STL.64 [R1+0x4670], R18 ;  /* 0x0046701201007387 */ /* 0x0003e80000100a00 */
[----:B---3--:R-:W-:Y:S04]  /*76930*/  STL.64 [R1+0x4668], R16 ;  /* 0x0046681001007387 */ /* 0x008fe80000100a00 */
[----:B-1----:R-:W3:Y:S01]  /*76940*/  LDL.64 R18, [R1+0x78] ;  /* 0x0000780001127983 */ /* 0x002ee20000100a00 */
[----:B--2---:R-:W-:Y:S03]  /*76950*/  HMMA.1688.F32.TF32 R24, R8, R14, R24 ;  /* 0x0000000e0818723c */ /* 0x004fe60000081018 */
[----:B---3--:R1:W-:Y:S04]  /*76960*/  STL.64 [R1+0x4680], R18 ;  /* 0x0046801201007387 */ /* 0x0083e80000100a00 */
[----:B-1----:R-:W2:Y:S04]  /*76970*/  LDL.64 R18, [R1+0x88] ;  /* 0x0000880001127983 */ /* 0x002ea80000100a00 */
[----:B------:R-:W-:Y:S04]  /*76980*/  STL.64 [R1+0x45e0], R6 ;  /* 0x0045e00601007387 */ /* 0x000fe80000100a00 */
[----:B------:R1:W-:Y:S04]  /*76990*/  STL.64 [R1+0x45d8], R4 ;  /* 0x0045d80401007387 */ /* 0x0003e80000100a00 */
[----:B-1----:R-:W3:Y:S04]  /*769a0*/  LDL.LU R4, [R1+0x510] ;  /* 0x0005100001047983 */ /* 0x002ee80000300800 */
[----:B------:R-:W3:Y:S04]  /*769b0*/  LDL.LU R5, [R1+0x514] ;  /* 0x0005140001057983 */ /* 0x000ee80000300800 */
[----:B------:R-:W-:Y:S04]  /*769c0*/  STL.64 [R1+0xbc0], R24 ;  /* 0x000bc01801007387 */ /* 0x000fe80000100a00 */
[----:B------:R1:W-:Y:S01]  /*769d0*/  STL.64 [R1+0xbc8], R26 ;  /* 0x000bc81a01007387 */ /* 0x0003e20000100a00 */
[----:B------:R-:W-:-:S02]  /*769e0*/  IMAD.MOV.U32 R6, RZ, RZ, R3 ;  /* 0x000000ffff067224 */ /* 0x000fc400078e0003 */
[----:B----4-:R-:W-:Y:S02]  /*769f0*/  IMAD.MOV.U32 R7, RZ, RZ, R2 ;  /* 0x000000ffff077224 */ /* 0x010fe400078e0002 */
[----:B------:R-:W-:Y:S02]  /*76a00*/  IMAD.MOV.U32 R3, RZ, RZ, R14 ;  /* 0x000000ffff037224 */ /* 0x000fe400078e000e */
[----:B------:R-:W-:Y:S01]  /*76a10*/  IMAD.MOV.U32 R2, RZ, RZ, R15 ;  /* 0x000000ffff027224 */ /* 0x000fe200078e000f */
[----:B-1----:R-:W4:Y:S04]  /*76a20*/  LDL.LU.64 R26, [R1+0x46d0] ;  /* 0x0046d000011a7983 */ /* 0x002f280000300a00 */
[----:B------:R-:W4:Y:S04]  /*76a30*/  LDL.LU.64 R24, [R1+0x46c8] ;  /* 0x0046c80001187983 */ /* 0x000f280000300a00 */
[----:B------:R-:W3:Y:S02]  /*76a40*/  LDL.LU.64 R14, [R1+0x46c0] ;  /* 0x0046c000010e7983 */ /* 0x000ee40000300a00 */
[----:B---3--:R-:W-:-:S15]  /*76a50*/  HMMA.1688.F32.TF32 R4, R8, R14, R4 ;  /* 0x0000000e0804723c */ /* 0x008fde0000081004 */
[----:B------:R-:W-:-:S04]  /*76a60*/  NOP ;  /* 0x0000000000007918 */ /* 0x000fc80000000000 */
[----:B------:R1:W-:Y:S04]  /*76a70*/  STL.64 [R1+0xbb0], R4 ;  /* 0x000bb00401007387 */ /* 0x0003e80000100a00 */
[----:B------:R3:W-:Y:S01]  /*76a80*/  STL.64 [R1+0xbb8], R6 ;  /* 0x000bb80601007387 */ /* 0x0007e20000100a00 */
[----:B-1----:R-:W-:Y:S02]  /*76a90*/  IMAD.MOV.U32 R5, RZ, RZ, R14 ;  /* 0x000000ffff057224 */ /* 0x002fe400078e000e */
[----:B------:R-:W-:Y:S02]  /*76aa0*/  IMAD.MOV.U32 R4, RZ, RZ, R15 ;  /* 0x000000ffff047224 */ /* 0x000fe400078e000f */
[----:B------:R-:W4:Y:S04]  /*76ab0*/  LDL.LU.64 R14, [R1+0x46b8] ;  /* 0x0046b800010e7983 */ /* 0x000f280000300a00 */
[----:B------:R1:W-:Y:S04]  /*76ac0*/  STL.64 [R1+0x4640], R4 ;  /* 0x0046400401007387 */ /* 0x0003e80000100a00 */
[----:B---3--:R-:W3:Y:S01]  /*76ad0*/  LDL.64 R6, [R1+0x58] ;  /* 0x0000580001067983 */ /* 0x008ee20000100a00 */
[----:B----4-:R-:W-:Y:S03]  /*76ae0*/  HMMA.1688.F32.TF32 R24, R8, R14, R24 ;  /* 0x0000000e0818723c */ /* 0x010fe60000081018 */
[----:B---3--:R3:W-:Y:S04]  /*76af0*/  STL.64 [R1+0x4678], R6 ;  /* 0x0046780601007387 */ /* 0x0087e80000100a00 */
[----:B-1----:R-:W4:Y:S04]  /*76b00*/  LDL.LU R4, [R1+0x4d0] ;  /* 0x0004d00001047983 */ /* 0x002f280000300800 */
[----:B------:R-:W4:Y:S01]  /*76b10*/  LDL.LU R5, [R1+0x4d4] ;  /* 0x0004d40001057983 */ /* 0x000f220000300800 */
[----:B------:R-:W-:-:S03]  /*76b20*/  IMAD.MOV.U32 R21, RZ, RZ, R15 ;  /* 0x000000ffff157224 */ /* 0x000fc600078e000f */
[----:B---3--:R-:W4:Y:S04]  /*76b30*/  LDL.LU R6, [R1+0x4d8] ;  /* 0x0004d80001067983 */ /* 0x008f280000300800 */
[----:B------:R-:W4:Y:S04]  /*76b40*/  LDL.LU R7, [R1+0x4dc] ;  /* 0x0004dc0001077983 */ /* 0x000f280000300800 */
[----:B------:R-:W-:Y:S04]  /*76b50*/  STL.64 [R1+0xba0], R24 ;  /* 0x000ba01801007387 */ /* 0x000fe80000100a00 */
[----:B------:R1:W-:Y:S04]  /*76b60*/  STL.64 [R1+0xba8], R26 ;  /* 0x000ba81a01007387 */ /* 0x0003e80000100a00 */
[----:B-1----:R-:W3:Y:S04]  /*76b70*/  LDL.LU.64 R26, [R1+0x46b0] ;  /* 0x0046b000011a7983 */ /* 0x002ee80000300a00 */
[----:B------:R-:W3:Y:S04]  /*76b80*/  LDL.LU.64 R24, [R1+0x46a8] ;  /* 0x0046a80001187983 */ /* 0x000ee80000300a00 */
        /* <DEDUP_REMOVED lines=20> */
[----:B------:R-:W4:Y:S04]  /*76cd0*/  LDL.LU.64 R18, [R1+0x4680] ;  /* 0x0046800001127983 */ /* 0x000f280000300a00 */
[----:B------:R-:W-:Y:S04]  /*76ce0*/  STL [R1+0x4584], R24 ;  /* 0x0045841801007387 */ /* 0x000fe80000100800 */
[----:B------:R-:W-:Y:S01]  /*76cf0*/  STL [R1+0x4580], R25 ;  /* 0x0045801901007387 */ /* 0x000fe20000100800 */
[----:B----4-:R-:W-:Y:S01]  /*76d00*/  HMMA.1688.F32.TF32 R4, R8, R18, R4 ;  /* 0x000000120804723c */ /* 0x010fe20000081004 */
[----:B------:R-:W-:-:S02]  /*76d10*/  IMAD.MOV.U32 R12, RZ, RZ, R19 ;  /* 0x000000ffff0c7224 */ /* 0x000fc400078e0013 */
[----:B------:R-:W-:-:S15]  /*76d20*/  IMAD.MOV.U32 R13, RZ, RZ, R18 ;  /* 0x000000ffff0d7224 */ /* 0x000fde00078e0012 */
[----:B------:R-:W-:Y:S01]  /*76d30*/  NOP ;  /* 0x0000000000007918 */ /* 0x000fe20000000000 */
[----:B------:R-:W-:Y:S04]  /*76d40*/  STL.64 [R1+0xb70], R4 ;  /* 0x000b700401007387 */ /* 0x000fe80000100a00 */
[----:B------:R1:W-:Y:S04]  /*76d50*/  STL.64 [R1+0xb78], R6 ;  /* 0x000b780601007387 */ /* 0x0003e80000100a00 */
[----:B-1----:R-:W3:Y:S04]  /*76d60*/  LDL.LU.64 R6, [R1+0x4678] ;  /* 0x0046780001067983 */ /* 0x002ee80000300a00 */
[----:B------:R-:W4:Y:S04]  /*76d70*/  LDL.LU.64 R18, [R1+0x4670] ;  /* 0x0046700001127983 */ /* 0x000f280000300a00 */
[----:B------:R-:W4:Y:S04]  /*76d80*/  LDL.LU.64 R16, [R1+0x4668] ;  /* 0x0046680001107983 */ /* 0x000f280000300a00 */
[----:B------:R-:W-:Y:S04]  /*76d90*/  STL [R1+0x458c], R12 ;  /* 0x00458c0c01007387 */ /* 0x000fe80000100800 */
[----:B------:R-:W-:Y:S04]  /*76da0*/  STL [R1+0x4588], R13 ;  /* 0x0045880d01007387 */ /* 0x000fe80000100800 */
[----:B------:R1:W-:Y:S04]  /*76db0*/  STL.64 [R1+0x4658], R14 ;  /* 0x0046580e01007387 */ /* 0x0003e80000100a00 */
[----:B-1----:R-:W4:Y:S02]  /*76dc0*/  LDL.64 R14, [R1+0x68] ;  /* 0x00006800010e7983 */ /* 0x002f240000100a00 */
[----:B----4-:R-:W-:Y:S01]  /*76dd0*/  HMMA.1688.F32.TF32 R16, R8, R14, R16 ;  /* 0x0000000e0810723c */ /* 0x010fe20000081010 */
[----:B------:R-:W-:-:S02]  /*76de0*/  IMAD.MOV.U32 R29, RZ, RZ, R14 ;  /* 0x000000ffff1d7224 */ /* 0x000fc400078e000e */
[----:B------:R-:W-:-:S05]  /*76df0*/  IMAD.MOV.U32 R28, RZ, RZ, R15 ;  /* 0x000000ffff1c7224 */ /* 0x000fca00078e000f */
[----:B---3--:R-:W-:Y:S01]  /*76e00*/  HMMA.1688.F32.TF32 R12, R8, R6, R20 ;  /* 0x00000006080c723c */ /* 0x008fe20000081014 */
[----:B------:R-:W-:Y:S02]  /*76e10*/  IMAD.MOV.U32 R24, RZ, RZ, R6 ;  /* 0x000000ffff187224 */ /* 0x000fe400078e0006 */
[----:B------:R-:W-:-:S08]  /*76e20*/  IMAD.MOV.U32 R25, RZ, RZ, R7 ;  /* 0x000000ffff197224 */ /* 0x000fd000078e0007 */
[----:B------:R1:W-:Y:S04]  /*76e30*/  STL.64 [R1+0xb60], R16 ;  /* 0x000b601001007387 */ /* 0x0003e80000100a00 */
[----:B------:R-:W-:Y:S04]  /*76e40*/  STL.64 [R1+0xb68], R18 ;  /* 0x000b681201007387 */ /* 0x000fe80000100a00 */
[----:B-1----:R-:W3:Y:S04]  /*76e50*/  LDL.LU.64 R16, [R1+0x4660] ;  /* 0x0046600001107983 */ /* 0x002ee80000300a00 */
[----:B------:R-:W-:Y:S04]  /*76e60*/  STL [R1+0x4594], R28 ;  /* 0x0045941c01007387 */ /* 0x000fe80000100800 */
[----:B------:R-:W-:Y:S04]  /*76e70*/  STL [R1+0x4590], R29 ;  /* 0x0045901d01007387 */ /* 0x000fe80000100800 */
[----:B------:R1:W-:Y:S04]  /*76e80*/  STL.64 [R1+0xb50], R12 ;  /* 0x000b500c01007387 */ /* 0x0003e80000100a00 */
[----:B------:R4:W-:Y:S04]  /*76e90*/  STL.64 [R1+0xb58], R14 ;  /* 0x000b580e01007387 */ /* 0x0009e80000100a00 */
[----:B------:R-:W2:Y:S04]  /*76ea0*/  LDL.LU R4, [R1+0x490] ;  /* 0x0004900001047983 */ /* 0x000ea80000300800 */
[----:B------:R-:W2:Y:S04]  /*76eb0*/  LDL.LU R5, [R1+0x494] ;  /* 0x0004940001057983 */ /* 0x000ea80000300800 */
[----:B------:R-:W2:Y:S04]  /*76ec0*/  LDL.LU R6, [R1+0x498] ;  /* 0x0004980001067983 */ /* 0x000ea80000300800 */
[----:B------:R-:W2:Y:S04]  /*76ed0*/  LDL.LU R7, [R1+0x49c] ;  /* 0x00049c0001077983 */ /* 0x000ea80000300800 */
[----:B-1----:R-:W3:Y:S04]  /*76ee0*/  LDL.LU R12, [R1+0x4a0] ;  /* 0x0004a000010c7983 */ /* 0x002ee80000300800 */
[----:B------:R-:W3:Y:S04]  /*76ef0*/  LDL.LU R13, [R1+0x4a4] ;  /* 0x0004a400010d7983 */ /* 0x000ee80000300800 */
[----:B----4-:R-:W4:Y:S04]  /*76f00*/  LDL.LU R14, [R1+0x4a8] ;  /* 0x0004a800010e7983 */ /* 0x010f280000300800 */
[----:B------:R-:W4:Y:S04]  /*76f10*/  LDL.LU R15, [R1+0x4ac] ;  /* 0x0004ac00010f7983 */ /* 0x000f280000300800 */
[----:B--2---:R1:W-:Y:S04]  /*76f20*/  STL.64 [R1+0x4650], R6 ;  /* 0x0046500601007387 */ /* 0x0043e80000100a00 */
[----:B------:R-:W-:Y:S04]  /*76f30*/  STL.64 [R1+0x4648], R4 ;  /* 0x0046480401007387 */ /* 0x000fe80000100a00 */
[----:B-1----:R-:W4:Y:S04]  /*76f40*/  LDL.64 R6, [R1+0x48] ;  /* 0x0000480001067983 */ /* 0x002f280000100a00 */
        /* <DEDUP_REMOVED lines=9> */
[----:B-1----:R-:W2:Y:S01]  /*76fe0*/  LDL.64 R18, [R1+0x18] ;  /* 0x0000180001127983 */ /* 0x002ea20000100a00 */
[----:B----4-:R-:W-:Y:S03]  /*76ff0*/  HMMA.1688.F32.TF32 R12, R8, R6, R12 ;  /* 0x00000006080c723c */ /* 0x010fe6000008100c */
[----:B--2---:R1:W-:Y:S04]  /*77000*/  STL.64 [R1+0x4638], R18 ;  /* 0x0046381201007387 */ /* 0x0043e80000100a00 */
[----:B------:R-:W2:Y:S04]  /*77010*/  LDL.LU R20, [R1+0x460] ;  /* 0x0004600001147983 */ /* 0x000ea80000300800 */
[----:B------:R-:W2:Y:S04]  /*77020*/  LDL.LU R21, [R1+0x464] ;  /* 0x0004640001157983 */ /* 0x000ea80000300800 */
[----:B------:R-:W3:Y:S04]  /*77030*/  LDL.LU R22, [R1+0x468] ;  /* 0x0004680001167983 */ /* 0x000ee80000300800 */
[----:B------:R-:W3:Y:S04]  /*77040*/  LDL.LU R23, [R1+0x46c] ;  /* 0x00046c0001177983 */ /* 0x000ee80000300800 */
        /* <DEDUP_REMOVED lines=14> */
[----:B-1----:R-:W3:Y:S01]  /*77130*/  LDL.LU.64 R14, [R1+0x4658] ;  /* 0x00465800010e7983 */ /* 0x002ee20000300a00 */
[----:B------:R-:W-:Y:S01]  /*77140*/  IMAD.MOV.U32 R12, RZ, RZ, R6 ;  /* 0x000000ffff0c7224 */ /* 0x000fe200078e0006 */
[----:B------:R-:W-:-:S02]  /*77150*/  MOV R13, R7 ;  /* 0x00000007000d7202 */ /* 0x000fc40000000f00 */
[----:B------:R-:W2:Y:S04]  /*77160*/  LDL.LU.64 R6, [R1+0x4650] ;  /* 0x0046500001067983 */ /* 0x000ea80000300a00 */
[----:B------:R-:W2:Y:S04]  /*77170*/  LDL.LU.64 R4, [R1+0x4648] ;  /* 0x0046480001047983 */ /* 0x000ea80000300a00 */
[----:B---3--:R1:W-:Y:S04]  /*77180*/  STL.64 [R1+0x45a8], R14 ;  /* 0x0045a80e01007387 */ /* 0x0083e80000100a00 */
[----:B------:R-:W-:Y:S04]  /*77190*/  STL.64 [R1+0x45a0], R12 ;  /* 0x0045a00c01007387 */ /* 0x000fe80000100a00 */
[----:B-1----:R-:W2:Y:S02]  /*771a0*/  LDL.64 R14, [R1+0x38] ;  /* 0x00003800010e7983 */ /* 0x002ea40000100a00 */
[----:B--2---:R-:W-:-:S15]  /*771b0*/  HMMA.1688.F32.TF32 R4, R8, R14, R4 ;  /* 0x0000000e0804723c */ /* 0x004fde0000081004 */
[----:B------:R-:W-:-:S04]  /*771c0*/  NOP ;  /* 0x0000000000007918 */ /* 0x000fc80000000000 */
[----:B------:R1:W-:Y:S04]  /*771d0*/  STL.64 [R1+0xb30], R4 ;  /* 0x000b300401007387 */ /* 0x0003e80000100a00 */
[----:B------:R2:W-:Y:S04]  /*771e0*/  STL.64 [R1+0xb38], R6 ;  /* 0x000b380601007387 */ /* 0x0005e80000100a00 */
[----:B-1----:R-:W3:Y:S01]  /*771f0*/  LDL.LU.64 R4, [R1+0x4640] ;  /* 0x0046400001047983 */ /* 0x002ee20000300a00 */
[----:B------:R-:W-:Y:S02]  /*77200*/  IMAD.MOV.U32 R29, RZ, RZ, R15 ;  /* 0x000000ffff1d7224 */ /* 0x000fe400078e000f */
[----:B------:R-:W-:-:S02]  /*77210*/  IMAD.MOV.U32 R28, RZ, RZ, R14 ;  /* 0x000000ffff1c7224 */ /* 0x000fc400078e000e */
[----:B---3--:R-:W-:Y:S02]  /*77220*/  IMAD.MOV.U32 R15, RZ, RZ, R4 ;  /* 0x000000ffff0f7224 */ /* 0x008fe400078e0004 */
[----:B------:R-:W-:Y:S01]  /*77230*/  IMAD.MOV.U32 R14, RZ, RZ, R5 ;  /* 0x000000ffff0e7224 */ /* 0x000fe200078e0005 */
[----:B------:R-:W3:Y:S04]  /*77240*/  LDL.LU R4, [R1+0x110] ;  /* 0x0001100001047983 */ /* 0x000ee80000300800 */
[----:B------:R-:W3:Y:S04]  /*77250*/  LDL.LU R5, [R1+0x114] ;  /* 0x0001140001057983 */ /* 0x000ee80000300800 */
[----:B--2---:R-:W2:Y:S04]  /*77260*/  LDL.LU R6, [R1+0x118] ;  /* 0x0001180001067983 */ /* 0x004ea80000300800 */
[----:B------:R-:W2:Y:S04]  /*77270*/  LDL.LU R7, [R1+0x11c] ;  /* 0x00011c0001077983 */ /* 0x000ea80000300800 */
[----:B--2---:R-:W-:Y:S04]  /*77280*/  STL.64 [R1+0x45f0], R6 ;  /* 0x0045f00601007387 */ /* 0x004fe80000100a00 */
[----:B---3--:R1:W-:Y:S04]  /*77290*/  STL.64 [R1+0x45e8], R4 ;  /* 0x0045e80401007387 */ /* 0x0083e80000100a00 */
[----:B-1----:R-:W2:Y:S04]  /*772a0*/  LDL.LU R4, [R1+0x440] ;  /* 0x0004400001047983 */ /* 0x002ea80000300800 */
[----:B------:R-:W2:Y:S04]  /*772b0*/  LDL.LU R5, [R1+0x444] ;  /* 0x0004440001057983 */ /* 0x000ea80000300800 */
[----:B------:R-:W2:Y:S04]  /*772c0*/  LDL.LU R6, [R1+0x448] ;  /* 0x0004480001067983 */ /* 0x000ea80000300800 */
[----:B------:R-:W2:Y:S04]  /*772d0*/  LDL.LU R7, [R1+0x44c] ;  /* 0x00044c0001077983 */ /* 0x000ea80000300800 */
[----:B------:R1:W-:Y:S04]  /*772e0*/  STL.64 [R1+0x45c0], R14 ;  /* 0x0045c00e01007387 */ /* 0x0003e80000100a00 */
[----:B-1----:R-:W4:Y:S02]  /*772f0*/  LDL.64 R14, [R1+0x28] ;  /* 0x00002800010e7983 */ /* 0x002f240000100a00 */
[----:B----4-:R-:W-:-:S15]  /*77300*/  HMMA.1688.F32.TF32 R16, R8, R14, R16 ;  /* 0x0000000e0810723c */ /* 0x010fde0000081010 */
[----:B------:R-:W-:-:S04]  /*77310*/  NOP ;  /* 0x0000000000007918 */ /* 0x000fc80000000000 */
[----:B------:R-:W-:Y:S04]  /*77320*/  STL.64 [R1+0xb20], R16 ;  /* 0x000b201001007387 */ /* 0x000fe80000100a00 */
[----:B------:R1:W-:Y:S04]  /*77330*/  STL.64 [R1+0xb28], R18 ;  /* 0x000b281201007387 */ /* 0x0003e80000100a00 */
[----:B-1----:R-:W3:Y:S01]  /*77340*/  LDL.LU.64 R18, [R1+0x4638] ;  /* 0x0046380001127983 */ /* 0x002ee20000300a00 */
[----:B------:R-:W-:Y:S02]  /*77350*/  IMAD.MOV.U32 R25, RZ, RZ, R14 ;  /* 0x000000ffff197224 */ /* 0x000fe400078e000e */
[----:B------:R-:W-:-:S02]  /*77360*/  IMAD.MOV.U32 R24, RZ, RZ, R15 ;  /* 0x000000ffff187224 */ /* 0x000fc400078e000f */
[----:B------:R-:W-:Y:S02]  /*77370*/  IMAD.MOV.U32 R14, RZ, RZ, R3 ;  /* 0x000000ffff0e7224 */ /* 0x000fe400078e0003 */
[----:B------:R-:W-:Y:S01]  /*77380*/  IMAD.MOV.U32 R15, RZ, RZ, R2 ;  /* 0x000000ffff0f7224 */ /* 0x000fe200078e0002 */
        /* <DEDUP_REMOVED lines=20> */
[----:B------:R-:W3:Y:S04]  /*774d0*/  LDL.LU.64 R20, [R1+0x45f8] ;  /* 0x0045f80001147983 */ /* 0x000ee80000300a00 */
[----:B------:R1:W-:Y:S04]  /*774e0*/  STL.64 [R1+0x44c8], R18 ;  /* 0x0044c81201007387 */ /* 0x0003e80000100a00 */
        /* <DEDUP_REMOVED lines=21> */
[----:B------:R1:W-:Y:S04]  /*77640*/  STL.64 [R1+0x44b0], R22 ;  /* 0x0044b01601007387 */ /* 0x0003e80000100a00 */
[----:B-1----:R-:W2:Y:S01]  /*77650*/  LDL R22, [R1+0xa8] ;  /* 0x0000a80001167983 */ /* 0x002ea20000100800 */
[----:B----4-:R-:W-:Y:S03]  /*77660*/  HMMA.1688.F32.TF32 R8, R8, R26, R4 ;  /* 0x0000001a0808723c */ /* 0x010fe60000081004 */
[----:B------:R-:W2:Y:S04]  /*77670*/  LDL.LU.64 R6, [R1+0x45e0] ;  /* 0x0045e00001067983 */ /* 0x000ea80000300a00 */
[----:B------:R-:W2:Y:S04]  /*77680*/  LDL.LU.64 R4, [R1+0x45d8] ;  /* 0x0045d80001047983 */ /* 0x000ea80000300a00 */
[----:B------:R-:W-:Y:S08]  /*77690*/  STL.64 [R1+0x44a8], R26 ;  /* 0x0044a81a01007387 */ /* 0x000ff00000100a00 */
[----:B------:R-:W-:Y:S04]  /*776a0*/  STL.64 [R1+0x520], R8 ;  /* 0x0005200801007387 */ /* 0x000fe80000100a00 */
[----:B------:R-:W-:Y:S04]  /*776b0*/  STL.64 [R1+0x528], R10 ;  /* 0x0005280a01007387 */ /* 0x000fe80000100a00 */
[----:B------:R-:W-:Y:S04]  /*776c0*/  LDS R10, [R0+UR5+0x2e400] ;  /* 0x02e40005000a7984 */ /* 0x000fe80008000800 */
[----:B---3--:R-:W1:Y:S04]  /*776d0*/  LDS R11, [R20+UR5+0x2e400] ;  /* 0x02e40005140b7984 */ /* 0x008e680008000800 */
        /* <DEDUP_REMOVED lines=20> */
[----:B------:R-:W-:-:S03]  /*77820*/  MOV R23, R21 ;  /* 0x0000001500177202 */ /* 0x000fc60000000f00 */
[----:B------:R-:W4:Y:S04]  /*77830*/  LDL.LU.64 R12, [R1+0x45a0] ;  /* 0x0045a000010c7983 */ /* 0x000f280000300a00 */
[----:B---3--:R-:W-:-:S15]  /*77840*/  HMMA.1688.F32.TF32 R20, R4, R22, R8 ;  /* 0x000000160414723c */ /* 0x008fde0000081008 */
[----:B------:R-:W-:-:S04]  /*77850*/  NOP ;  /* 0x0000000000007918 */ /* 0x000fc80000000000 */
[----:B------:R1:W-:Y:S04]  /*77860*/  STL.64 [R1+0x4f0], R20 ;  /* 0x0004f01401007387 */ /* 0x0003e80000100a00 */
[----:B------:R3:W-:Y:S04]  /*77870*/  STL.64 [R1+0x4f8], R22 ;  /* 0x0004f81601007387 */ /* 0x0007e80000100a00 */
[----:B-1----:R-:W4:Y:S01]  /*77880*/  LDL.LU R20, [R1+0x360] ;  /* 0x0003600001147983 */ /* 0x002f220000300800 */
[----:B--2---:R-:W-:-:S15]  /*77890*/  HMMA.1688.F32.TF32 R8, R4, R14, R16 ;  /* 0x0000000e0408723c */ /* 0x004fde0000081010 */
[----:B------:R-:W-:-:S04]  /*778a0*/  NOP ;  /* 0x0000000000007918 */ /* 0x000fc80000000000 */
[----:B------:R-:W-:Y:S04]  /*778b0*/  STL.64 [R1+0x420], R8 ;  /* 0x0004200801007387 */ /* 0x000fe80000100a00 */
[----:B------:R-:W-:Y:S04]  /*778c0*/  STL.64 [R1+0x428], R10 ;  /* 0x0004280a01007387 */ /* 0x000fe80000100a00 */
[----:B------:R-:W2:Y:S04]  /*778d0*/  LDL.LU R21, [R1+0x364] ;  /* 0x0003640001157983 */ /* 0x000ea80000300800 */
[----:B---3--:R-:W3:Y:S04]  /*778e0*/  LDL.LU R22, [R1+0x368] ;  /* 0x0003680001167983 */ /* 0x008ee80000300800 */
[----:B------:R-:W3:Y:S04]  /*778f0*/  LDL.LU R23, [R1+0x36c] ;  /* 0x00036c0001177983 */ /* 0x000ee80000300800 */
        /* <DEDUP_REMOVED lines=22> */
[----:B----4-:R-:W-:-:S02]  /*77a60*/  IMAD.MOV.U32 R18, RZ, RZ, R12 ;  /* 0x000000ffff127224 */ /* 0x010fc400078e000c */
[----:B------:R-:W-:Y:S01]  /*77a70*/  IMAD.MOV.U32 R19, RZ, RZ, R13 ;  /* 0x000000ffff137224 */ /* 0x000fe200078e000d */
[----:B------:R-:W4:Y:S04]  /*77a80*/  LDL.LU R12, [R1+0x458c] ;  /* 0x00458c00010c7983 */ /* 0x000f280000300800 */
[----:B------:R-:W2:Y:S04]  /*77a90*/  LDL.LU R13, [R1+0x4588] ;  /* 0x00458800010d7983 */ /* 0x000ea80000300800 */
[----:B------:R-:W-:Y:S04]  /*77aa0*/  STL.64 [R1+0x4528], R18 ;  /* 0x0045281201007387 */ /* 0x000fe80000100a00 */
[----:B---3--:R1:W-:Y:S04]  /*77ab0*/  STL.64 [R1+0x44c0], R22 ;  /* 0x0044c01601007387 */ /* 0x0083e80000100a00 */
[----:B------:R3:W-:Y:S04]  /*77ac0*/  STL.64 [R1+0x44b8], R20 ;  /* 0x0044b81401007387 */ /* 0x0007e80000100a00 */
[----:B-1----:R-:W2:Y:S04]  /*77ad0*/  LDL.64 R22, [R1+0x8] ;  /* 0x0000080001167983 */ /* 0x002ea80000100a00 */
[----:B--2---:R1:W-:Y:S04]  /*77ae0*/  STL.64 [R1+0x44f0], R22 ;  /* 0x0044f01601007387 */ /* 0x0043e80000100a00 */
[----:B---3--:R-:W2:Y:S04]  /*77af0*/  LDL.LU R20, [R1+0x390] ;  /* 0x0003900001147983 */ /* 0x008ea80000300800 */
[----:B------:R-:W2:Y:S04]  /*77b00*/  LDL.LU R21, [R1+0x394] ;  /* 0x0003940001157983 */ /* 0x000ea80000300800 */
[----:B-1----:R-:W3:Y:S04]  /*77b10*/  LDL.LU R22, [R1+0x398] ;  /* 0x0003980001167983 */ /* 0x002ee80000300800 */
        /* <DEDUP_REMOVED lines=16> */
[----:B------:R-:W4:Y:S04]  /*77c20*/  LDL.LU R8, [R1+0x3f0] ;  /* 0x0003f00001087983 */ /* 0x000f280000300800 */
[----:B------:R-:W4:Y:S04]  /*77c30*/  LDL.LU R9, [R1+0x3f4] ;  /* 0x0003f40001097983 */ /* 0x000f280000300800 */
[----:B------:R-:W4:Y:S04]  /*77c40*/  LDL.LU R10, [R1+0x3f8] ;  /* 0x0003f800010a7983 */ /* 0x000f280000300800 */
[----:B------:R-:W4:Y:S04]  /*77c50*/  LDL.LU R11, [R1+0x3fc] ;  /* 0x0003fc00010b7983 */ /* 0x000f280000300800 */
[----:B------:R-:W-:Y:S04]  /*77c60*/  STL.64 [R1+0x4558], R18 ;  /* 0x0045581201007387 */ /* 0x000fe80000100a00 */
        /* <DEDUP_REMOVED lines=9> */
[----:B------:R-:W2:Y:S01]  /*77d00*/  LDL.LU R21, [R1+0x3c4] ;  /* 0x0003c40001157983 */ /* 0x000ea20000300800 */
[----:B----4-:R-:W-:-:S02]  /*77d10*/  IMAD.MOV.U32 R22, RZ, RZ, R28 ;  /* 0x000000ffff167224 */ /* 0x010fc400078e001c */
[----:B------:R-:W-:Y:S01]  /*77d20*/  IMAD.MOV.U32 R23, RZ, RZ, R29 ;  /* 0x000000ffff177224 */ /* 0x000fe200078e001d */
        /* <DEDUP_REMOVED lines=8> */
[----:B------:R-:W-:Y:S01]  /*77db0*/  MOV R26, R25 ;  /* 0x00000019001a7202 */ /* 0x000fe20000000f00 */
[----:B------:R-:W-:-:S07]  /*77dc0*/  IMAD.MOV.U32 R27, RZ, RZ, R24 ;  /* 0x000000ffff1b7224 */ /* 0x000fce00078e0018 */
[----:B------:R-:W-:Y:S01]  /*77dd0*/  HMMA.1688.F32.TF32 R8, R4, R26, R8 ;  /* 0x0000001a0408723c */ /* 0x000fe20000081008 */
[----:B--2---:R-:W-:Y:S04]  /*77de0*/  STL.64 [R1+0x4568], R22 ;  /* 0x0045681601007387 */ /* 0x004fe80000100a00 */
[----:B------:R1:W-:Y:S04]  /*77df0*/  STL.64 [R1+0x4560], R20 ;  /* 0x0045601401007387 */ /* 0x0003e80000100a00 */
[----:B-1----:R-:W2:Y:S04]  /*77e00*/  LDL.LU R20, [R1+0x3e0] ;  /* 0x0003e00001147983 */ /* 0x002ea80000300800 */
[----:B------:R-:W2:Y:S01]  /*77e10*/  LDL.LU R21, [R1+0x3e4] ;  /* 0x0003e40001157983 */ /* 0x000ea20000300800 */
[----:B------:R-:W-:-:S02]  /*77e20*/  IMAD.MOV.U32 R18, RZ, RZ, R13 ;  /* 0x000000ffff127224 */ /* 0x000fc400078e000d */
[----:B------:R-:W-:Y:S02]  /*77e30*/  IMAD.MOV.U32 R19, RZ, RZ, R12 ;  /* 0x000000ffff137224 */ /* 0x000fe400078e000c */
[----:B----4-:R-:W-:Y:S02]  /*77e40*/  IMAD.MOV.U32 R22, RZ, RZ, R29 ;  /* 0x000000ffff167224 */ /* 0x010fe400078e001d */
[----:B---3--:R-:W-:Y:S01]  /*77e50*/  IMAD.MOV.U32 R23, RZ, RZ, R28 ;  /* 0x000000ffff177224 */ /* 0x008fe200078e001c */
[----:B------:R1:W-:Y:S01]  /*77e60*/  STL.64 [R1+0x4470], R14 ;  /* 0x0044700e01007387 */ /* 0x0003e20000100a00 */
[----:B------:R-:W-:Y:S01]  /*77e70*/  IMAD.MOV.U32 R29, RZ, RZ, R8 ;  /* 0x000000ffff1d7224 */ /* 0x000fe200078e0008 */
[----:B------:R-:W-:Y:S02]  /*77e80*/  MOV R28, R9 ;  /* 0x00000009001c7202 */ /* 0x000fe40000000f00 */
[----:B------:R-:W3:Y:S04]  /*77e90*/  LDL.LU R8, [R1+0x100] ;  /* 0x0001000001087983 */ /* 0x000ee80000300800 */
[----:B------:R-:W3:Y:S01]  /*77ea0*/  LDL.LU R9, [R1+0x104] ;  /* 0x0001040001097983 */ /* 0x000ee20000300800 */
[----:B-1----:R-:W-:-:S02]  /*77eb0*/  IMAD.MOV.U32 R14, RZ, RZ, R3 ;  /* 0x000000ffff0e7224 */ /* 0x002fc400078e0003 */
[----:B------:R-:W-:Y:S02]  /*77ec0*/  IMAD.MOV.U32 R15, RZ, RZ, R2 ;  /* 0x000000ffff0f7224 */ /* 0x000fe400078e0002 */
[----:B------:R-:W-:Y:S02]  /*77ed0*/  IMAD.MOV.U32 R3, RZ, RZ, R10 ;  /* 0x000000ffff037224 */ /* 0x000fe400078e000a */
[----:B------:R-:W-:Y:S01]  /*77ee0*/  IMAD.MOV.U32 R2, RZ, RZ, R11 ;  /* 0x000000ffff027224 */ /* 0x000fe200078e000b */
        /* <DEDUP_REMOVED lines=52> */
[----:B-1----:R-:W3:Y:S01]  /*78230*/  LDL.64 R14, [R1+0xb8] ;  /* 0x0000b800010e7983 */ /* 0x002ee20000100a00 */
[----:B--2---:R-:W-:Y:S03]  /*78240*/  HMMA.1688.F32.TF32 R16, R4, R22, R16 ;  /* 0x000000160410723c */ /* 0x004fe60000081010 */
[----:B---3--:R1:W-:Y:S04]  /*78250*/  STL.64 [R1+0x4480], R14 ;  /* 0x0044800e01007387 */ /* 0x0083e80000100a00 */
[----:B-1----:R-:W2:-:S12]  /*78260*/  LDL.64 R14, [R1+0xc8] ;  /* 0x0000c800010e7983 */ /* 0x002e980000100a00 */
        /* <DEDUP_REMOVED lines=11> */
[----:B-1----:R-:W4:Y:S04]  /*78320*/  LDL.LU.64 R22, [R1+0x44b0] ;  /* 0x0044b00001167983 */ /* 0x002f280000300a00 */
[----:B------:R-:W-:Y:S04]  /*78330*/  STL.64 [R1+0x43d8], R18 ;  /* 0x0043d81201007387 */ /* 0x000fe80000100a00 */
[----:B------:R1:W-:Y:S04]  /*78340*/  STL.64 [R1+0x4478], R16 ;  /* 0x0044781001007387 */ /* 0x0003e80000100a00 */
[----:B-1----:R-:W3:Y:S04]  /*78350*/  LDL.LU R16, [R1+0x330] ;  /* 0x0003300001107983 */ /* 0x002ee80000300800 */
[----:B------:R-:W3:Y:S04]  /*78360*/  LDL.LU R17, [R1+0x334] ;  /* 0x0003340001117983 */ /* 0x000ee80000300800 */
[----:B------:R-:W2:Y:S04]  /*78370*/  LDL.LU R18, [R1+0x338] ;  /* 0x0003380001127983 */ /* 0x000ea80000300800 */
        /* <DEDUP_REMOVED lines=8> */
[----:B------:R-:W-:Y:S04]  /*78400*/  STL.64 [R1+0xab0], R24 ;  /* 0x000ab01801007387 */ /* 0x000fe80000100a00 */
[----:B------:R1:W-:Y:S04]  /*78410*/  STL.64 [R1+0xab8], R26 ;  /* 0x000ab81a01007387 */ /* 0x0003e80000100a00 */
[----:B-1----:R-:W3:Y:S01]  /*78420*/  LDL.LU.64 R26, [R1+0x44a8] ;  /* 0x0044a800011a7983 */ /* 0x002ee20000300a00 */
[----:B------:R-:W-:Y:S01]  /*78430*/  LOP3.LUT R2, R0, 0x20, RZ, 0x3c, !PT ;  /* 0x0000002000027812 */ /* 0x000fe200078e3cff */
[----:B---3--:R-:W-:Y:S02]  /*78440*/  HMMA.1688.F32.TF32 R4, R4, R26, R8 ;  /* 0x0000001a0404723c */ /* 0x008fe40000081008 */
[----:B------:R-:W2:Y:S04]  /*78450*/  LDL.LU.64 R10, [R1+0x44a0] ;  /* 0x0044a000010a7983 */ /* 0x000ea80000300a00 */
[----:B------:R-:W2:Y:S04]  /*78460*/  LDL.LU.64 R8, [R1+0x4498] ;  /* 0x0044980001087983 */ /* 0x000ea80000300a00 */
[----:B------:R1:W-:Y:S04]  /*78470*/  STL.64 [R1+0x43a8], R26 ;  /* 0x0043a81a01007387 */ /* 0x0003e80000100a00 */
[----:B------:R-:W3:Y:S05]  /*78480*/  LDL.LU R24, [R1+0x310] ;  /* 0x0003100001187983 */ /* 0x000eea0000300800 */
[----:B------:R-:W-:Y:S04]  /*78490*/  STL.64 [R1+0x460], R4 ;  /* 0x0004600401007387 */ /* 0x000fe80000100a00 */
[----:B------:R-:W-:Y:S04]  /*784a0*/  STL.64 [R1+0x468], R6 ;  /* 0x0004680601007387 */ /* 0x000fe80000100a00 */
[----:B------:R-:W4:Y:S04]  /*784b0*/  LDS R4, [R0+UR5+0x2c500] ;  /* 0x02c5000500047984 */ /* 0x000f280008000800 */
[----:B------:R-:W4:Y:S04]  /*784c0*/  LDS R6, [R0+UR5+0x2e500] ;  /* 0x02e5000500067984 */ /* 0x000f280008000800 */
[----:B------:R-:W4:Y:S04]  /*784d0*/  LDS R5, [R2+UR5+0x2c500] ;  /* 0x02c5000502057984 */ /* 0x000f280008000800 */
[----:B------:R-:W4:Y:S04]  /*784e0*/  LDS R7, [R2+UR5+0x2e500] ;  /* 0x02e5000502077984 */ /* 0x000f280008000800 */
[----:B------:R-:W3:Y:S04]  /*784f0*/  LDL.LU R25, [R1+0x314] ;  /* 0x0003140001197983 */ /* 0x000ee80000300800 */
[----:B-1----:R-:W3:Y:S04]  /*78500*/  LDL.LU R26, [R1+0x318] ;  /* 0x00031800011a7983 */ /* 0x002ee80000300800 */
[----:B------:R-:W3:Y:S01]  /*78510*/  LDL.LU R27, [R1+0x31c] ;  /* 0x00031c00011b7983 */ /* 0x000ee20000300800 */
[----:B------:R-:W-:-:S02]  /*78520*/  IMAD.MOV.U32 R28, RZ, RZ, R14 ;  /* 0x000000ffff1c7224 */ /* 0x000fc400078e000e */
[----:B------:R-:W-:Y:S01]  /*78530*/  IMAD.MOV.U32 R21, RZ, RZ, R15 ;  /* 0x000000ffff157224 */ /* 0x000fe200078e000f */
[----:B----4-:R1:W-:Y:S04]  /*78540*/  STL [R1+0x4350], R4 ;  /* 0x0043500401007387 */ /* 0x0103e80000100800 */
[----:B------:R-:W-:Y:S04]  /*78550*/  STL [R1+0x4358], R6 ;  /* 0x0043580601007387 */ /* 0x000fe80000100800 */
[----:B------:R-:W-:Y:S04]  /*78560*/  STL [R1+0x4354], R0 ;  /* 0x0043540001007387 */ /* 0x000fe80000100800 */
[----:B------:R4:W-:Y:S04]  /*78570*/  STL [R1+0x435c], R5 ;  /* 0x00435c0501007387 */ /* 0x0009e80000100800 */
[----:B------:R4:W-:Y:S04]  /*78580*/  STL [R1+0x4364], R7 ;  /* 0x0043640701007387 */ /* 0x0009e80000100800 */
[----:B-1----:R-:W3:Y:S04]  /*78590*/  LDL.LU R4, [R1+0x320] ;  /* 0x0003200001047983 */ /* 0x002ee80000300800 */
[----:B----4-:R-:W3:Y:S04]  /*785a0*/  LDL.LU R5, [R1+0x324] ;  /* 0x0003240001057983 */ /* 0x010ee80000300800 */
[----:B------:R-:W3:Y:S04]  /*785b0*/  LDL.LU R6, [R1+0x328] ;  /* 0x0003280001067983 */ /* 0x000ee80000300800 */
        /* <DEDUP_REMOVED lines=21> */
[----:B------:R1:W-:Y:S04]  /*78710*/  STL.64 [R1+0x4448], R22 ;  /* 0x0044481601007387 */ /* 0x0003e80000100a00 */
[----:B-1----:R-:W3:Y:S02]  /*78720*/  LDL.64 R22, [R1+0xa8] ;  /* 0x0000a80001167983 */ /* 0x002ee40000100a00 */
[----:B---3--:R-:W-:Y:S01]  /*78730*/  HMMA.1688.F32.TF32 R4, R8, R22, R4 ;  /* 0x000000160804723c */ /* 0x008fe20000081004 */
[----:B------:R-:W-:-:S15]  /*78740*/  IMAD.MOV.U32 R29, RZ, RZ, R23 ;  /* 0x000000ffff1d7224 */ /* 0x000fde00078e0017 */
[----:B------:R-:W-:-:S03]  /*78750*/  NOP ;  /* 0x0000000000007918 */ /* 0x000fc60000000000 */
[----:B------:R1:W-:Y:S02]  /*78760*/  STL.64 [R1+0xa90], R4 ;  /* 0x000a900401007387 */ /* 0x0003e40000100a00 */
[----:B-1----:R-:W-:Y:S02]  /*78770*/  IMAD.MOV.U32 R4, RZ, RZ, R22 ;  /* 0x000000ffff047224 */ /* 0x002fe400078e0016 */
[----:B----4-:R-:W-:Y:S01]  /*78780*/  HMMA.1688.F32.TF32 R20, R8, R14, R24 ;  /* 0x0000000e0814723c */ /* 0x010fe20000081018 */
[----:B------:R1:W-:Y:S04]  /*78790*/  STL.64 [R1+0xa98], R6 ;  /* 0x000a980601007387 */ /* 0x0003e80000100a00 */
[----:B------:R-:W-:Y:S04]  /*787a0*/  STL [R1+0x437c], R29 ;  /* 0x00437c1d01007387 */ /* 0x000fe80000100800 */
[----:B------:R-:W-:Y:S01]  /*787b0*/  STL [R1+0x4378], R4 ;  /* 0x0043780401007387 */ /* 0x000fe20000100800 */
[----:B------:R-:W-:Y:S01]  /*787c0*/  IMAD.MOV.U32 R0, RZ, RZ, R15 ;  /* 0x000000ffff007224 */ /* 0x000fe200078e000f */
[----:B-1----:R-:W-:-:S08]  /*787d0*/  MOV R6, R14 ;  /* 0x0000000e00067202 */ /* 0x002fd00000000f00 */
[----:B------:R-:W-:Y:S04]  /*787e0*/  STL.64 [R1+0xa80], R20 ;  /* 0x000a801401007387 */ /* 0x000fe80000100a00 */
[----:B------:R-:W-:Y:S04]  /*787f0*/  STL.64 [R1+0xa88], R22 ;  /* 0x000a881601007387 */ /* 0x000fe80000100a00 */
[----:B------:R-:W3:Y:S04]  /*78800*/  LDL.LU R12, [R1+0x260] ;  /* 0x00026000010c7983 */ /* 0x000ee80000300800 */
[----:B------:R-:W3:Y:S04]  /*78810*/  LDL.LU R13, [R1+0x264] ;  /* 0x00026400010d7983 */ /* 0x000ee80000300800 */
[----:B------:R-:W4:Y:S04]  /*78820*/  LDL.LU R14, [R1+0x268] ;  /* 0x00026800010e7983 */ /* 0x000f280000300800 */
[----:B------:R-:W4:Y:S04]  /*78830*/  LDL.LU R15, [R1+0x26c] ;  /* 0x00026c00010f7983 */ /* 0x000f280000300800 */
[----:B----4-:R2:W-:Y:S04]  /*78840*/  STL.64 [R1+0x43b8], R14 ;  /* 0x0043b80e01007387 */ /* 0x0105e80000100a00 */
[----:B---3--:R-:W-:Y:S01]  /*78850*/  STL.64 [R1+0x43b0], R12 ;  /* 0x0043b00c01007387 */ /* 0x008fe20000100a00 */
[----:B--2---:R-:W-:-:S02]  /*78860*/  IMAD.MOV.U32 R14, RZ, RZ, R17 ;  /* 0x000000ffff0e7224 */ /* 0x004fc400078e0011 */
[----:B------:R-:W-:-:S05]  /*78870*/  IMAD.MOV.U32 R15, RZ, RZ, R16 ;  /* 0x000000ffff0f7224 */ /* 0x000fca00078e0010 */
[----:B------:R-:W-:Y:S04]  /*78880*/  STL.64 [R1+0x43d0], R14 ;  /* 0x0043d00e01007387 */ /* 0x000fe80000100a00 */
        /* <DEDUP_REMOVED lines=38> */
[----:B------:R-:W2:Y:S04]  /*78af0*/  LDL.64 R18, [R1+0x58] ;  /* 0x0000580001127983 */ /* 0x000ea80000100a00 */
[----:B--2---:R1:W-:Y:S04]  /*78b00*/  STL.64 [R1+0x4440], R18 ;  /* 0x0044401201007387 */ /* 0x0043e80000100a00 */
[----:B-1----:R-:W2:Y:S04]  /*78b10*/  LDL.64 R18, [R1+0x68] ;  /* 0x0000680001127983 */ /* 0x002ea80000100a00 */
        /* <DEDUP_REMOVED lines=22> */
[----:B------:R-:W3:Y:S04]  /*78c80*/  LDL.LU R26, [R1+0x288] ;  /* 0x00028800011a7983 */ /* 0x000ee80000300800 */
[----:B------:R-:W3:Y:S04]  /*78c90*/  LDL.LU R27, [R1+0x28c] ;  /* 0x00028c00011b7983 */ /* 0x000ee80000300800 */
[----:B------:R-:W-:Y:S04]  /*78ca0*/  STL [R1+0x4384], R0 ;  /* 0x0043840001007387 */ /* 0x000fe80000100800 */
[----:B------:R1:W-:Y:S04]  /*78cb0*/  STL [R1+0x4380], R6 ;  /* 0x0043800601007387 */ /* 0x0003e80000100800 */
[----:B-1----:R-:W4:Y:S02]  /*78cc0*/  LDL.64 R6, [R1+0x88] ;  /* 0x0000880001067983 */ /* 0x002f240000100a00 */
        /* <DEDUP_REMOVED lines=8> */
[----:B------:R-:W-:Y:S04]  /*78d50*/  STL [R1+0x438c], R5 ;  /* 0x00438c0501007387 */ /* 0x000fe80000100800 */
[----:B------:R-:W4:Y:S04]  /*78d60*/  LDL.64 R6, [R1+0x78] ;  /* 0x0000780001067983 */ /* 0x000f280000100a00 */
[----:B------:R-:W-:Y:S01]  /*78d70*/  STL [R1+0x4388], R2 ;  /* 0x0043880201007387 */ /* 0x000fe20000100800 */
[----:B----4-:R-:W-:-:S15]  /*78d80*/  HMMA.1688.F32.TF32 R20, R8, R6, R20 ;  /* 0x000000060814723c */ /* 0x010fde0000081014 */
[----:B------:R-:W-:-:S04]  /*78d90*/  NOP ;  /* 0x0000000000007918 */ /* 0x000fc80000000000 */
[----:B------:R-:W-:Y:S04]  /*78da0*/  STL.64 [R1+0xa60], R20 ;  /* 0x000a601401007387 */ /* 0x000fe80000100a00 */
[----:B------:R1:W-:Y:S04]  /*78db0*/  STL.64 [R1+0xa68], R22 ;  /* 0x000a681601007387 */ /* 0x0003e80000100a00 */
[----:B-1----:R-:W4:Y:S04]  /*78dc0*/  LDL.LU.64 R22, [R1+0x4458] ;  /* 0x0044580001167983 */ /* 0x002f280000300a00 */
[----:B------:R-:W4:Y:S01]  /*78dd0*/  LDL.LU.64 R20, [R1+0x4450] ;  /* 0x0044500001147983 */ /* 0x000f220000300a00 */
[----:B------:R-:W-:-:S05]  /*78de0*/  IMAD.MOV.U32 R28, RZ, RZ, R6 ;  /* 0x000000ffff1c7224 */ /* 0x000fca00078e0006 */
        /* <DEDUP_REMOVED lines=58> */
[----:B-1----:R-:W4:Y:S04]  /*79190*/  LDL.LU.64 R14, [R1+0x43b8] ;  /* 0x0043b800010e7983 */ /* 0x002f280000300a00 */
[----:B------:R-:W4:Y:S01]  /*791a0*/  LDL.LU.64 R12, [R1+0x43b0] ;  /* 0x0043b000010c7983 */ /* 0x000f220000300a00 */
[C---:B--2---:R-:W-:Y:S08]  /*791b0*/  HMMA.1688.F32.TF32 R24, R8.reuse, R18, R24 ;  /* 0x000000120818723c */ /* 0x044ff00000081018 */
[C---:B----4-:R-:W-:Y:S11]  /*791c0*/  HMMA.1688.F32.TF32 R12, R8.reuse, R22, R12 ;  /* 0x00000016080c723c */ /* 0x050ff6000008100c */
[----:B------:R-:W-:Y:S04]  /*791d0*/  STL.64 [R1+0x9f0], R24 ;  /* 0x0009f01801007387 */ /* 0x000fe80000100a00 */
[----:B------:R1:W-:Y:S04]  /*791e0*/  STL.64 [R1+0x9f8], R26 ;  /* 0x0009f81a01007387 */ /* 0x0003e80000100a00 */
[----:B-1----:R-:W2:Y:S04]  /*791f0*/  LDL.LU.64 R26, [R1+0x43a8] ;  /* 0x0043a800011a7983 */ /* 0x002ea80000300a00 */
[----:B------:R-:W-:Y:S04]  /*79200*/  STL.64 [R1+0x4228], R18 ;  /* 0x0042281201007387 */ /* 0x000fe80000100a00 */
[----:B------:R-:W-:Y:S04]  /*79210*/  STL.64 [R1+0x9e0], R12 ;  /* 0x0009e00c01007387 */ /* 0x000fe80000100a00 */
[----:B------:R1:W-:Y:S04]  /*79220*/  STL.64 [R1+0x9e8], R14 ;  /* 0x0009e80e01007387 */ /* 0x0003e80000100a00 */
[----:B-1----:R-:W3:Y:S04]  /*79230*/  LDL.LU.64 R14, [R1+0x43a0] ;  /* 0x0043a000010e7983 */ /* 0x002ee80000300a00 */
[----:B------:R-:W3:Y:S04]  /*79240*/  LDL.LU.64 R12, [R1+0x4398] ;  /* 0x00439800010c7983 */ /* 0x000ee80000300a00 */
[----:B------:R-:W-:Y:S04]  /*79250*/  STL.64 [R1+0x4220], R22 ;  /* 0x0042201601007387 */ /* 0x000fe80000100a00 */
[----:B--2---:R1:W-:Y:S04]  /*79260*/  STL.64 [R1+0x4218], R26 ;  /* 0x0042181a01007387 */ /* 0x0043e80000100a00 */
[----:B------:R-:W2:Y:S01]  /*79270*/  LDL.LU R24, [R1+0x710] ;  /* 0x0007100001187983 */ /* 0x000ea20000300800 */
[----:B---3--:R-:W-:-:S15]  /*79280*/  HMMA.1688.F32.TF32 R8, R8, R26, R12 ;  /* 0x0000001a0808723c */ /* 0x008fde000008100c */
[----:B------:R-:W-:-:S04]  /*79290*/  NOP ;  /* 0x0000000000007918 */ /* 0x000fc80000000000 */
[----:B------:R-:W-:Y:S04]  /*792a0*/  STL.64 [R1+0x650], R8 ;  /* 0x0006500801007387 */ /* 0x000fe80000100a00 */
[----:B------:R-:W-:Y:S04]  /*792b0*/  STL.64 [R1+0x658], R10 ;  /* 0x0006580a01007387 */ /* 0x000fe80000100a00 */
[----:B------:R-:W2:Y:S04]  /*792c0*/  LDL.LU R25, [R1+0x714] ;  /* 0x0007140001197983 */ /* 0x000ea80000300800 */
[----:B-1----:R-:W3:Y:S04]  /*792d0*/  LDL.LU R26, [R1+0x718] ;  /* 0x00071800011a7983 */ /* 0x002ee80000300800 */
        /* <DEDUP_REMOVED lines=18> */
[----:B------:R-:W-:Y:S01]  /*79400*/  IMAD.MOV.U32 R26, RZ, RZ, R28 ;  /* 0x000000ffff1a7224 */ /* 0x000fe200078e001c */
[----:B------:R-:W-:-:S02]  /*79410*/  MOV R27, R5 ;  /* 0x00000005001b7202 */ /* 0x000fc40000000f00 */
[----:B---3--:R-:W-:Y:S04]  /*79420*/  STL.64 [R1+0x4268], R18 ;  /* 0x0042681201007387 */ /* 0x008fe80000100a00 */
[----:B--2---:R-:W-:Y:S04]  /*79430*/  STL.64 [R1+0x4260], R16 ;  /* 0x0042601001007387 */ /* 0x004fe80000100a00 */
[----:B------:R-:W2:Y:S04]  /*79440*/  LDL.LU R28, [R1+0x4390] ;  /* 0x00439000011c7983 */ /* 0x000ea80000300800 */
        /* <DEDUP_REMOVED lines=55> */
[----:B----4-:R-:W-:Y:S01]  /*797c0*/  MOV R26, R2 ;  /* 0x00000002001a7202 */ /* 0x010fe20000000f00 */
[----:B---3--:R-:W-:-:S02]  /*797d0*/  IMAD.MOV.U32 R27, RZ, RZ, R5 ;  /* 0x000000ffff1b7224 */ /* 0x008fc400078e0005 */
        /* <DEDUP_REMOVED lines=8> */
[----:B--2---:R-:W-:Y:S04]  /*79860*/  STL.64 [R1+0x42e0], R18 ;  /* 0x0042e01201007387 */ /* 0x004fe80000100a00 */
[----:B------:R1:W-:Y:S01]  /*79870*/  STL.64 [R1+0x42d8], R16 ;  /* 0x0042d81001007387 */ /* 0x0003e20000100a00 */
[----:B------:R-:W-:-:S02]  /*79880*/  IMAD.MOV.U32 R14, RZ, RZ, R28 ;  /* 0x000000ffff0e7224 */ /* 0x000fc400078e001c */
[----:B------:R-:W-:Y:S01]  /*79890*/  IMAD.MOV.U32 R15, RZ, RZ, R21 ;  /* 0x000000ffff0f7224 */ /* 0x000fe200078e0015 */
        /* <DEDUP_REMOVED lines=9> */
[----:B----4-:R-:W-:Y:S04]  /*79930*/  LDS R8, [R0+UR5+0x2c600] ;  /* 0x02c6000500087984 */ /* 0x010fe80008000800 */
[----:B------:R-:W-:Y:S04]  /*79940*/  STL.64 [R1+0x4330], R26 ;  /* 0x0043301a01007387 */ /* 0x000fe80000100a00 */
[----:B------:R-:W-:Y:S04]  /*79950*/  LDS R10, [R0+UR5+0x2e600] ;  /* 0x02e60005000a7984 */ /* 0x000fe80008000800 */
        /* <DEDUP_REMOVED lines=36> */
[----:B------:R-:W2:Y:S04]  /*79ba0*/  LDL.LU.64 R26, [R1+0x4348] ;  /* 0x00434800011a7983 */ /* 0x000ea80000300a00 */
[----:B------:R-:W-:Y:S04]  /*79bb0*/  STL.64 [R1+0x670], R12 ;  /* 0x0006700c01007387 */ /* 0x000fe80000100a00 */
[----:B------:R-:W-:Y:S04]  /*79bc0*/  STL.64 [R1+0x678], R14 ;  /* 0x0006780e01007387 */ /* 0x000fe80000100a00 */
[----:B------:R-:W-:Y:S04]  /*79bd0*/  LDS R14, [R0+UR5+0x2e700] ;  /* 0x02e70005000e7984 */ /* 0x000fe80008000800 */
[----:B------:R-:W1:Y:S04]  /*79be0*/  LDS R15, [R2+UR5+0x2e700] ;  /* 0x02e70005020f7984 */ /* 0x000e680008000800 */
[----:B------:R-:W-:Y:S04]  /*79bf0*/  LDS R12, [R0+UR5+0x2c700] ;  /* 0x02c70005000c7984 */ /* 0x000fe80008000800 */
[----:B------:R-:W4:Y:S04]  /*79c00*/  LDS R13, [R2+UR5+0x2c700] ;  /* 0x02c70005020d7984 */ /* 0x000f280008000800 */
[----:B------:R-:W-:Y:S04]  /*79c10*/  STL [R1+0x4128], R0 ;  /* 0x0041280001007387 */ /* 0x000fe80000100800 */
[----:B------:R-:W-:Y:S04]  /*79c20*/  STL [R1+0x412c], R2 ;  /* 0x00412c0201007387 */ /* 0x000fe80000100800 */
[----:B-1----:R-:W-:Y:S04]  /*79c30*/  STL.64 [R1+0x4110], R14 ;  /* 0x0041100e01007387 */ /* 0x002fe80000100a00 */
[----:B----4-:R1:W-:Y:S04]  /*79c40*/  STL.64 [R1+0x4108], R12 ;  /* 0x0041080c01007387 */ /* 0x0103e80000100a00 */
        /* <DEDUP_REMOVED lines=78> */
[----:B------:R-:W2:Y:S04]  /*7a130*/  LDL.LU.64 R24, [R1+0x4230] ;  /* 0x0042300001187983 */ /* 0x000ea80000300a00 */
[----:B------:R-:W3:Y:S02]  /*7a140*/  LDL.LU.64 R18, [R1+0x4228] ;  /* 0x0042280001127983 */ /* 0x000ee40000300a00 */
[----:B---3--:R-:W-:-:S15]  /*7a150*/  HMMA.1688.F32.TF32 R20, R4, R18, R20 ;  /* 0x000000120414723c */ /* 0x008fde0000081014 */
[----:B------:R-:W-:-:S04]  /*7a160*/  NOP ;  /* 0x0000000000007918 */ /* 0x000fc80000000000 */
[----:B------:R-:W-:Y:S04]  /*7a170*/  STL.64 [R1+0x9c0], R20 ;  /* 0x0009c01401007387 */ /* 0x000fe80000100a00 */
[----:B------:R1:W-:Y:S04]  /*7a180*/  STL.64 [R1+0x9c8], R22 ;  /* 0x0009c81601007387 */ /* 0x0003e80000100a00 */
[----:B-1----:R-:W2:Y:S04]  /*7a190*/  LDL.LU.64 R22, [R1+0x4220] ;  /* 0x0042200001167983 */ /* 0x002ea80000300a00 */
[----:B------:R1:W-:Y:S04]  /*7a1a0*/  STL.64 [R1+0x4198], R18 ;  /* 0x0041981201007387 */ /* 0x0003e80000100a00 */
[----:B-1----:R-:W4:Y:S01]  /*7a1b0*/  LDL.LU.64 R18, [R1+0xc8] ;  /* 0x0000c80001127983 */ /* 0x002f220000300a00 */
        /* <DEDUP_REMOVED lines=11> */
[----:B--2---:R-:W-:Y:S02]  /*7a270*/  HMMA.1688.F32.TF32 R4, R4, R26, R20 ;  /* 0x0000001a0404723c */ /* 0x004fe40000081014 */
[----:B------:R1:W-:Y:S04]  /*7a280*/  STL.64 [R1+0x4118], R26 ;  /* 0x0041181a01007387 */ /* 0x0003e80000100a00 */
[----:B------:R-:W2:-:S13]  /*7a290*/  LDL.LU R24, [R1+0x210] ;  /* 0x0002100001187983 */ /* 0x000e9a0000300800 */
[----:B------:R-:W-:Y:S04]  /*7a2a0*/  STL.64 [R1+0x760], R4 ;  /* 0x0007600401007387 */ /* 0x000fe80000100a00 */
[----:B------:R4:W-:Y:S04]  /*7a2b0*/  STL.64 [R1+0x768], R6 ;  /* 0x0007680601007387 */ /* 0x0009e80000100a00 */
[----:B------:R-:W2:Y:S04]  /*7a2c0*/  LDL.LU R25, [R1+0x214] ;  /* 0x0002140001197983 */ /* 0x000ea80000300800 */
[----:B-1----:R-:W3:Y:S04]  /*7a2d0*/  LDL.LU R26, [R1+0x218] ;  /* 0x00021800011a7983 */ /* 0x002ee80000300800 */
[----:B------:R-:W3:Y:S01]  /*7a2e0*/  LDL.LU R27, [R1+0x21c] ;  /* 0x00021c00011b7983 */ /* 0x000ee20000300800 */
[----:B----4-:R-:W-:Y:S03]  /*7a2f0*/  HMMA.1688.F32.TF32 R4, R8, R18, R12 ;  /* 0x000000120804723c */ /* 0x010fe6000008100c */
[----:B---3--:R1:W-:Y:S04]  /*7a300*/  STL.64 [R1+0x4210], R26 ;  /* 0x0042101a01007387 */ /* 0x0083e80000100a00 */
[----:B--2---:R-:W-:Y:S04]  /*7a310*/  STL.64 [R1+0x4208], R24 ;  /* 0x0042081801007387 */ /* 0x004fe80000100a00 */
[----:B-1----:R-:W2:Y:S08]  /*7a320*/  LDL.LU.64 R26, [R1+0xb8] ;  /* 0x0000b800011a7983 */ /* 0x002eb00000300a00 */
[----:B------:R-:W-:Y:S04]  /*7a330*/  STL.64 [R1+0x9a0], R4 ;  /* 0x0009a00401007387 */ /* 0x000fe80000100a00 */
[----:B------:R-:W-:Y:S04]  /*7a340*/  STL.64 [R1+0x9a8], R6 ;  /* 0x0009a80601007387 */ /* 0x000fe80000100a00 */
[----:B------:R-:W3:Y:S04]  /*7a350*/  LDL.LU R20, [R1+0x1e0] ;  /* 0x0001e00001147983 */ /* 0x000ee80000300800 */
[----:B------:R-:W3:Y:S04]  /*7a360*/  LDL.LU R21, [R1+0x1e4] ;  /* 0x0001e40001157983 */ /* 0x000ee80000300800 */
[----:B------:R-:W4:Y:S04]  /*7a370*/  LDL.LU R22, [R1+0x1e8] ;  /* 0x0001e80001167983 */ /* 0x000f280000300800 */
[----:B------:R-:W4:Y:S01]  /*7a380*/  LDL.LU R23, [R1+0x1ec] ;  /* 0x0001ec0001177983 */ /* 0x000f220000300800 */
[----:B------:R-:W-:-:S02]  /*7a390*/  IMAD.MOV.U32 R12, RZ, RZ, R18 ;  /* 0x000000ffff0c7224 */ /* 0x000fc400078e0012 */
[----:B------:R-:W-:Y:S01]  /*7a3a0*/  IMAD.MOV.U32 R3, RZ, RZ, R19 ;  /* 0x000000ffff037224 */ /* 0x000fe200078e0013 */
[----:B----4-:R1:W-:Y:S04]  /*7a3b0*/  STL.64 [R1+0x41f8], R22 ;  /* 0x0041f81601007387 */ /* 0x0103e80000100a00 */
[----:B---3--:R-:W-:Y:S04]  /*7a3c0*/  STL.64 [R1+0x41f0], R20 ;  /* 0x0041f01401007387 */ /* 0x008fe80000100a00 */
[----:B-1----:R-:W3:Y:S04]  /*7a3d0*/  LDL.LU.64 R22, [R1+0x98] ;  /* 0x0000980001167983 */ /* 0x002ee80000300a00 */
[----:B------:R-:W4:Y:S04]  /*7a3e0*/  LDL.LU.64 R18, [R1+0x78] ;  /* 0x0000780001127983 */ /* 0x000f280000300a00 */
[----:B----4-:R1:W-:Y:S04]  /*7a3f0*/  STL.64 [R1+0x4200], R18 ;  /* 0x0042001201007387 */ /* 0x0103e80000100a00 */
[----:B------:R-:W3:Y:S04]  /*7a400*/  LDL.LU R16, [R1+0x200] ;  /* 0x0002000001107983 */ /* 0x000ee80000300800 */
[----:B------:R-:W3:Y:S04]  /*7a410*/  LDL.LU R17, [R1+0x204] ;  /* 0x0002040001117983 */ /* 0x000ee80000300800 */
[----:B-1----:R-:W3:Y:S04]  /*7a420*/  LDL.LU R18, [R1+0x208] ;  /* 0x0002080001127983 */ /* 0x002ee80000300800 */
[----:B------:R-:W3:Y:S04]  /*7a430*/  LDL.LU R19, [R1+0x20c] ;  /* 0x00020c0001137983 */ /* 0x000ee80000300800 */
[----:B------:R-:W-:Y:S04]  /*7a440*/  STL [R1+0x4158], R3 ;  /* 0x0041580301007387 */ /* 0x000fe80000100800 */
[----:B------:R1:W-:Y:S04]  /*7a450*/  STL [R1+0x4138], R12 ;  /* 0x0041380c01007387 */ /* 0x0003e80000100800 */
[----:B-1----:R-:W2:Y:S04]  /*7a460*/  LDL.LU R12, [R1+0x220] ;  /* 0x00022000010c7983 */ /* 0x002ea80000300800 */
[----:B------:R-:W2:Y:S04]  /*7a470*/  LDL.LU R13, [R1+0x224] ;  /* 0x00022400010d7983 */ /* 0x000ea80000300800 */
[----:B------:R-:W2:Y:S04]  /*7a480*/  LDL.LU R14, [R1+0x228] ;  /* 0x00022800010e7983 */ /* 0x000ea80000300800 */
[----:B------:R-:W2:Y:S04]  /*7a490*/  LDL.LU R15, [R1+0x22c] ;  /* 0x00022c00010f7983 */ /* 0x000ea80000300800 */
[----:B------:R-:W4:Y:S04]  /*7a4a0*/  LDL.LU R4, [R1+0x140] ;  /* 0x0001400001047983 */ /* 0x000f280000300800 */
[----:B------:R-:W4:Y:S04]  /*7a4b0*/  LDL.LU R5, [R1+0x144] ;  /* 0x0001440001057983 */ /* 0x000f280000300800 */
[----:B------:R-:W3:Y:S04]  /*7a4c0*/  LDL.LU R6, [R1+0x148] ;  /* 0x0001480001067983 */ /* 0x000ee80000300800 */
[----:B------:R-:W3:Y:S01]  /*7a4d0*/  LDL.LU R7, [R1+0x14c] ;  /* 0x00014c0001077983 */ /* 0x000ee20000300800 */
[----:B--2---:R-:W-:Y:S03]  /*7a4e0*/  HMMA.1688.F32.TF32 R12, R8, R26, R12 ;  /* 0x0000001a080c723c */ /* 0x004fe6000008100c */
[----:B---3--:R1:W-:Y:S04]  /*7a4f0*/  STL.64 [R1+0x3fc0], R6 ;  /* 0x003fc00601007387 */ /* 0x0083e80000100a00 */
[----:B----4-:R-:W-:Y:S04]  /*7a500*/  STL.64 [R1+0x3fb8], R4 ;  /* 0x003fb80401007387 */ /* 0x010fe80000100a00 */
[----:B-1----:R-:W2:Y:S08]  /*7a510*/  LDL.LU.64 R6, [R1+0xa8] ;  /* 0x0000a80001067983 */ /* 0x002eb00000300a00 */
[----:B------:R1:W-:Y:S04]  /*7a520*/  STL.64 [R1+0x990], R12 ;  /* 0x0009900c01007387 */ /* 0x0003e80000100a00 */
[----:B------:R3:W-:Y:S01]  /*7a530*/  STL.64 [R1+0x998], R14 ;  /* 0x0009980e01007387 */ /* 0x0007e20000100a00 */
[----:B-1----:R-:W-:-:S02]  /*7a540*/  IMAD.MOV.U32 R13, RZ, RZ, R27 ;  /* 0x000000ffff0d7224 */ /* 0x002fc400078e001b */
[----:B---3--:R-:W-:Y:S02]  /*7a550*/  IMAD.MOV.U32 R14, RZ, RZ, R26 ;  /* 0x000000ffff0e7224 */ /* 0x008fe400078e001a */
[----:B------:R-:W3:Y:S04]  /*7a560*/  LDL.LU.64 R26, [R1+0x4210] ;  /* 0x00421000011a7983 */ /* 0x000ee80000300a00 */
[----:B------:R-:W3:Y:S04]  /*7a570*/  LDL.LU.64 R24, [R1+0x4208] ;  /* 0x0042080001187983 */ /* 0x000ee80000300a00 */
[----:B------:R-:W-:Y:S01]  /*7a580*/  STL [R1+0x415c], R14 ;  /* 0x00415c0e01007387 */ /* 0x000fe20000100800 */
[----:B--2---:R-:W-:Y:S01]  /*7a590*/  IMAD.MOV.U32 R15, RZ, RZ, R7 ;  /* 0x000000ffff0f7224 */ /* 0x004fe200078e0007 */
[----:B---3--:R-:W-:-:S15]  /*7a5a0*/  HMMA.1688.F32.TF32 R24, R8, R6, R24 ;  /* 0x000000060818723c */ /* 0x008fde0000081018 */
[----:B------:R-:W-:-:S04]  /*7a5b0*/  NOP ;  /* 0x0000000000007918 */ /* 0x000fc80000000000 */
[----:B------:R-:W-:Y:S04]  /*7a5c0*/  STL.64 [R1+0x980], R24 ;  /* 0x0009801801007387 */ /* 0x000fe80000100a00 */
[----:B------:R-:W-:Y:S04]  /*7a5d0*/  STL.64 [R1+0x988], R26 ;  /* 0x0009881a01007387 */ /* 0x000fe80000100a00 */
[----:B------:R1:W-:Y:S04]  /*7a5e0*/  STL [R1+0x41b4], R15 ;  /* 0x0041b40f01007387 */ /* 0x0003e80000100800 */
[----:B------:R-:W-:Y:S04]  /*7a5f0*/  STL [R1+0x41b0], R13 ;  /* 0x0041b00d01007387 */ /* 0x000fe80000100800 */
[----:B-1----:R-:W2:Y:S04]  /*7a600*/  LDL.LU.64 R14, [R1+0x88] ;  /* 0x00008800010e7983 */ /* 0x002ea80000300a00 */
[----:B------:R-:W3:Y:S01]  /*7a610*/  LDL.LU R4, [R1+0x830] ;  /* 0x0008300001047983 */ /* 0x000ee20000300800 */
[----:B------:R-:W-:-:S03]  /*7a620*/  IMAD.MOV.U32 R24, RZ, RZ, R6 ;  /* 0x000000ffff187224 */ /* 0x000fc600078e0006 */
[----:B------:R-:W3:Y:S04]  /*7a630*/  LDL.LU R5, [R1+0x834] ;  /* 0x0008340001057983 */ /* 0x000ee80000300800 */
[----:B------:R-:W4:Y:S04]  /*7a640*/  LDL.LU R6, [R1+0x838] ;  /* 0x0008380001067983 */ /* 0x000f280000300800 */
[----:B------:R-:W4:Y:S01]  /*7a650*/  LDL.LU R7, [R1+0x83c] ;  /* 0x00083c0001077983 */ /* 0x000f220000300800 */
[----:B------:R-:W-:Y:S03]  /*7a660*/  HMMA.1688.F32.TF32 R16, R8, R22, R16 ;  /* 0x000000160810723c */ /* 0x000fe60000081010 */
[----:B----4-:R1:W-:Y:S04]  /*7a670*/  STL.64 [R1+0x3fd0], R6 ;  /* 0x003fd00601007387 */ /* 0x0103e80000100a00 */
[----:B---3--:R3:W-:-:S12]  /*7a680*/  STL.64 [R1+0x3fc8], R4 ;  /* 0x003fc80401007387 */ /* 0x0087d80000100a00 */
[----:B------:R-:W-:Y:S04]  /*7a690*/  STL.64 [R1+0x970], R16 ;  /* 0x0009701001007387 */ /* 0x000fe80000100a00 */
[----:B------:R4:W-:Y:S01]  /*7a6a0*/  STL.64 [R1+0x978], R18 ;  /* 0x0009781201007387 */ /* 0x0009e20000100a00 */
[----:B-1----:R-:W-:Y:S02]  /*7a6b0*/  IMAD.MOV.U32 R6, RZ, RZ, R2 ;  /* 0x000000ffff067224 */ /* 0x002fe400078e0002 */
[----:B------:R-:W-:Y:S02]  /*7a6c0*/  IMAD.MOV.U32 R7, RZ, RZ, R0 ;  /* 0x000000ffff077224 */ /* 0x000fe400078e0000 */
[----:B---3--:R-:W-:Y:S02]  /*7a6d0*/  IMAD.MOV.U32 R5, RZ, RZ, R22 ;  /* 0x000000ffff057224 */ /* 0x008fe400078e0016 */
[----:B------:R-:W-:Y:S01]  /*7a6e0*/  IMAD.MOV.U32 R4, RZ, RZ, R23 ;  /* 0x000000ffff047224 */ /* 0x000fe200078e0017 */
[----:B----4-:R-:W3:Y:S04]  /*7a6f0*/  LDL.LU.64 R18, [R1+0x4200] ;  /* 0x0042000001127983 */ /* 0x010ee80000300a00 */
[----:B------:R-:W4:Y:S04]  /*7a700*/  LDL.LU.64 R22, [R1+0x41f8] ;  /* 0x0041f80001167983 */ /* 0x000f280000300a00 */
[----:B------:R-:W4:Y:S04]  /*7a710*/  LDL.LU.64 R20, [R1+0x41f0] ;  /* 0x0041f00001147983 */ /* 0x000f280000300a00 */
        /* <DEDUP_REMOVED lines=9> */
[----:B------:R1:W-:Y:S04]  /*7a7b0*/  STL.64 [R1+0x968], R6 ;  /* 0x0009680601007387 */ /* 0x0003e80000100a00 */
[----:B-1----:R-:W2:Y:S01]  /*7a7c0*/  LDL.LU.64 R6, [R1+0x18] ;  /* 0x0000180001067983 */ /* 0x002ea20000300a00 */
[----:B---3--:R-:W-:Y:S02]  /*7a7d0*/  IMAD.MOV.U32 R28, RZ, RZ, R18 ;  /* 0x000000ffff1c7224 */ /* 0x008fe400078e0012 */
[----:B------:R-:W-:Y:S01]  /*7a7e0*/  IMAD.MOV.U32 R27, RZ, RZ, R19 ;  /* 0x000000ffff1b7224 */ /* 0x000fe200078e0013 */
[----:B------:R-:W-:Y:S01]  /*7a7f0*/  MOV R26, R14 ;  /* 0x0000000e001a7202 */ /* 0x000fe20000000f00 */
[----:B------:R-:W-:Y:S01]  /*7a800*/  IMAD.MOV.U32 R25, RZ, RZ, R15 ;  /* 0x000000ffff197224 */ /* 0x000fe200078e000f */
[----:B--2---:R4:W-:Y:S02]  /*7a810*/  STL.64 [R1+0x4190], R6 ;  /* 0x0041900601007387 */ /* 0x0049e40000100a00 */
[----:B----4-:R-:W-:-:S15]  /*7a820*/  HMMA.1688.F32.TF32 R4, R8, R18, R20 ;  /* 0x000000120804723c */ /* 0x010fde0000081014 */
[----:B------:R-:W-:-:S04]  /*7a830*/  NOP ;  /* 0x0000000000007918 */ /* 0x000fc80000000000 */
[----:B------:R-:W-:Y:S04]  /*7a840*/  STL.64 [R1+0x950], R4 ;  /* 0x0009500401007387 */ /* 0x000fe80000100a00 */
        /* <DEDUP_REMOVED lines=15> */
[----:B-1----:R-:W2:Y:S04]  /*7a940*/  LDL.LU.64 R14, [R1+0x48] ;  /* 0x00004800010e7983 */ /* 0x002ea80000300a00 */
[----:B--2---:R1:W-:Y:S04]  /*7a950*/  STL.64 [R1+0x41d0], R14 ;  /* 0x0041d00e01007387 */ /* 0x0043e80000100a00 */
[----:B-1----:R-:W2:Y:S04]  /*7a960*/  LDL.LU.64 R14, [R1+0x58] ;  /* 0x00005800010e7983 */ /* 0x002ea80000300a00 */
[----:B--2---:R1:W-:Y:S04]  /*7a970*/  STL.64 [R1+0x41e8], R14 ;  /* 0x0041e80e01007387 */ /* 0x0043e80000100a00 */
[----:B-1----:R-:W2:Y:S04]  /*7a980*/  LDL.LU.64 R14, [R1+0x68] ;  /* 0x00006800010e7983 */ /* 0x002ea80000300a00 */
[----:B---3--:R1:W-:Y:S04]  /*7a990*/  STL.64 [R1+0x41a8], R18 ;  /* 0x0041a81201007387 */ /* 0x0083e80000100a00 */
[----:B------:R3:W-:Y:S04]  /*7a9a0*/  STL.64 [R1+0x41a0], R16 ;  /* 0x0041a01001007387 */ /* 0x0007e80000100a00 */
[----:B-1----:R-:W4:Y:S04]  /*7a9b0*/  LDL.LU.64 R18, [R1+0x38] ;  /* 0x0000380001127983 */ /* 0x002f280000300a00 */
[----:B----4-:R1:W-:Y:S04]  /*7a9c0*/  STL.64 [R1+0x41c8], R18 ;  /* 0x0041c81201007387 */ /* 0x0103e80000100a00 */
[----:B---3--:R-:W3:Y:S04]  /*7a9d0*/  LDL.LU R16, [R1+0x1b0] ;  /* 0x0001b00001107983 */ /* 0x008ee80000300800 */
[----:B------:R-:W3:Y:S04]  /*7a9e0*/  LDL.LU R17, [R1+0x1b4] ;  /* 0x0001b40001117983 */ /* 0x000ee80000300800 */
[----:B-1----:R-:W4:Y:S04]  /*7a9f0*/  LDL.LU R18, [R1+0x1b8] ;  /* 0x0001b80001127983 */ /* 0x002f280000300800 */
        /* <DEDUP_REMOVED lines=28> */
[----:B------:R1:W-:Y:S04]  /*7abc0*/  STL.64 [R1+0x940], R20 ;  /* 0x0009401401007387 */ /* 0x0003e80000100a00 */
[----:B------:R-:W-:Y:S01]  /*7abd0*/  STL.64 [R1+0x948], R22 ;  /* 0x0009481601007387 */ /* 0x000fe20000100a00 */
[----:B-1----:R-:W-:-:S03]  /*7abe0*/  IMAD.MOV.U32 R21, RZ, RZ, R14 ;  /* 0x000000ffff157224 */ /* 0x002fc600078e000e */
        /* <DEDUP_REMOVED lines=20> */
[----:B------:R-:W-:-:S15]  /*7ad30*/  MOV R22, R19 ;  /* 0x0000001300167202 */ /* 0x000fde0000000f00 */
[----:B------:R-:W-:-:S03]  /*7ad40*/  NOP ;  /* 0x0000000000007918 */ /* 0x000fc60000000000 */
[----:B------:R1:W-:Y:S04]  /*7ad50*/  STL.64 [R1+0x910], R12 ;  /* 0x0009100c01007387 */ /* 0x0003e80000100a00 */
[----:B------:R3:W-:Y:S01]  /*7ad60*/  STL.64 [R1+0x918], R14 ;  /* 0x0009180e01007387 */ /* 0x0007e20000100a00 */
[----:B-1----:R-:W-:-:S03]  /*7ad70*/  IMAD.MOV.U32 R12, RZ, RZ, R18 ;  /* 0x000000ffff0c7224 */ /* 0x002fc600078e0012 */
[----:B---3--:R-:W3:Y:S04]  /*7ad80*/  LDL.LU R15, [R1+0x41b4] ;  /* 0x0041b400010f7983 */ /* 0x008ee80000300800 */
[----:B------:R-:W2:Y:S04]  /*7ad90*/  LDL.LU R13, [R1+0x41b0] ;  /* 0x0041b000010d7983 */ /* 0x000ea80000300800 */
        /* <DEDUP_REMOVED lines=44> */
[----:B------:R-:W3:Y:S04]  /*7b060*/  LDL.LU.64 R24, [R1+0x4140] ;  /* 0x0041400001187983 */ /* 0x000ee80000300a00 */
[----:B------:R-:W3:Y:S04]  /*7b070*/  LDL.LU R12, [R1+0x4138] ;  /* 0x00413800010c7983 */ /* 0x000ee80000300800 */
[----:B------:R-:W3:Y:S04]  /*7b080*/  LDL.LU R22, [R1+0x4134] ;  /* 0x0041340001167983 */ /* 0x000ee80000300800 */
[----:B------:R-:W-:Y:S04]  /*7b090*/  STL.64 [R1+0x4030], R6 ;  /* 0x0040300601007387 */ /* 0x000fe80000100a00 */
[----:B------:R-:W-:Y:S04]  /*7b0a0*/  STL.64 [R1+0x3fe0], R18 ;  /* 0x003fe01201007387 */ /* 0x000fe80000100a00 */
[----:B--2---:R1:W-:Y:S04]  /*7b0b0*/  STL.64 [R1+0x3fd8], R16 ;  /* 0x003fd81001007387 */ /* 0x0043e80000100a00 */
        /* <DEDUP_REMOVED lines=40> */
[----:B---3--:R-:W-:-:S05]  /*7b340*/  IMAD.MOV.U32 R7, RZ, RZ, R25 ;  /* 0x000000ffff077224 */ /* 0x008fca00078e0019 */
        /* <DEDUP_REMOVED lines=34> */
[----:B------:R-:W-:-:S03]  /*7b570*/  IMAD.MOV.U32 R6, RZ, RZ, R12 ;  /* 0x000000ffff067224 */ /* 0x000fc600078e000c */
        /* <DEDUP_REMOVED lines=40> */
[----:B------:R1:W-:Y:S01]  /*7b800*/  STL.64 [R1+0x8c8], R26 ;  /* 0x0008c81a01007387 */ /* 0x0003e20000100a00 */
[----:B------:R-:W-:-:S03]  /*7b810*/  IMAD.MOV.U32 R7, RZ, RZ, R3 ;  /* 0x000000ffff077224 */ /* 0x000fc600078e0003 */
[----:B------:R-:W-:Y:S04]  /*7b820*/  LDS R24, [R0+UR5+0x30100] ;  /* 0x0301000500187984 */ /* 0x000fe80008000800 */
[----:B------:R-:W-:Y:S04]  /*7b830*/  LDS R25, [R2+UR5+0x30100] ;  /* 0x0301000502197984 */ /* 0x000fe80008000800 */
[----:B-1----:R-:W3:Y:S02]  /*7b840*/  LDL.LU.64 R26, [R1+0x4118] ;  /* 0x00411800011a7983 */ /* 0x002ee40000300a00 */
[----:B---3--:R-:W-:Y:S02]  /*7b850*/  HMMA.1688.F32.TF32 R8, R8, R26, R12 ;  /* 0x0000001a0808723c */ /* 0x008fe4000008100c */
[----:B------:R-:W2:Y:S04]  /*7b860*/  LDL.LU.64 R14, [R1+0x4110] ;  /* 0x00411000010e7983 */ /* 0x000ea80000300a00 */
[----:B------:R-:W2:-:S13]  /*7b870*/  LDL.LU.64 R12, [R1+0x4108] ;  /* 0x00410800010c7983 */ /* 0x000e9a0000300a00 */
[----:B------:R1:W-:Y:S04]  /*7b880*/  STL.64 [R1+0x630], R8 ;  /* 0x0006300801007387 */ /* 0x0003e80000100a00 */
[----:B------:R-:W-:Y:S04]  /*7b890*/  STL.64 [R1+0x638], R10 ;  /* 0x0006380a01007387 */ /* 0x000fe80000100a00 */
        /* <DEDUP_REMOVED lines=76> */
[----:B------:R-:W4:-:S13]  /*7bd60*/  LDL.LU.64 R16, [R1+0x3fd8] ;  /* 0x003fd80001107983 */ /* 0x000f1a0000300a00 */
        /* <DEDUP_REMOVED lines=10> */
[----:B------:R-:W-:-:S02]  /*7be10*/  IMAD.MOV.U32 R10, RZ, RZ, R21 ;  /* 0x000000ffff0a7224 */ /* 0x000fc400078e0015 */
[----:B------:R-:W-:Y:S01]  /*7be20*/  IMAD.MOV.U32 R11, RZ, RZ, R20 ;  /* 0x000000ffff0b7224 */ /* 0x000fe200078e0014 */
[----:B------:R-:W-:Y:S04]  /*7be30*/  LDS R21, [R2+UR5+0x30000] ;  /* 0x0300000502157984 */ /* 0x000fe80008000800 */
[----:B------:R-:W-:Y:S04]  /*7be40*/  LDS R20, [R0+UR5+0x30000] ;  /* 0x0300000500147984 */ /* 0x000fe80008000800 */
[----:B------:R-:W4:Y:S01]  /*7be50*/  LDL R28, [R1+0xeb0] ;  /* 0x000eb000011c7983 */ /* 0x000f220000100800 */
[----:B---3--:R-:W-:Y:S03]  /*7be60*/  HMMA.1688.F32.TF32 R8, R12, R22, R8 ;  /* 0x000000160c08723c */ /* 0x008fe60000081008 */
[----:B------:R-:W-:Y:S04]  /*7be70*/  LDS R22, [R0+UR5+0x32000] ;  /* 0x0320000500167984 */ /* 0x000fe80008000800 */
[----:B------:R-:W1:-:S12]  /*7be80*/  LDS R23, [R2+UR5+0x32000] ;  /* 0x0320000502177984 */ /* 0x000e580008000800 */
[----:B------:R-:W-:Y:S04]  /*7be90*/  STL.64 [R1+0x3f0], R8 ;  /* 0x0003f00801007387 */ /* 0x000fe80000100a00 */
[----:B------:R-:W-:Y:S01]  /*7bea0*/  STL.64 [R1+0x3f8], R10 ;  /* 0x0003f80a01007387 */ /* 0x000fe20000100a00 */
[----:B--2---:R-:W-:Y:S03]  /*7beb0*/  HMMA.1688.F32.TF32 R4, R12, R26, R4 ;  /* 0x0000001a0c04723c */ /* 0x004fe60000081004 */
[----:B------:R-:W2:Y:S04]  /*7bec0*/  LDS R26, [R0+UR5+0x32100] ;  /* 0x03210005001a7984 */ /* 0x000ea80008000800 */
[----:B------:R-:W3:Y:S04]  /*7bed0*/  LDS R27, [R2+UR5+0x32100] ;  /* 0x03210005021b7984 */ /* 0x000ee80008000800 */
[----:B----4-:R-:W-:Y:S04]  /*7bee0*/  LDSM.16.M88.4 R12, [R28+UR5+0x84180] ;  /* 0x084180051c0c783b */ /* 0x010fe80008000200 */
[----:B------:R-:W-:Y:S04]  /*7bef0*/  LDSM.16.M88.4 R8, [R28+UR5+0x88180] ;  /* 0x088180051c08783b */ /* 0x000fe80008000200 */
[----:B------:R-:W-:Y:S04]  /*7bf00*/  STL.64 [R1+0xf0], R4 ;  /* 0x0000f00401007387 */ /* 0x000fe80000100a00 */
[----:B------:R-:W-:Y:S04]  /*7bf10*/  STL.64 [R1+0xf8], R6 ;  /* 0x0000f80601007387 */ /* 0x000fe80000100a00 */
[----:B-1----:R-:W-:Y:S04]  /*7bf20*/  STL.64 [R1+0x3fa8], R22 ;  /* 0x003fa81601007387 */ /* 0x002fe80000100a00 */
[----:B------:R-:W-:Y:S04]  /*7bf30*/  STL.64 [R1+0x3fa0], R20 ;  /* 0x003fa01401007387 */ /* 0x000fe80000100a00 */
[----:B------:R1:W-:Y:S04]  /*7bf40*/  STL [R1+0x3ea4], R24 ;  /* 0x003ea41801007387 */ /* 0x0003e80000100800 */
[----:B------:R-:W-:Y:S04]  /*7bf50*/  LDSM.16.M88.4 R4, [R28+UR5+0x8c180] ;  /* 0x08c180051c04783b */ /* 0x000fe80008000200 */
[----:B------:R-:W-:Y:S04]  /*7bf60*/  LDSM.16.M88.4 R20, [R28+UR5+0x90180] ;  /* 0x090180051c14783b */ /* 0x000fe80008000200 */
[----:B--2---:R-:W-:Y:S04]  /*7bf70*/  STL [R1+0x3ea8], R26 ;  /* 0x003ea81a01007387 */ /* 0x004fe80000100800 */
[----:B------:R-:W-:Y:S04]  /*7bf80*/  STL [R1+0x3e60], R0 ;  /* 0x003e600001007387 */ /* 0x000fe80000100800 */
[----:B------:R2:W-:Y:S04]  /*7bf90*/  STL [R1+0x3eac], R25 ;  /* 0x003eac1901007387 */ /* 0x0005e80000100800 */
[----:B---3--:R3:W-:Y:S04]  /*7bfa0*/  STL [R1+0x3f78], R27 ;  /* 0x003f781b01007387 */ /* 0x0087e80000100800 */
[----:B-1----:R-:W4:Y:S04]  /*7bfb0*/  LDL.LU R24, [R1+0xcc0] ;  /* 0x000cc00001187983 */ /* 0x002f280000300800 */
[----:B--2---:R-:W4:Y:S01]  /*7bfc0*/  LDL.LU R25, [R1+0xcc4] ;  /* 0x000cc40001197983 */ /* 0x004f220000300800 */
[----:B------:R-:W-:-:S02]  /*7bfd0*/  IMAD.MOV.U32 R26, RZ, RZ, R16 ;  /* 0x000000ffff1a7224 */ /* 0x000fc400078e0010 */
[----:B---3--:R-:W-:Y:S01]  /*7bfe0*/  IMAD.MOV.U32 R27, RZ, RZ, R17 ;  /* 0x000000ffff1b7224 */ /* 0x008fe200078e0011 */
[----:B------:R-:W2:Y:S04]  /*7bff0*/  LDL.LU R16, [R1+0x3fb4] ;  /* 0x003fb40001107983 */ /* 0x000ea80000300800 */
[----:B------:R-:W3:Y:S04]  /*7c000*/  LDL.LU R17, [R1+0x3fb0] ;  /* 0x003fb00001117983 */ /* 0x000ee80000300800 */
[----:B------:R-:W-:Y:S04]  /*7c010*/  STL.64 [R1+0x3f88], R26 ;  /* 0x003f881a01007387 */ /* 0x000fe80000100a00 */
[----:B----4-:R1:W-:Y:S04]  /*7c020*/  STL.64 [R1+0x3f80], R24 ;  /* 0x003f801801007387 */ /* 0x0103e80000100a00 */
[----:B-1----:R-:W4:Y:S04]  /*7c030*/  LDL.LU R24, [R1+0xcd0] ;  /* 0x000cd00001187983 */ /* 0x002f280000300800 */
[----:B------:R-:W4:Y:S04]  /*7c040*/  LDL.LU R25, [R1+0xcd4] ;  /* 0x000cd40001197983 */ /* 0x000f280000300800 */
[----:B------:R-:W2:Y:S04]  /*7c050*/  LDL.LU R26, [R1+0xcd8] ;  /* 0x000cd800011a7983 */ /* 0x000ea80000300800 */
[----:B------:R-:W2:Y:S04]  /*7c060*/  LDL.LU R27, [R1+0xcdc] ;  /* 0x000cdc00011b7983 */ /* 0x000ea80000300800 */
[----:B--2---:R3:W-:Y:S02]  /*7c070*/  STL.64 [R1+0x3f98], R26 ;  /* 0x003f981a01007387 */ /* 0x0047e40000100a00 */
[----:B---3--:R-:W-:Y:S01]  /*7c080*/  MOV R26, R17 ;  /* 0x00000011001a7202 */ /* 0x008fe20000000f00 */
[----:B------:R-:W-:-:S02]  /*7c090*/  IMAD.MOV.U32 R27, RZ, RZ, R16 ;  /* 0x000000ffff1b7224 */ /* 0x000fc400078e0010 */
[----:B------:R-:W1:Y:S04]  /*7c0a0*/  LDSM.16.M88.4 R16, [R28+UR5+0x80180] ;  /* 0x080180051c10783b */ /* 0x000e680008000200 */
[----:B----4-:R2:W-:Y:S04]  /*7c0b0*/  STL.64 [R1+0x3f90], R24 ;  /* 0x003f901801007387 */ /* 0x0105e80000100a00 */
[----:B--2---:R-:W2:Y:S04]  /*7c0c0*/  LDL.LU R24, [R1+0xce0] ;  /* 0x000ce00001187983 */ /* 0x004ea80000300800 */
[----:B------:R-:W2:Y:S04]  /*7c0d0*/  LDL.LU R25, [R1+0xce4] ;  /* 0x000ce40001197983 */ /* 0x000ea80000300800 */
[----:B-1----:R-:W-:Y:S04]  /*7c0e0*/  STL [R1+0x370c], R18 ;  /* 0x00370c1201007387 */ /* 0x002fe80000100800 */
[----:B------:R-:W-:Y:S04]  /*7c0f0*/  STL [R1+0x3708], R19 ;  /* 0x0037081301007387 */ /* 0x000fe80000100800 */
[----:B------:R-:W-:Y:S04]  /*7c100*/  STL [R1+0x3a00], R14 ;  /* 0x003a000e01007387 */ /* 0x000fe80000100800 */
[----:B------:R-:W-:Y:S04]  /*7c110*/  STL [R1+0x3670], R15 ;  /* 0x0036700f01007387 */ /* 0x000fe80000100800 */
[----:B------:R-:W-:Y:S04]  /*7c120*/  STL [R1+0x37bc], R10 ;  /* 0x0037bc0a01007387 */ /* 0x000fe80000100800 */
[----:B------:R-:W-:Y:S04]  /*7c130*/  STL [R1+0x37b8], R11 ;  /* 0x0037b80b01007387 */ /* 0x000fe80000100800 */
[----:B------:R-:W-:Y:S04]  /*7c140*/  STL [R1+0x39c4], R6 ;  /* 0x0039c40601007387 */ /* 0x000fe80000100800 */
[----:B------:R-:W-:Y:S04]  /*7c150*/  STL [R1+0x39c0], R7 ;  /* 0x0039c00701007387 */ /* 0x000fe80000100800 */
[----:B------:R-:W-:Y:S04]  /*7c160*/  STL.64 [R1+0xe0], R20 ;  /* 0x0000e01401007387 */ /* 0x000fe80000100a00 */
[----:B------:R-:W-:Y:S04]  /*7c170*/  STL.64 [R1+0xe8], R22 ;  /* 0x0000e81601007387 */ /* 0x000fe80000100a00 */
[----:B------:R-:W1:Y:S04]  /*7c180*/  LDSM.16.M88.4 R20, [R28+UR5+0x94180] ;  /* 0x094180051c14783b */ /* 0x000e680008000200 */
[----:B-1----:R-:W-:Y:S04]  /*7c190*/  STL.64 [R1+0xd0], R20 ;  /* 0x0000d01401007387 */ /* 0x002fe80000100a00 */
[----:B------:R-:W-:Y:S04]  /*7c1a0*/  STL.64 [R1+0xd8], R22 ;  /* 0x0000d81601007387 */ /* 0x000fe80000100a00 */
[----:B------:R-:W1:Y:S04]  /*7c1b0*/  LDSM.16.M88.4 R20, [R28+UR5+0x98180] ;  /* 0x098180051c14783b */ /* 0x000e680008000200 */
[----:B-1----:R-:W-:Y:S04]  /*7c1c0*/  STL.64 [R1+0xc0], R20 ;  /* 0x0000c01401007387 */ /* 0x002fe80000100a00 */
[----:B------:R-:W-:Y:S04]  /*7c1d0*/  STL.64 [R1+0xc8], R22 ;  /* 0x0000c81601007387 */ /* 0x000fe80000100a00 */
        /* <DEDUP_REMOVED lines=45> */
[----:B------:R-:W-:Y:S04]  /*7c4b0*/  STL [R1+0x3ea0], R13 ;  /* 0x003ea00d01007387 */ /* 0x000fe80000100800 */
[----:B------:R-:W-:Y:S01]  /*7c4c0*/  STL [R1+0x3f7c], R12 ;  /* 0x003f7c0c01007387 */ /* 0x000fe20000100800 */
[----:B--2---:R-:W-:-:S15]  /*7c4d0*/  HMMA.1688.F32.TF32 R24, R20, R8, R24 ;  /* 0x000000081418723c */ /* 0x004fde0000081018 */
[----:B------:R-:W-:-:S04]  /*7c4e0*/  NOP ;  /* 0x0000000000007918 */ /* 0x000fc80000000000 */
[----:B------:R-:W-:Y:S04]  /*7c4f0*/  STL.64 [R1+0x3b0], R24 ;  /* 0x0003b01801007387 */ /* 0x000fe80000100a00 */
[----:B------:R1:W-:Y:S04]  /*7c500*/  STL.64 [R1+0x3f18], R8 ;  /* 0x003f180801007387 */ /* 0x0003e80000100a00 */
[----:B-1----:R-:W2:Y:S01]  /*7c510*/  LDL.64 R8, [R1+0xa0] ;  /* 0x0000a00001087983 */ /* 0x002ea20000100a00 */
[----:B------:R-:W-:Y:S02]  /*7c520*/  IMAD.MOV.U32 R18, RZ, RZ, R26 ;  /* 0x000000ffff127224 */ /* 0x000fe400078e001a */
[----:B------:R-:W-:Y:S01]  /*7c530*/  IMAD.MOV.U32 R19, RZ, RZ, R27 ;  /* 0x000000ffff137224 */ /* 0x000fe200078e001b */
        /* <DEDUP_REMOVED lines=8> */
[----:B------:R-:W3:Y:S01]  /*7c5c0*/  LDL.LU R15, [R1+0xcbc] ;  /* 0x000cbc00010f7983 */ /* 0x000ee20000300800 */
[----:B-1----:R-:W-:-:S02]  /*7c5d0*/  IMAD.MOV.U32 R8, RZ, RZ, R6 ;  /* 0x000000ffff087224 */ /* 0x002fc400078e0006 */
[----:B------:R-:W-:-:S05]  /*7c5e0*/  IMAD.MOV.U32 R9, RZ, RZ, R3 ;  /* 0x000000ffff097224 */ /* 0x000fca00078e0003 */
[----:B------:R1:W-:Y:S04]  /*7c5f0*/  STL.64 [R1+0x3f40], R8 ;  /* 0x003f400801007387 */ /* 0x0003e80000100a00 */
[----:B-1----:R-:W4:Y:S04]  /*7c600*/  LDL.64 R8, [R1+0xc0] ;  /* 0x0000c00001087983 */ /* 0x002f280000100a00 */
[----:B----4-:R1:W-:Y:S04]  /*7c610*/  STL.64 [R1+0x3f58], R8 ;  /* 0x003f580801007387 */ /* 0x0103e80000100a00 */
[----:B-1----:R-:W4:Y:S04]  /*7c620*/  LDL.64 R8, [R1+0xd0] ;  /* 0x0000d00001087983 */ /* 0x002f280000100a00 */
[----:B----4-:R1:W-:Y:S04]  /*7c630*/  STL.64 [R1+0x3f70], R8 ;  /* 0x003f700801007387 */ /* 0x0103e80000100a00 */
[----:B-1----:R-:W2:Y:S04]  /*7c640*/  LDL.64 R8, [R1+0xe0] ;  /* 0x0000e00001087983 */ /* 0x002ea80000100a00 */
[----:B------:R-:W-:Y:S04]  /*7c650*/  STL [R1+0x376c], R19 ;  /* 0x00376c1301007387 */ /* 0x000fe80000100800 */
[----:B------:R-:W-:Y:S04]  /*7c660*/  STL [R1+0x3768], R18 ;  /* 0x0037681201007387 */ /* 0x000fe80000100800 */
[----:B------:R1:W-:Y:S04]  /*7c670*/  STL.64 [R1+0x3f10], R16 ;  /* 0x003f101001007387 */ /* 0x0003e80000100a00 */
[----:B-1----:R-:W4:Y:S04]  /*7c680*/  LDL.64 R16, [R1+0x80] ;  /* 0x0000800001107983 */ /* 0x002f280000100a00 */
        /* <DEDUP_REMOVED lines=11> */
[C---:B---3--:R-:W-:Y:S03]  /*7c740*/  HMMA.1688.F32.TF32 R12, R20.reuse, R4, R12 ;  /* 0x00000004140c723c */ /* 0x048fe6000008100c */
[----:B----4-:R-:W-:Y:S04]  /*7c750*/  STL.64 [R1+0x3f50], R18 ;  /* 0x003f501201007387 */ /* 0x010fe80000100a00 */
        /* <DEDUP_REMOVED lines=12> */
[----:B------:R-:W-:Y:S04]  /*7c820*/  STL [R1+0x3a4], R13 ;  /* 0x0003a40d01007387 */ /* 0x000fe80000100800 */
[----:B------:R1:W-:Y:S02]  /*7c830*/  STL.64 [R1+0x3a8], R14 ;  /* 0x0003a80e01007387 */ /* 0x0003e40000100a00 */
[----:B-1----:R-:W-:-:S02]  /*7c840*/  IMAD.MOV.U32 R15, RZ, RZ, R12 ;  /* 0x000000ffff0f7224 */ /* 0x002fc400078e000c */
[----:B------:R-:W3:Y:S04]  /*7c850*/  LDL.LU R12, [R1+0x3f7c] ;  /* 0x003f7c00010c7983 */ /* 0x000ee80000300800 */
[----:B------:R-:W-:Y:S04]  /*7c860*/  STL [R1+0x3a04], R15 ;  /* 0x003a040f01007387 */ /* 0x000fe80000100800 */
[----:B------:R1:W-:Y:S04]  /*7c870*/  STL.64 [R1+0x390], R24 ;  /* 0x0003901801007387 */ /* 0x0003e80000100a00 */
[----:B------:R4:W-:Y:S01]  /*7c880*/  STL.64 [R1+0x398], R26 ;  /* 0x0003981a01007387 */ /* 0x0009e20000100a00 */
[----:B------:R-:W-:Y:S01]  /*7c890*/  IMAD.MOV.U32 R13, RZ, RZ, R9 ;  /* 0x000000ffff0d7224 */ /* 0x000fe200078e0009 */
[----:B-1----:R-:W-:-:S02]  /*7c8a0*/  MOV R24, R8 ;  /* 0x0000000800187202 */ /* 0x002fc40000000f00 */
[----:B----4-:R-:W4:Y:S04]  /*7c8b0*/  LDL.LU R27, [R1+0x3f78] ;  /* 0x003f7800011b7983 */ /* 0x010f280000300800 */
[----:B------:R-:W2:Y:S04]  /*7c8c0*/  LDL.LU.64 R8, [R1+0x3f70] ;  /* 0x003f700001087983 */ /* 0x000ea80000300a00 */
[----:B---3--:R1:W-:Y:S04]  /*7c8d0*/  STL.64 [R1+0x3ee8], R12 ;  /* 0x003ee80c01007387 */ /* 0x0083e80000100a00 */
        /* <DEDUP_REMOVED lines=13> */
[----:B----4-:R-:W-:Y:S04]  /*7c9b0*/  STL.64 [R1+0x3eb8], R26 ;  /* 0x003eb81a01007387 */ /* 0x010fe80000100a00 */
[----:B------:R1:W-:Y:S02]  /*7c9c0*/  STL.64 [R1+0x3eb0], R24 ;  /* 0x003eb01801007387 */ /* 0x0003e40000100a00 */
[----:B-1----:R-:W-:Y:S01]  /*7c9d0*/  IMAD.MOV.U32 R24, RZ, RZ, R2 ;  /* 0x000000ffff187224 */ /* 0x002fe200078e0002 */
        /* <DEDUP_REMOVED lines=21> */
[----:B------:R1:W-:Y:S04]  /*7cb30*/  STL.64 [R1+0x350], R16 ;  /* 0x0003501001007387 */ /* 0x0003e80000100a00 */
[----:B------:R-:W-:Y:S04]  /*7cb40*/  STL.64 [R1+0x358], R18 ;  /* 0x0003581201007387 */ /* 0x000fe80000100a00 */
[----:B-1----:R-:W3:Y:S04]  /*7cb50*/  LDL.LU.64 R16, [R1+0x3f20] ;  /* 0x003f200001107983 */ /* 0x002ee80000300a00 */
[----:B------:R-:W2:Y:S04]  /*7cb60*/  LDL.LU.64 R8, [R1+0x3f18] ;  /* 0x003f180001087983 */ /* 0x000ea80000300a00 */
[----:B------:R-:W-:Y:S04]  /*7cb70*/  STL.64 [R1+0x3e70], R6 ;  /* 0x003e700601007387 */ /* 0x000fe80000100a00 */
[----:B------:R1:W-:Y:S04]  /*7cb80*/  STL.64 [R1+0x3e68], R4 ;  /* 0x003e680401007387 */ /* 0x0003e80000100a00 */
[----:B-1----:R-:W4:Y:S04]  /*7cb90*/  LDL.LU R4, [R1+0xc50] ;  /* 0x000c500001047983 */ /* 0x002f280000300800 */
[----:B------:R-:W4:Y:S04]  /*7cba0*/  LDL.LU R5, [R1+0xc54] ;  /* 0x000c540001057983 */ /* 0x000f280000300800 */
[----:B------:R-:W4:Y:S04]  /*7cbb0*/  LDL.LU R6, [R1+0xc58] ;  /* 0x000c580001067983 */ /* 0x000f280000300800 */
[----:B------:R-:W4:Y:S01]  /*7cbc0*/  LDL.LU R7, [R1+0xc5c] ;  /* 0x000c5c0001077983 */ /* 0x000f220000300800 */
[----:B------:R-:W-:-:S07]  /*7cbd0*/  IMAD.MOV.U32 R25, RZ, RZ, R0 ;  /* 0x000000ffff197224 */ /* 0x000fce00078e0000 */
[----:B----4-:R-:W-:Y:S01]  /*7cbe0*/  HMMA.1688.F32.TF32 R4, R20, R24, R4 ;  /* 0x000000181404723c */ /* 0x010fe20000081004 */
[----:B------:R-:W4:Y:S04]  /*7cbf0*/  LDL.64 R24, [R1+0x30] ;  /* 0x0000300001187983 */ /* 0x000f280000100a00 */
[----:B----4-:R-:W-:-:S14]  /*7cc00*/  STL.64 [R1+0x3ed0], R24 ;  /* 0x003ed01801007387 */ /* 0x010fdc0000100a00 */
[----:B------:R-:W-:Y:S04]  /*7cc10*/  STL.64 [R1+0x340], R4 ;  /* 0x0003400401007387 */ /* 0x000fe80000100a00 */
[----:B------:R3:W-:Y:S02]  /*7cc20*/  STL.64 [R1+0x348], R6 ;  /* 0x0003480601007387 */ /* 0x0007e40000100a00 */
[----:B---3--:R-:W-:-:S15]  /*7cc30*/  HMMA.1688.F32.TF32 R4, R20, R16, R12 ;  /* 0x000000101404723c */ /* 0x008fde000008100c */
[----:B------:R-:W-:-:S04]  /*7cc40*/  NOP ;  /* 0x0000000000007918 */ /* 0x000fc80000000000 */
[----:B------:R-:W-:Y:S04]  /*7cc50*/  STL.64 [R1+0x330], R4 ;  /* 0x0003300401007387 */ /* 0x000fe80000100a00 */
[----:B------:R-:W-:Y:S04]  /*7cc60*/  STL.64 [R1+0x338], R6 ;  /* 0x0003380601007387 */ /* 0x000fe80000100a00 */
[----:B------:R-:W3:Y:S04]  /*7cc70*/  LDL.LU R12, [R1+0xc10] ;  /* 0x000c1000010c7983 */ /* 0x000ee80000300800 */
[----:B------:R-:W3:Y:S04]  /*7cc80*/  LDL.LU R13, [R1+0xc14] ;  /* 0x000c1400010d7983 */ /* 0x000ee80000300800 */
[----:B------:R-:W4:Y:S04]  /*7cc90*/  LDL.LU R14, [R1+0xc18] ;  /* 0x000c1800010e7983 */ /* 0x000f280000300800 */
[----:B------:R-:W4:Y:S01]  /*7cca0*/  LDL.LU R15, [R1+0xc1c] ;  /* 0x000c1c00010f7983 */ /* 0x000f220000300800 */
[----:B------:R-:W-:Y:S01]  /*7ccb0*/  IMAD.MOV.U32 R11, RZ, RZ, R16 ;  /* 0x000000ffff0b7224 */ /* 0x000fe200078e0010 */
[----:B------:R-:W-:-:S02]  /*7ccc0*/  MOV R10, R17 ;  /* 0x00000011000a7202 */ /* 0x000fc40000000f00 */
[----:B------:R-:W2:Y:S04]  /*7ccd0*/  LDL.LU R16, [R1+0xc30] ;  /* 0x000c300001107983 */ /* 0x000ea80000300800 */
[----:B------:R-:W2:Y:S04]  /*7cce0*/  LDL.LU R17, [R1+0xc34] ;  /* 0x000c340001117983 */ /* 0x000ea80000300800 */
[----:B------:R-:W2:Y:S04]  /*7ccf0*/  LDL.LU R18, [R1+0xc38] ;  /* 0x000c380001127983 */ /* 0x000ea80000300800 */
[----:B------:R-:W2:Y:S04]  /*7cd00*/  LDL.LU R19, [R1+0xc3c] ;  /* 0x000c3c0001137983 */ /* 0x000ea80000300800 */
[----:B----4-:R-:W-:Y:S04]  /*7cd10*/  STL.64 [R1+0x3ef8], R14 ;  /* 0x003ef80e01007387 */ /* 0x010fe80000100a00 */
[----:B---3--:R1:W-:Y:S04]  /*7cd20*/  STL.64 [R1+0x3ef0], R12 ;  /* 0x003ef00c01007387 */ /* 0x0083e80000100a00 */
[----:B-1----:R-:W3:Y:S04]  /*7cd30*/  LDL.64 R12, [R1+0x60] ;  /* 0x00006000010c7983 */ /* 0x002ee80000100a00 */
[----:B---3--:R1:W-:Y:S04]  /*7cd40*/  STL.64 [R1+0x3f08], R12 ;  /* 0x003f080c01007387 */ /* 0x0083e80000100a00 */
[----:B------:R-:W3:Y:S04]  /*7cd50*/  LDL.64 R4, [R1+0x50] ;  /* 0x0000500001047983 */ /* 0x000ee80000100a00 */
[----:B-1----:R-:W4:Y:S04]  /*7cd60*/  LDL.64 R12, [R1+0x70] ;  /* 0x00007000010c7983 */ /* 0x002f280000100a00 */
[----:B---3--:R1:W-:Y:S04]  /*7cd70*/  STL.64 [R1+0x3f00], R4 ;  /* 0x003f000401007387 */ /* 0x0083e80000100a00 */
[----:B-1----:R-:W3:Y:S04]  /*7cd80*/  LDL.LU R4, [R1+0xc20] ;  /* 0x000c200001047983 */ /* 0x002ee80000300800 */
[----:B------:R-:W3:Y:S04]  /*7cd90*/  LDL.LU R5, [R1+0xc24] ;  /* 0x000c240001057983 */ /* 0x000ee80000300800 */
[----:B------:R-:W3:Y:S04]  /*7cda0*/  LDL.LU R6, [R1+0xc28] ;  /* 0x000c280001067983 */ /* 0x000ee80000300800 */
[----:B------:R-:W3:Y:S04]  /*7cdb0*/  LDL.LU R7, [R1+0xc2c] ;  /* 0x000c2c0001077983 */ /* 0x000ee80000300800 */
[----:B------:R-:W3:Y:S04]  /*7cdc0*/  LDL.64 R24, [R1+0x40] ;  /* 0x0000400001187983 */ /* 0x000ee80000100a00 */
        /* <DEDUP_REMOVED lines=13> */
[----:B--2---:R-:W-:Y:S04]  /*7cea0*/  STL.64 [R1+0x3ec8], R10 ;  /* 0x003ec80a01007387 */ /* 0x004fe80000100a00 */
        /* <DEDUP_REMOVED lines=15> */
[----:B------:R-:W-:Y:S02]  /*7cfa0*/  IMAD.MOV.U32 R18, RZ, RZ, R13 ;  /* 0x000000ffff127224 */ /* 0x000fe400078e000d */
[----:B------:R-:W3:Y:S04]  /*7cfb0*/  LDL.LU.64 R12, [R1+0x3f08] ;  /* 0x003f0800010c7983 */ /* 0x000ee80000300a00 */
[----:B------:R-:W-:Y:S01]  /*7cfc0*/  STL [R1+0x3e8c], R19 ;  /* 0x003e8c1301007387 */ /* 0x000fe20000100800 */
[----:B---3--:R-:W-:Y:S01]  /*7cfd0*/  HMMA.1688.F32.TF32 R4, R20, R12, R4 ;  /* 0x0000000c1404723c */ /* 0x008fe20000081004 */
[----:B------:R-:W-:Y:S02]  /*7cfe0*/  IMAD.MOV.U32 R29, RZ, RZ, R12 ;  /* 0x000000ffff1d7224 */ /* 0x000fe400078e000c */
[----:B------:R-:W-:-:S15]  /*7cff0*/  IMAD.MOV.U32 R28, RZ, RZ, R13 ;  /* 0x000000ffff1c7224 */ /* 0x000fde00078e000d */
[----:B------:R-:W-:Y:S01]  /*7d000*/  NOP ;  /* 0x0000000000007918 */ /* 0x000fe20000000000 */
[----:B------:R1:W-:Y:S04]  /*7d010*/  STL.64 [R1+0x310], R4 ;  /* 0x0003100401007387 */ /* 0x0003e80000100a00 */
[----:B------:R-:W-:Y:S04]  /*7d020*/  STL.64 [R1+0x318], R6 ;  /* 0x0003180601007387 */ /* 0x000fe80000100a00 */
[----:B-1----:R-:W3:Y:S04]  /*7d030*/  LDL.LU.64 R4, [R1+0x3f00] ;  /* 0x003f000001047983 */ /* 0x002ee80000300a00 */
[----:B------:R-:W3:Y:S04]  /*7d040*/  LDL.LU.64 R14, [R1+0x3ef8] ;  /* 0x003ef800010e7983 */ /* 0x000ee80000300a00 */
[----:B------:R-:W3:Y:S01]  /*7d050*/  LDL.LU.64 R12, [R1+0x3ef0] ;  /* 0x003ef000010c7983 */ /* 0x000ee20000300a00 */
[----:B--2---:R-:W-:Y:S01]  /*7d060*/  HMMA.1688.F32.TF32 R8, R20, R24, R8 ;  /* 0x000000181408723c */ /* 0x004fe20000081008 */
[----:B------:R-:W-:-:S02]  /*7d070*/  IMAD.MOV.U32 R3, RZ, RZ, R24 ;  /* 0x000000ffff037224 */ /* 0x000fc400078e0018 */
[----:B------:R-:W-:-:S05]  /*7d080*/  IMAD.MOV.U32 R0, RZ, RZ, R25 ;  /* 0x000000ffff007224 */ /* 0x000fca00078e0019 */
[----:B---3--:R-:W-:-:S15]  /*7d090*/  HMMA.1688.F32.TF32 R12, R20, R4, R12 ;  /* 0x00000004140c723c */ /* 0x008fde000008100c */
[----:B------:R-:W-:-:S04]  /*7d0a0*/  NOP ;  /* 0x0000000000007918 */ /* 0x000fc80000000000 */
[----:B------:R1:W-:Y:S04]  /*7d0b0*/  STL.64 [R1+0x300], R12 ;  /* 0x0003000c01007387 */ /* 0x0003e80000100a00 */
[----:B------:R2:W-:Y:S04]  /*7d0c0*/  STL.64 [R1+0x308], R14 ;  /* 0x0003080e01007387 */ /* 0x0005e80000100a00 */
[----:B-1----:R-:W3:Y:S01]  /*7d0d0*/  LDL.LU.64 R12, [R1+0x3ee8] ;  /* 0x003ee800010c7983 */ /* 0x002ee20000300a00 */
        /* <DEDUP_REMOVED lines=11> */
[----:B----4-:R-:W-:Y:S02]  /*7d190*/  HMMA.1688.F32.TF32 R20, R20, R24, R8 ;  /* 0x000000181414723c */ /* 0x010fe40000081008 */
[----:B------:R-:W4:Y:S04]  /*7d1a0*/  LDL.LU.64 R10, [R1+0x3ec8] ;  /* 0x003ec800010a7983 */ /* 0x000f280000300a00 */
[----:B------:R-:W4:Y:S01]  /*7d1b0*/  LDL.LU.64 R8, [R1+0x3ec0] ;  /* 0x003ec00001087983 */ /* 0x000f220000300a00 */
[----:B------:R-:W-:-:S02]  /*7d1c0*/  IMAD.MOV.U32 R19, RZ, RZ, R24 ;  /* 0x000000ffff137224 */ /* 0x000fc400078e0018 */
[----:B------:R-:W-:-:S10]  /*7d1d0*/  IMAD.MOV.U32 R2, RZ, RZ, R25 ;  /* 0x000000ffff027224 */ /* 0x000fd400078e0019 */
[----:B------:R1:W-:Y:S04]  /*7d1e0*/  STL.64 [R1+0x20], R20 ;  /* 0x0000201401007387 */ /* 0x0003e80000100a00 */
[----:B------:R-:W-:Y:S04]  /*7d1f0*/  STL.64 [R1+0x28], R22 ;  /* 0x0000281601007387 */ /* 0x000fe80000100a00 */
[----:B------:R-:W1:Y:S04]  /*7d200*/  LDL.LU.64 R26, [R1+0x3eb8] ;  /* 0x003eb800011a7983 */ /* 0x000e680000300a00 */
[----:B------:R-:W2:Y:S01]  /*7d210*/  LDL.LU.64 R24, [R1+0x3eb0] ;  /* 0x003eb00001187983 */ /* 0x000ea20000300a00 */
[----:B-1----:R-:W-:Y:S01]  /*7d220*/  IMAD.MOV.U32 R21, RZ, RZ, R26 ;  /* 0x000000ffff157224 */ /* 0x002fe200078e001a */
[----:B--2---:R-:W-:-:S02]  /*7d230*/  MOV R20, R25 ;  /* 0x0000001900147202 */ /* 0x004fc40000000f00 */
[----:B------:R-:W4:Y:S04]  /*7d240*/  LDL.LU R25, [R1+0x3eac] ;  /* 0x003eac0001197983 */ /* 0x000f280000300800 */
[----:B------:R-:W4:Y:S04]  /*7d250*/  LDL.LU R26, [R1+0x3ea8] ;  /* 0x003ea800011a7983 */ /* 0x000f280000300800 */
[----:B------:R1:W-:Y:S02]  /*7d260*/  STL.64 [R1+0x3e40], R20 ;  /* 0x003e401401007387 */ /* 0x0003e40000100a00 */
[----:B-1----:R-:W-:-:S02]  /*7d270*/  IMAD.MOV.U32 R20, RZ, RZ, R24 ;  /* 0x000000ffff147224 */ /* 0x002fc400078e0018 */
[----:B------:R-:W4:Y:S01]  /*7d280*/  LDL.LU R24, [R1+0x3ea4] ;  /* 0x003ea40001187983 */ /* 0x000f220000300800 */
[----:B---3--:R-:W-:-:S03]  /*7d290*/  IMAD.MOV.U32 R21, RZ, RZ, R13 ;  /* 0x000000ffff157224 */ /* 0x008fc600078e000d */
[----:B------:R-:W2:Y:S04]  /*7d2a0*/  LDL.LU R13, [R1+0x3ea0] ;  /* 0x003ea000010d7983 */ /* 0x000ea80000300800 */
        /* <DEDUP_REMOVED lines=14> */
[----:B------:R-:W4:Y:S04]  /*7d390*/  LDL.LU R19, [R1+0x3e8c] ;  /* 0x003e8c0001137983 */ /* 0x000f280000300800 */
[----:B------:R-:W3:Y:S04]  /*7d3a0*/  LDL.LU R2, [R1+0x3e88] ;  /* 0x003e880001027983 */ /* 0x000ee80000300800 */
[----:B------:R-:W-:Y:S01]  /*7d3b0*/  STL.64 [R1+0x3d80], R16 ;  /* 0x003d801001007387 */ /* 0x000fe20000100a00 */
        /* <DEDUP_REMOVED lines=19> */
[----:B------:R-:W-:Y:S04]  /*7d4f0*/  STL.64 [R1+0x2c0], R4 ;  /* 0x0002c00401007387 */ /* 0x000fe80000100a00 */
[----:B------:R1:W-:Y:S04]  /*7d500*/  STL.64 [R1+0x2c8], R6 ;  /* 0x0002c80601007387 */ /* 0x0003e80000100a00 */
[----:B-1----:R-:W3:Y:S04]  /*7d510*/  LDL.LU.64 R6, [R1+0x3e70] ;  /* 0x003e700001067983 */ /* 0x002ee80000300a00 */
[----:B------:R-:W4:Y:S01]  /*7d520*/  LDL.LU.64 R4, [R1+0x3e68] ;  /* 0x003e680001047983 */ /* 0x000f220000300a00 */
[----:B------:R-:W-:-:S02]  /*7d530*/  IMAD.MOV.U32 R16, RZ, RZ, R3 ;  /* 0x000000ffff107224 */ /* 0x000fc400078e0003 */
[----:B------:R-:W-:Y:S01]  /*7d540*/  IMAD.MOV.U32 R17, RZ, RZ, R0 ;  /* 0x000000ffff117224 */ /* 0x000fe200078e0000 */
[----:B------:R-:W-:Y:S04]  /*7d550*/  STL.64 [R1+0x3dd0], R8 ;  /* 0x003dd00801007387 */ /* 0x000fe80000100a00 */
[----:B------:R-:W2:Y:S04]  /*7d560*/  LDL.LU R3, [R1+0x3e64] ;  /* 0x003e640001037983 */ /* 0x000ea80000300800 */
[----:B------:R-:W2:Y:S04]  /*7d570*/  LDL.LU R0, [R1+0x3e60] ;  /* 0x003e600001007983 */ /* 0x000ea80000300800 */
[----:B------:R-:W-:Y:S01]  /*7d580*/  STL.64 [R1+0x3d98], R16 ;  /* 0x003d981001007387 */ /* 0x000fe20000100a00 */
[----:B----4-:R-:W-:-:S15]  /*7d590*/  HMMA.1688.F32.TF32 R20, R24, R4, R20 ;  /* 0x000000041814723c */ /* 0x010fde0000081014 */
        /* <DEDUP_REMOVED lines=12> */
[----:B------:R-:W2:-:S15]  /*7d660*/  LDL.LU.64 R14, [R1+0x3e38] ;  /* 0x003e3800010e7983 */ /* 0x000e9e0000300a00 */
[----:B------:R-:W-:Y:S02]  /*7d670*/  NOP ;  /* 0x0000000000007918 */ /* 0x000fe40000000000 */
[----:B------:R1:W-:Y:S04]  /*7d680*/  STL.64 [R1+0x290], R20 ;  /* 0x0002901401007387 */ /* 0x0003e80000100a00 */
[----:B------:R-:W-:Y:S01]  /*7d690*/  STL.64 [R1+0x298], R22 ;  /* 0x0002981601007387 */ /* 0x000fe20000100a00 */
[----:B-1----:R-:W-:Y:S02]  /*7d6a0*/  IMAD.MOV.U32 R20, RZ, RZ, R19 ;  /* 0x000000ffff147224 */ /* 0x002fe400078e0013 */
[----:B------:R-:W-:Y:S02]  /*7d6b0*/  IMAD.MOV.U32 R21, RZ, RZ, R18 ;  /* 0x000000ffff157224 */ /* 0x000fe400078e0012 */
[----:B--2---:R-:W-:Y:S02]  /*7d6c0*/  IMAD.MOV.U32 R16, RZ, RZ, R15 ;  /* 0x000000ffff107224 */ /* 0x004fe400078e000f */
[----:B------:R-:W-:-:S05]  /*7d6d0*/  IMAD.MOV.U32 R17, RZ, RZ, R14 ;  /* 0x000000ffff117224 */ /* 0x000fca00078e000e */
[----:B------:R1:W-:Y:S04]  /*7d6e0*/  STL.64 [R1+0x3db0], R16 ;  /* 0x003db01001007387 */ /* 0x0003e80000100a00 */
[----:B------:R-:W2:Y:S04]  /*7d6f0*/  LDL.LU R12, [R1+0xbc0] ;  /* 0x000bc000010c7983 */ /* 0x000ea80000300800 */
[----:B------:R-:W2:Y:S04]  /*7d700*/  LDL.LU R13, [R1+0xbc4] ;  /* 0x000bc400010d7983 */ /* 0x000ea80000300800 */
[----:B------:R-:W4:Y:S04]  /*7d710*/  LDL.LU R14, [R1+0xbc8] ;  /* 0x000bc800010e7983 */ /* 0x000f280000300800 */
[----:B------:R-:W4:Y:S01]  /*7d720*/  LDL.LU R15, [R1+0xbcc] ;  /* 0x000bcc00010f7983 */ /* 0x000f220000300800 */
[----:B-1----:R-:W-:Y:S01]  /*7d730*/  IMAD.MOV.U32 R16, RZ, RZ, R29 ;  /* 0x000000ffff107224 */ /* 0x002fe200078e001d */
[----:B------:R-:W-:-:S05]  /*7d740*/  MOV R17, R28 ;  /* 0x0000001c00117202 */ /* 0x000fca0000000f00 */
[----:B------:R1:W-:Y:S04]  /*7d750*/  STL.64 [R1+0x3dc8], R16 ;  /* 0x003dc81001007387 */ /* 0x0003e80000100a00 */
[----:B------:R-:W-:Y:S04]  /*7d760*/  STL.64 [R1+0x3dd8], R20 ;  /* 0x003dd81401007387 */ /* 0x000fe80000100a00 */
[----:B-1----:R-:W2:Y:S04]  /*7d770*/  LDL.LU R16, [R1+0x130] ;  /* 0x0001300001107983 */ /* 0x002ea80000300800 */
[----:B------:R-:W2:Y:S04]  /*7d780*/  LDL.LU R17, [R1+0x134] ;  /* 0x0001340001117983 */ /* 0x000ea80000300800 */
[----:B------:R-:W2:Y:S04]  /*7d790*/  LDL.LU R18, [R1+0x138] ;  /* 0x0001380001127983 */ /* 0x000ea80000300800 */
[----:B------:R-:W2:Y:S01]  /*7d7a0*/  LDL.LU R19, [R1+0x13c] ;  /* 0x00013c0001137983 */ /* 0x000ea20000300800 */
[----:B------:R-:W-:-:S02]  /*7d7b0*/  IMAD.MOV.U32 R8, RZ, RZ, R11 ;  /* 0x000000ffff087224 */ /* 0x000fc400078e000b */
[----:B------:R-:W-:Y:S01]  /*7d7c0*/  IMAD.MOV.U32 R9, RZ, RZ, R10 ;  /* 0x000000ffff097224 */ /* 0x000fe200078e000a */
[----:B--2---:R-:W-:Y:S04]  /*7d7d0*/  STL.64 [R1+0x3de8], R18 ;  /* 0x003de81201007387 */ /* 0x004fe80000100a00 */
        /* <DEDUP_REMOVED lines=8> */
[----:B------:R-:W2:Y:S04]  /*7d860*/  LDL.LU R4, [R1+0x610] ;  /* 0x0006100001047983 */ /* 0x000ea80000300800 */
[----:B------:R-:W2:Y:S01]  /*7d870*/  LDL.LU R5, [R1+0x614] ;  /* 0x0006140001057983 */ /* 0x000ea20000300800 */
[----:B---3--:R-:W-:-:S02]  /*7d880*/  IMAD.MOV.U32 R9, RZ, RZ, R6 ;  /* 0x000000ffff097224 */ /* 0x008fc400078e0006 */
[----:B------:R-:W-:Y:S01]  /*7d890*/  IMAD.MOV.U32 R8, RZ, RZ, R7 ;  /* 0x000000ffff087224 */ /* 0x000fe200078e0007 */
[----:B------:R-:W3:Y:S04]  /*7d8a0*/  LDL.LU R6, [R1+0x618] ;  /* 0x0006180001067983 */ /* 0x000ee80000300800 */
[----:B------:R-:W3:Y:S04]  /*7d8b0*/  LDL.LU R7, [R1+0x61c] ;  /* 0x00061c0001077983 */ /* 0x000ee80000300800 */
[----:B---3--:R-:W-:Y:S04]  /*7d8c0*/  STL.64 [R1+0x3e28], R6 ;  /* 0x003e280601007387 */ /* 0x008fe80000100a00 */
        /* <DEDUP_REMOVED lines=8> */
[----:B------:R-:W3:Y:S04]  /*7d950*/  LDL.64 R16, [R1+0x90] ;  /* 0x0000900001107983 */ /* 0x000ee80000100a00 */
[----:B---3--:R1:W-:Y:S04]  /*7d960*/  STL.64 [R1+0x3e08], R16 ;  /* 0x003e081001007387 */ /* 0x0083e80000100a00 */
[----:B-1----:R-:W3:Y:S04]  /*7d970*/  LDL.LU R16, [R1+0x5f0] ;  /* 0x0005f00001107983 */ /* 0x002ee80000300800 */
[----:B------:R-:W3:Y:S04]  /*7d980*/  LDL.LU R17, [R1+0x5f4] ;  /* 0x0005f40001117983 */ /* 0x000ee80000300800 */
[----:B------:R-:W3:Y:S04]  /*7d990*/  LDL.LU R18, [R1+0x5f8] ;  /* 0x0005f80001127983 */ /* 0x000ee80000300800 */
[----:B------:R-:W3:Y:S04]  /*7d9a0*/  LDL.LU R19, [R1+0x5fc] ;  /* 0x0005fc0001137983 */ /* 0x000ee80000300800 */
[----:B------:R-:W2:Y:S04]  /*7d9b0*/  LDL.LU R20, [R1+0x5b0] ;  /* 0x0005b00001147983 */ /* 0x000ea80000300800 */
        /* <DEDUP_REMOVED lines=15> */
[----:B------:R-:W-:-:S02]  /*7dab0*/  IMAD.MOV.U32 R4, RZ, RZ, R3 ;  /* 0x000000ffff047224 */ /* 0x000fc400078e0003 */
[----:B------:R-:W-:Y:S01]  /*7dac0*/  IMAD.MOV.U32 R5, RZ, RZ, R2 ;  /* 0x000000ffff057224 */ /* 0x000fe200078e0002 */
[----:B----4-:R-:W-:Y:S04]  /*7dad0*/  STL.64 [R1+0x3da8], R14 ;  /* 0x003da80e01007387 */ /* 0x010fe80000100a00 */
[----:B--2---:R1:W-:Y:S04]  /*7dae0*/  STL.64 [R1+0x3da0], R12 ;  /* 0x003da00c01007387 */ /* 0x0043e80000100a00 */
        /* <DEDUP_REMOVED lines=35> */
[----:B-1----:R-:W3:Y:S01]  /*7dd20*/  LDL.LU.64 R8, [R1+0x3df0] ;  /* 0x003df00001087983 */ /* 0x002ee20000300a00 */
[----:B------:R-:W-:Y:S01]  /*7dd30*/  MOV R3, R16 ;  /* 0x0000001000037202 */ /* 0x000fe20000000f00 */
[----:B------:R-:W-:-:S02]  /*7dd40*/  IMAD.MOV.U32 R2, RZ, RZ, R17 ;  /* 0x000000ffff027224 */ /* 0x000fc400078e0011 */
[----:B------:R-:W4:Y:S04]  /*7dd50*/  LDL.LU.64 R18, [R1+0x3de8] ;  /* 0x003de80001127983 */ /* 0x000f280000300a00 */
[----:B------:R-:W4:Y:S01]  /*7dd60*/  LDL.LU.64 R16, [R1+0x3de0] ;  /* 0x003de00001107983 */ /* 0x000f220000300a00 */
[----:B---3--:R-:W-:Y:S03]  /*7dd70*/  HMMA.1688.F32.TF32 R8, R24, R8, R20 ;  /* 0x000000081808723c */ /* 0x008fe60000081014 */
[----:B------:R-:W4:-:S15]  /*7dd80*/  LDL.LU.64 R20, [R1+0x3dd8] ;  /* 0x003dd80001147983 */ /* 0x000f1e0000300a00 */
[----:B------:R-:W-:Y:S01]  /*7dd90*/  NOP ;  /* 0x0000000000007918 */ /* 0x000fe20000000000 */
[----:B------:R1:W-:Y:S04]  /*7dda0*/  STL.64 [R1+0x240], R8 ;  /* 0x0002400801007387 */ /* 0x0003e80000100a00 */
[----:B------:R3:W-:Y:S04]  /*7ddb0*/  STL.64 [R1+0x248], R10 ;  /* 0x0002480a01007387 */ /* 0x0007e80000100a00 */
[----:B-1----:R-:W2:Y:S01]  /*7ddc0*/  LDL.LU.64 R8, [R1+0x3dd0] ;  /* 0x003dd00001087983 */ /* 0x002ea20000300a00 */
[----:B----4-:R-:W-:Y:S03]  /*7ddd0*/  HMMA.1688.F32.TF32 R20, R24, R20, R16 ;  /* 0x000000141814723c */ /* 0x010fe60000081010 */
[----:B------:R-:W2:-:S15]  /*7dde0*/  LDL.LU.64 R16, [R1+0x3dc8] ;  /* 0x003dc80001107983 */ /* 0x000e9e0000300a00 */
[----:B------:R-:W-:Y:S01]  /*7ddf0*/  NOP ;  /* 0x0000000000007918 */ /* 0x000fe20000000000 */
[----:B------:R-:W-:Y:S04]  /*7de00*/  STL.64 [R1+0x230], R20 ;  /* 0x0002301401007387 */ /* 0x000fe80000100a00 */
[----:B------:R-:W-:Y:S01]  /*7de10*/  STL.64 [R1+0x238], R22 ;  /* 0x0002381601007387 */ /* 0x000fe20000100a00 */
[----:B---3--:R-:W-:-:S03]  /*7de20*/  LOP3.LUT R10, R0, 0x20, RZ, 0x3c, !PT ;  /* 0x00000020000a7812 */ /* 0x008fc600078e3cff */
        /* <DEDUP_REMOVED lines=22> */
[----:B--2---:R-:W-:Y:S02]  /*7df90*/  HMMA.1688.F32.TF32 R24, R24, R16, R12 ;  /* 0x000000101818723c */ /* 0x004fe4000008100c */
[----:B------:R-:W2:Y:S04]  /*7dfa0*/  LDL.LU.64 R14, [R1+0x3d78] ;  /* 0x003d7800010e7983 */ /* 0x000ea80000300a00 */
[----:B------:R-:W2:Y:S04]  /*7dfb0*/  LDL.LU.64 R12, [R1+0x3d70] ;  /* 0x003d7000010c7983 */ /* 0x000ea80000300a00 */
[----:B------:R-:W2:Y:S09]  /*7dfc0*/  LDL.LU.64 R16, [R1+0x3d68] ;  /* 0x003d680001107983 */ /* 0x000eb20000300a00 */
[----:B------:R-:W-:Y:S04]  /*7dfd0*/  STL.64 [R1+0x10], R24 ;  /* 0x0000101801007387 */ /* 0x000fe80000100a00 */
[----:B------:R-:W-:Y:S04]  /*7dfe0*/  STL.64 [R1+0x18], R26 ;  /* 0x0000181a01007387 */ /* 0x000fe80000100a00 */
[----:B------:R-:W-:Y:S04]  /*7dff0*/  LDS R26, [R0+UR5+0x32300] ;  /* 0x03230005001a7984 */ /* 0x000fe80008000800 */
[----:B------:R-:W1:Y:S04]  /*7e000*/  LDS R27, [R10+UR5+0x32300] ;  /* 0x032300050a1b7984 */ /* 0x000e680008000800 */
[----:B------:R-:W-:Y:S04]  /*7e010*/  LDS R24, [R0+UR5+0x30300] ;  /* 0x0303000500187984 */ /* 0x000fe80008000800 */
[----:B------:R-:W3:Y:S04]  /*7e020*/  LDS R25, [R10+UR5+0x30300] ;  /* 0x030300050a197984 */ /* 0x000ee80008000800 */
[----:B------:R-:W-:Y:S04]  /*7e030*/  STL [R1+0x3bf8], R0 ;  /* 0x003bf80001007387 */ /* 0x000fe80000100800 */
[----:B-1----:R-:W-:Y:S04]  /*7e040*/  STL.64 [R1+0x3c80], R26 ;  /* 0x003c801a01007387 */ /* 0x002fe80000100a00 */
[----:B---3--:R1:W-:Y:S04]  /*7e050*/  STL.64 [R1+0x3c78], R24 ;  /* 0x003c781801007387 */ /* 0x0083e80000100a00 */
[----:B-1----:R-:W3:Y:S04]  /*7e060*/  LDL.LU R24, [R1+0xba0] ;  /* 0x000ba00001187983 */ /* 0x002ee80000300800 */
[----:B------:R-:W3:Y:S04]  /*7e070*/  LDL.LU R25, [R1+0xba4] ;  /* 0x000ba40001197983 */ /* 0x000ee80000300800 */
[----:B------:R-:W3:Y:S04]  /*7e080*/  LDL.LU R26, [R1+0xba8] ;  /* 0x000ba800011a7983 */ /* 0x000ee80000300800 */
[----:B------:R-:W3:Y:S01]  /*7e090*/  LDL.LU R27, [R1+0xbac] ;  /* 0x000bac00011b7983 */ /* 0x000ee20000300800 */
        /* <DEDUP_REMOVED lines=9> */
[----:B------:R-:W4:Y:S04]  /*7e130*/  LDL.LU R19, [R1+0xbbc] ;  /* 0x000bbc0001137983 */ /* 0x000f280000300800 */
[----:B--2---:R1:W-:Y:S01]  /*7e140*/  STL.64 [R1+0x3cc8], R12 ;  /* 0x003cc80c01007387 */ /* 0x0043e20000100a00 */
[----:B----4-:R-:W-:Y:S03]  /*7e150*/  HMMA.1688.F32.TF32 R16, R20, R12, R16 ;  /* 0x0000000c1410723c */ /* 0x010fe60000081010 */
[----:B-1----:R-:W2:-:S15]  /*7e160*/  LDL.64 R12, [R1+0xa0] ;  /* 0x0000a000010c7983 */ /* 0x002e9e0000100a00 */
[----:B------:R-:W-:Y:S01]  /*7e170*/  NOP ;  /* 0x0000000000007918 */ /* 0x000fe20000000000 */
[----:B------:R-:W-:Y:S04]  /*7e180*/  STL.64 [R1+0x1e0], R16 ;  /* 0x0001e01001007387 */ /* 0x000fe80000100a00 */
[----:B------:R3:W-:Y:S02]  /*7e190*/  STL.64 [R1+0x1e8], R18 ;  /* 0x0001e81201007387 */ /* 0x0007e40000100a00 */
[----:B---3--:R-:W-:Y:S02]  /*7e1a0*/  HMMA.1688.F32.TF32 R16, R20, R8, R24 ;  /* 0x000000081410723c */ /* 0x008fe40000081018 */
[----:B--2---:R1:W-:-:S15]  /*7e1b0*/  STL.64 [R1+0x3d00], R12 ;  /* 0x003d000c01007387 */ /* 0x0043de0000100a00 */
[----:B------:R-:W-:Y:S02]  /*7e1c0*/  NOP ;  /* 0x0000000000007918 */ /* 0x000fe40000000000 */
[----:B------:R-:W-:Y:S04]  /*7e1d0*/  STL.64 [R1+0x1d0], R16 ;  /* 0x0001d01001007387 */ /* 0x000fe80000100a00 */
[----:B------:R-:W-:Y:S04]  /*7e1e0*/  STL.64 [R1+0x1d8], R18 ;  /* 0x0001d81201007387 */ /* 0x000fe80000100a00 */
[----:B------:R-:W2:Y:S04]  /*7e1f0*/  LDL.LU R24, [R1+0xb90] ;  /* 0x000b900001187983 */ /* 0x000ea80000300800 */
[----:B------:R-:W2:Y:S04]  /*7e200*/  LDL.LU R25, [R1+0xb94] ;  /* 0x000b940001197983 */ /* 0x000ea80000300800 */
[----:B------:R-:W2:Y:S04]  /*7e210*/  LDL.LU R26, [R1+0xb98] ;  /* 0x000b9800011a7983 */ /* 0x000ea80000300800 */
[----:B------:R-:W2:Y:S01]  /*7e220*/  LDL.LU R27, [R1+0xb9c] ;  /* 0x000b9c00011b7983 */ /* 0x000ea20000300800 */
[----:B-1----:R-:W-:-:S02]  /*7e230*/  IMAD.MOV.U32 R12, RZ, RZ, R7 ;  /* 0x000000ffff0c7224 */ /* 0x002fc400078e0007 */
[----:B------:R-:W-:-:S05]  /*7e240*/  IMAD.MOV.U32 R13, RZ, RZ, R6 ;  /* 0x000000ffff0d7224 */ /* 0x000fca00078e0006 */
[----:B------:R1:W-:Y:S04]  /*7e250*/  STL.64 [R1+0x3d18], R12 ;  /* 0x003d180c01007387 */ /* 0x0003e80000100a00 */
[----:B-1----:R-:W3:Y:S04]  /*7e260*/  LDL.64 R12, [R1+0xc0] ;  /* 0x0000c000010c7983 */ /* 0x002ee80000100a00 */
[----:B---3--:R-:W-:Y:S04]  /*7e270*/  STL.64 [R1+0x3d30], R12 ;  /* 0x003d300c01007387 */ /* 0x008fe80000100a00 */
[----:B------:R-:W-:Y:S04]  /*7e280*/  STL [R1+0x3cd8], R10 ;  /* 0x003cd80a01007387 */ /* 0x000fe80000100800 */
[----:B------:R1:W-:Y:S04]  /*7e290*/  STL.64 [R1+0x3cd0], R8 ;  /* 0x003cd00801007387 */ /* 0x0003e80000100a00 */
[----:B-1----:R-:W3:Y:S04]  /*7e2a0*/  LDL.LU R8, [R1+0xb40] ;  /* 0x000b400001087983 */ /* 0x002ee80000300800 */
[----:B------:R-:W3:Y:S04]  /*7e2b0*/  LDL.LU R9, [R1+0xb44] ;  /* 0x000b440001097983 */ /* 0x000ee80000300800 */
[----:B------:R-:W4:Y:S04]  /*7e2c0*/  LDL.LU R10, [R1+0xb48] ;  /* 0x000b4800010a7983 */ /* 0x000f280000300800 */
[----:B------:R-:W4:Y:S04]  /*7e2d0*/  LDL.LU R11, [R1+0xb4c] ;  /* 0x000b4c00010b7983 */ /* 0x000f280000300800 */
[----:B------:R-:W2:Y:S04]  /*7e2e0*/  LDL.64 R12, [R1+0xd0] ;  /* 0x0000d000010c7983 */ /* 0x000ea80000100a00 */
[----:B--2---:R1:W-:Y:S04]  /*7e2f0*/  STL.64 [R1+0x3d48], R12 ;  /* 0x003d480c01007387 */ /* 0x0043e80000100a00 */
[----:B-1----:R-:W2:Y:S04]  /*7e300*/  LDL.64 R12, [R1+0xe0] ;  /* 0x0000e000010c7983 */ /* 0x002ea80000100a00 */
        /* <DEDUP_REMOVED lines=25> */
[----:B------:R-:W4:Y:S04]  /*7e4a0*/  LDL.LU R16, [R1+0xb20] ;  /* 0x000b200001107983 */ /* 0x000f280000300800 */
[----:B------:R-:W-:Y:S04]  /*7e4b0*/  STL.64 [R1+0x1c0], R24 ;  /* 0x0001c01801007387 */ /* 0x000fe80000100a00 */
[----:B------:R-:W-:Y:S04]  /*7e4c0*/  STL.64 [R1+0x1c8], R26 ;  /* 0x0001c81a01007387 */ /* 0x000fe80000100a00 */
[----:B------:R-:W4:Y:S04]  /*7e4d0*/  LDL.LU R17, [R1+0xb24] ;  /* 0x000b240001117983 */ /* 0x000f280000300800 */
[----:B------:R-:W4:Y:S04]  /*7e4e0*/  LDL.LU R18, [R1+0xb28] ;  /* 0x000b280001127983 */ /* 0x000f280000300800 */
[----:B------:R-:W4:Y:S01]  /*7e4f0*/  LDL.LU R19, [R1+0xb2c] ;  /* 0x000b2c0001137983 */ /* 0x000f220000300800 */
[----:B--2---:R-:W-:-:S02]  /*7e500*/  IMAD.MOV.U32 R28, RZ, RZ, R12 ;  /* 0x000000ffff1c7224 */ /* 0x004fc400078e000c */
[----:B------:R-:W-:Y:S01]  /*7e510*/  IMAD.MOV.U32 R29, RZ, RZ, R13 ;  /* 0x000000ffff1d7224 */ /* 0x000fe200078e000d */
[----:B---3--:R-:W-:Y:S01]  /*7e520*/  HMMA.1688.F32.TF32 R8, R20, R12, R8 ;  /* 0x0000000c1408723c */ /* 0x008fe20000081008 */
[----:B----4-:R-:W-:Y:S04]  /*7e530*/  STL.64 [R1+0x3cf8], R18 ;  /* 0x003cf81201007387 */ /* 0x010fe80000100a00 */
[----:B------:R1:W-:Y:S04]  /*7e540*/  STL.64 [R1+0x3cf0], R16 ;  /* 0x003cf01001007387 */ /* 0x0003e80000100a00 */
[----:B-1----:R-:W2:Y:S04]  /*7e550*/  LDL.LU R16, [R1+0xb30] ;  /* 0x000b300001107983 */ /* 0x002ea80000300800 */
[----:B------:R-:W2:Y:S04]  /*7e560*/  LDL.LU R17, [R1+0xb34] ;  /* 0x000b340001117983 */ /* 0x000ea80000300800 */
[----:B------:R-:W2:Y:S04]  /*7e570*/  LDL.LU R18, [R1+0xb38] ;  /* 0x000b380001127983 */ /* 0x000ea80000300800 */
[----:B------:R-:W2:Y:S04]  /*7e580*/  LDL.LU R19, [R1+0xb3c] ;  /* 0x000b3c0001137983 */ /* 0x000ea80000300800 */
[----:B------:R-:W3:Y:S04]  /*7e590*/  LDL.64 R24, [R1+0x80] ;  /* 0x0000800001187983 */ /* 0x000ee80000100a00 */
[----:B------:R-:W-:Y:S04]  /*7e5a0*/  STL.64 [R1+0x3cb0], R4 ;  /* 0x003cb00401007387 */ /* 0x000fe80000100a00 */
[----:B------:R-:W-:Y:S04]  /*7e5b0*/  STL.64 [R1+0x1b0], R8 ;  /* 0x0001b00801007387 */ /* 0x000fe80000100a00 */
[----:B------:R1:W-:Y:S04]  /*7e5c0*/  STL.64 [R1+0x1b8], R10 ;  /* 0x0001b80a01007387 */ /* 0x0003e80000100a00 */
[----:B-1----:R-:W4:Y:S04]  /*7e5d0*/  LDL.LU.64 R10, [R1+0x3d58] ;  /* 0x003d5800010a7983 */ /* 0x002f280000300a00 */
[----:B------:R-:W4:Y:S04]  /*7e5e0*/  LDL.LU.64 R8, [R1+0x3d50] ;  /* 0x003d500001087983 */ /* 0x000f280000300a00 */
[----:B------:R-:W4:Y:S01]  /*7e5f0*/  LDL.LU.64 R12, [R1+0x3d48] ;  /* 0x003d4800010c7983 */ /* 0x000f220000300a00 */
[----:B------:R-:W-:-:S02]  /*7e600*/  IMAD.MOV.U32 R4, RZ, RZ, R3 ;  /* 0x000000ffff047224 */ /* 0x000fc400078e0003 */
[----:B------:R-:W-:Y:S01]  /*7e610*/  IMAD.MOV.U32 R5, RZ, RZ, R2 ;  /* 0x000000ffff057224 */ /* 0x000fe200078e0002 */
        /* <DEDUP_REMOVED lines=12> */
[----:B------:R-:W-:Y:S04]  /*7e6e0*/  STL.64 [R1+0x190], R8 ;  /* 0x0001900801007387 */ /* 0x000fe80000100a00 */
[----:B------:R1:W-:Y:S04]  /*7e6f0*/  STL.64 [R1+0x198], R10 ;  /* 0x0001980a01007387 */ /* 0x0003e80000100a00 */
[----:B-1----:R-:W4:Y:S04]  /*7e700*/  LDL.LU.64 R10, [R1+0x3d28] ;  /* 0x003d2800010a7983 */ /* 0x002f280000300a00 */
[----:B------:R-:W4:Y:S04]  /*7e710*/  LDL.LU.64 R8, [R1+0x3d20] ;  /* 0x003d200001087983 */ /* 0x000f280000300a00 */
[----:B------:R-:W4:Y:S04]  /*7e720*/  LDL.LU.64 R12, [R1+0x3d18] ;  /* 0x003d1800010c7983 */ /* 0x000f280000300a00 */
[----:B------:R-:W-:Y:S01]  /*7e730*/  STL [R1+0x3bfc], R0 ;  /* 0x003bfc0001007387 */ /* 0x000fe20000100800 */
[----:B----4-:R-:W-:Y:S03]  /*7e740*/  HMMA.1688.F32.TF32 R12, R20, R12, R8 ;  /* 0x0000000c140c723c */ /* 0x010fe60000081008 */
[----:B------:R-:W4:Y:S04]  /*7e750*/  LDL.LU.64 R10, [R1+0x3d10] ;  /* 0x003d1000010a7983 */ /* 0x000f280000300a00 */
[----:B------:R-:W4:-:S12]  /*7e760*/  LDL.LU.64 R8, [R1+0x3d08] ;  /* 0x003d080001087983 */ /* 0x000f180000300a00 */
[----:B------:R1:W-:Y:S04]  /*7e770*/  STL.64 [R1+0x180], R12 ;  /* 0x0001800c01007387 */ /* 0x0003e80000100a00 */
[----:B------:R-:W-:Y:S04]  /*7e780*/  STL.64 [R1+0x188], R14 ;  /* 0x0001880e01007387 */ /* 0x000fe80000100a00 */
[----:B-1----:R-:W4:Y:S02]  /*7e790*/  LDL.LU.64 R12, [R1+0x3d00] ;  /* 0x003d0000010c7983 */ /* 0x002f240000300a00 */
[----:B----4-:R-:W-:Y:S01]  /*7e7a0*/  HMMA.1688.F32.TF32 R8, R20, R12, R8 ;  /* 0x0000000c1408723c */ /* 0x010fe20000081008 */
[----:B------:R-:W-:-:S15]  /*7e7b0*/  MOV R0, R12 ;  /* 0x0000000c00007202 */ /* 0x000fde0000000f00 */
[----:B------:R-:W-:-:S03]  /*7e7c0*/  NOP ;  /* 0x0000000000007918 */ /* 0x000fc60000000000 */
[----:B------:R1:W-:Y:S04]  /*7e7d0*/  STL.64 [R1+0x170], R8 ;  /* 0x0001700801007387 */ /* 0x0003e80000100a00 */
[----:B------:R-:W-:Y:S04]  /*7e7e0*/  STL.64 [R1+0x178], R10 ;  /* 0x0001780a01007387 */ /* 0x000fe80000100a00 */
[----:B-1----:R-:W4:Y:S04]  /*7e7f0*/  LDL.64 R8, [R1+0x70] ;  /* 0x0000700001087983 */ /* 0x002f280000100a00 */
[----:B------:R-:W3:Y:S04]  /*7e800*/  LDL.LU R12, [R1+0xb00] ;  /* 0x000b0000010c7983 */ /* 0x000ee80000300800 */
[----:B------:R-:W3:Y:S04]  /*7e810*/  LDL.LU R13, [R1+0xb04] ;  /* 0x000b0400010d7983 */ /* 0x000ee80000300800 */
[----:B------:R-:W3:Y:S04]  /*7e820*/  LDL.LU R14, [R1+0xb08] ;  /* 0x000b0800010e7983 */ /* 0x000ee80000300800 */
[----:B------:R-:W3:Y:S01]  /*7e830*/  LDL.LU R15, [R1+0xb0c] ;  /* 0x000b0c00010f7983 */ /* 0x000ee20000300800 */
[C---:B--2---:R-:W-:Y:S03]  /*7e840*/  HMMA.1688.F32.TF32 R4, R20.reuse, R4, R16 ;  /* 0x000000041404723c */ /* 0x044fe60000081010 */
[----:B---3--:R-:W-:Y:S04]  /*7e850*/  STL.64 [R1+0x3ce8], R14 ;  /* 0x003ce80e01007387 */ /* 0x008fe80000100a00 */
[----:B------:R1:W-:Y:S04]  /*7e860*/  STL.64 [R1+0x3ce0], R12 ;  /* 0x003ce00c01007387 */ /* 0x0003e80000100a00 */
[----:B-1----:R-:W4:Y:S04]  /*7e870*/  LDL.LU R12, [R1+0xb10] ;  /* 0x000b1000010c7983 */ /* 0x002f280000300800 */
[----:B------:R-:W4:Y:S04]  /*7e880*/  LDL.LU R13, [R1+0xb14] ;  /* 0x000b1400010d7983 */ /* 0x000f280000300800 */
[----:B------:R-:W4:Y:S04]  /*7e890*/  LDL.LU R14, [R1+0xb18] ;  /* 0x000b1800010e7983 */ /* 0x000f280000300800 */
[----:B------:R-:W4:Y:S04]  /*7e8a0*/  LDL.LU R15, [R1+0xb1c] ;  /* 0x000b1c00010f7983 */ /* 0x000f280000300800 */
[----:B------:R-:W-:Y:S04]  /*7e8b0*/  STL [R1+0x3c00], R0 ;  /* 0x003c000001007387 */ /* 0x000fe80000100800 */
[----:B------:R-:W2:Y:S04]  /*7e8c0*/  LDL.LU.64 R18, [R1+0x3cf8] ;  /* 0x003cf80001127983 */ /* 0x000ea80000300a00 */
        /* <DEDUP_REMOVED lines=10> */
[----:B-1----:R-:W2:Y:S08]  /*7e970*/  LDL.64 R4, [R1+0x60] ;  /* 0x0000600001047983 */ /* 0x002eb00000100a00 */
[----:B------:R1:W-:Y:S04]  /*7e980*/  STL.64 [R1+0x150], R16 ;  /* 0x0001501001007387 */ /* 0x0003e80000100a00 */
[----:B------:R3:W-:Y:S04]  /*7e990*/  STL.64 [R1+0x158], R18 ;  /* 0x0001581201007387 */ /* 0x0007e80000100a00 */
[----:B-1----:R-:W4:Y:S04]  /*7e9a0*/  LDL.LU R16, [R1+0x520] ;  /* 0x0005200001107983 */ /* 0x002f280000300800 */
[----:B------:R-:W4:Y:S04]  /*7e9b0*/  LDL.LU R17, [R1+0x524] ;  /* 0x0005240001117983 */ /* 0x000f280000300800 */
[----:B---3--:R-:W3:Y:S04]  /*7e9c0*/  LDL.LU R18, [R1+0x528] ;  /* 0x0005280001127983 */ /* 0x008ee80000300800 */
[----:B------:R-:W3:Y:S04]  /*7e9d0*/  LDL.LU R19, [R1+0x52c] ;  /* 0x00052c0001137983 */ /* 0x000ee80000300800 */
[----:B---3--:R-:W-:Y:S04]  /*7e9e0*/  STL.64 [R1+0x3c98], R18 ;  /* 0x003c981201007387 */ /* 0x008fe80000100a00 */
[----:B----4-:R1:W-:Y:S04]  /*7e9f0*/  STL.64 [R1+0x3c90], R16 ;  /* 0x003c901001007387 */ /* 0x0103e80000100a00 */
[----:B-1----:R-:W3:Y:S01]  /*7ea00*/  LDL.64 R16, [R1+0x40] ;  /* 0x0000400001107983 */ /* 0x002ee20000100a00 */
[----:B------:R-:W-:Y:S01]  /*7ea10*/  IMAD.MOV.U32 R0, RZ, RZ, R25 ;  /* 0x000000ffff007224 */ /* 0x000fe200078e0019 */
[----:B------:R-:W-:Y:S02]  /*7ea20*/  HMMA.1688.F32.TF32 R12, R20, R8, R12 ;  /* 0x00000008140c723c */ /* 0x000fe4000008100c */
        /* <DEDUP_REMOVED lines=8> */
[----:B------:R-:W-:Y:S04]  /*7eab0*/  STL [R1+0x3c04], R0 ;  /* 0x003c040001007387 */ /* 0x000fe80000100800 */
[----:B------:R-:W-:Y:S04]  /*7eac0*/  STL.64 [R1+0x140], R12 ;  /* 0x0001400c01007387 */ /* 0x000fe80000100a00 */
[----:B------:R1:W-:Y:S04]  /*7ead0*/  STL.64 [R1+0x148], R14 ;  /* 0x0001480e01007387 */ /* 0x0003e80000100a00 */
[----:B-1----:R-:W2:Y:S04]  /*7eae0*/  LDL.LU.64 R14, [R1+0x3ce8] ;  /* 0x003ce800010e7983 */ /* 0x002ea80000300a00 */
[----:B------:R-:W2:Y:S01]  /*7eaf0*/  LDL.LU.64 R12, [R1+0x3ce0] ;  /* 0x003ce000010c7983 */ /* 0x000ea20000300a00 */
[----:B------:R-:W-:-:S03]  /*7eb00*/  IMAD.MOV.U32 R11, RZ, RZ, R9 ;  /* 0x000000ffff0b7224 */ /* 0x000fc600078e0009 */
[----:B------:R-:W3:Y:S04]  /*7eb10*/  LDL.LU R10, [R1+0x3cd8] ;  /* 0x003cd800010a7983 */ /* 0x000ee80000300800 */
[----:B------:R-:W3:Y:S04]  /*7eb20*/  LDL.LU.64 R8, [R1+0x3cd0] ;  /* 0x003cd00001087983 */ /* 0x000ee80000300a00 */
        /* <DEDUP_REMOVED lines=8> */
[----:B------:R-:W4:Y:S04]  /*7ebb0*/  LDL.LU.64 R6, [R1+0x3cc0] ;  /* 0x003cc00001067983 */ /* 0x000f280000300a00 */
        /* <DEDUP_REMOVED lines=12> */
[----:B------:R-:W-:Y:S02]  /*7ec80*/  IMAD.MOV.U32 R6, RZ, RZ, R17 ;  /* 0x000000ffff067224 */ /* 0x000fe400078e0011 */
[----:B------:R-:W3:Y:S04]  /*7ec90*/  LDL.LU.64 R16, [R1+0x3ca8] ;  /* 0x003ca80001107983 */ /* 0x000ee80000300a00 */
[----:B------:R-:W-:Y:S04]  /*7eca0*/  STL.64 [R1+0x3c40], R6 ;  /* 0x003c400601007387 */ /* 0x000fe80000100a00 */
[----:B----4-:R1:W-:Y:S04]  /*7ecb0*/  STL.64 [R1+0x3c38], R4 ;  /* 0x003c380401007387 */ /* 0x0103e80000100a00 */
[----:B-1----:R-:W4:Y:S04]  /*7ecc0*/  LDL.LU R4, [R1+0x4f0] ;  /* 0x0004f00001047983 */ /* 0x002f280000300800 */
[----:B------:R-:W4:Y:S04]  /*7ecd0*/  LDL.LU R5, [R1+0x4f4] ;  /* 0x0004f40001057983 */ /* 0x000f280000300800 */
[----:B------:R-:W2:Y:S04]  /*7ece0*/  LDL.LU R6, [R1+0x4f8] ;  /* 0x0004f80001067983 */ /* 0x000ea80000300800 */
[----:B------:R-:W2:Y:S01]  /*7ecf0*/  LDL.LU R7, [R1+0x4fc] ;  /* 0x0004fc0001077983 */ /* 0x000ea20000300800 */
[----:B---3--:R-:W-:Y:S01]  /*7ed00*/  HMMA.1688.F32.TF32 R24, R20, R16, R24 ;  /* 0x000000101418723c */ /* 0x008fe20000081018 */
[----:B------:R-:W-:-:S02]  /*7ed10*/  IMAD.MOV.U32 R11, RZ, RZ, R16 ;  /* 0x000000ffff0b7224 */ /* 0x000fc400078e0010 */
[----:B------:R-:W-:Y:S01]  /*7ed20*/  IMAD.MOV.U32 R0, RZ, RZ, R17 ;  /* 0x000000ffff007224 */ /* 0x000fe200078e0011 */
        /* <DEDUP_REMOVED lines=8> */
[----:B-1----:R-:W4:Y:S04]  /*7edb0*/  LDL.LU.64 R24, [R1+0x3ca0] ;  /* 0x003ca00001187983 */ /* 0x002f280000300a00 */
[----:B------:R-:W4:Y:S04]  /*7edc0*/  LDL.LU.64 R18, [R1+0x3c98] ;  /* 0x003c980001127983 */ /* 0x000f280000300a00 */
[----:B------:R-:W4:Y:S02]  /*7edd0*/  LDL.LU.64 R16, [R1+0x3c90] ;  /* 0x003c900001107983 */ /* 0x000f240000300a00 */
[----:B----4-:R-:W-:Y:S02]  /*7ede0*/  HMMA.1688.F32.TF32 R20, R20, R24, R16 ;  /* 0x000000181414723c */ /* 0x010fe40000081010 */
[----:B------:R-:W4:Y:S01]  /*7edf0*/  LDL.LU.64 R16, [R1+0x3c88] ;  /* 0x003c880001107983 */ /* 0x000f220000300a00 */
[----:B------:R-:W-:-:S02]  /*7ee00*/  IMAD.MOV.U32 R19, RZ, RZ, R24 ;  /* 0x000000ffff137224 */ /* 0x000fc400078e0018 */
[----:B------:R-:W-:-:S14]  /*7ee10*/  IMAD.MOV.U32 R18, RZ, RZ, R25 ;  /* 0x000000ffff127224 */ /* 0x000fdc00078e0019 */
[----:B------:R1:W-:Y:S04]  /*7ee20*/  STL.64 [R1], R20 ;  /* 0x0000001401007387 */ /* 0x0003e80000100a00 */
[----:B------:R-:W-:Y:S04]  /*7ee30*/  STL.64 [R1+0x8], R22 ;  /* 0x0000081601007387 */ /* 0x000fe80000100a00 */
[----:B---3--:R-:W4:Y:S04]  /*7ee40*/  LDL.LU.64 R26, [R1+0x3c80] ;  /* 0x003c8000011a7983 */ /* 0x008f280000300a00 */
[----:B------:R-:W4:Y:S01]  /*7ee50*/  LDL.LU.64 R24, [R1+0x3c78] ;  /* 0x003c780001187983 */ /* 0x000f220000300a00 */
[----:B-1----:R-:W-:Y:S01]  /*7ee60*/  MOV R20, R2 ;  /* 0x0000000200147202 */ /* 0x002fe20000000f00 */
[----:B------:R-:W-:-:S02]  /*7ee70*/  IMAD.MOV.U32 R21, RZ, RZ, R3 ;  /* 0x000000ffff157224 */ /* 0x000fc400078e0003 */
[----:B------:R-:W3:Y:S04]  /*7ee80*/  LDL.LU R2, [R1+0x3c74] ;  /* 0x003c740001027983 */ /* 0x000ee80000300800 */
[----:B------:R-:W2:Y:S04]  /*7ee90*/  LDL.LU R3, [R1+0x3c70] ;  /* 0x003c700001037983 */ /* 0x000ea80000300800 */
[----:B------:R1:W-:Y:S02]  /*7eea0*/  STL.64 [R1+0x3c18], R20 ;  /* 0x003c181401007387 */ /* 0x0003e40000100a00 */
        /* <DEDUP_REMOVED lines=13> */
[----:B-1----:R-:W4:Y:S04]  /*7ef80*/  LDL.LU.64 R14, [R1+0x3c60] ;  /* 0x003c6000010e7983 */ /* 0x002f280000300a00 */
        /* <DEDUP_REMOVED lines=9> */
[----:B----4-:R-:W-:-:S12]  /*7f020*/  STL.64 [R1+0x3c20], R16 ;  /* 0x003c201001007387 */ /* 0x010fd80000100a00 */
        /* <DEDUP_REMOVED lines=10> */
[----:B------:R-:W3:Y:S04]  /*7f0d0*/  LDL.LU.64 R4, [R1+0x3c38] ;  /* 0x003c380001047983 */ /* 0x000ee80000300a00 */
[----:B------:R-:W-:Y:S04]  /*7f0e0*/  STL [R1+0x3b78], R10 ;  /* 0x003b780a01007387 */ /* 0x000fe80000100800 */
[----:B------:R-:W-:Y:S01]  /*7f0f0*/  STL.64 [R1+0x3b70], R8 ;  /* 0x003b700801007387 */ /* 0x000fe20000100a00 */
[----:B---3--:R-:W-:-:S15]  /*7f100*/  HMMA.1688.F32.TF32 R20, R24, R4, R20 ;  /* 0x000000041814723c */ /* 0x008fde0000081014 */
[----:B------:R-:W-:-:S04]  /*7f110*/  NOP ;  /* 0x0000000000007918 */ /* 0x000fc80000000000 */
[----:B------:R1:W-:Y:S04]  /*7f120*/  STL.64 [R1+0x420], R20 ;  /* 0x0004201401007387 */ /* 0x0003e80000100a00 */
[----:B------:R3:W-:Y:S04]  /*7f130*/  STL.64 [R1+0x428], R22 ;  /* 0x0004281601007387 */ /* 0x0007e80000100a00 */
[----:B-1----:R-:W3:Y:S01]  /*7f140*/  LDL.LU.64 R20, [R1+0x3c30] ;  /* 0x003c300001147983 */ /* 0x002ee20000300a00 */
[----:B------:R-:W-:Y:S02]  /*7f150*/  IMAD.MOV.U32 R16, RZ, RZ, R29 ;  /* 0x000000ffff107224 */ /* 0x000fe400078e001d */
[----:B------:R-:W-:-:S02]  /*7f160*/  IMAD.MOV.U32 R17, RZ, RZ, R28 ;  /* 0x000000ffff117224 */ /* 0x000fc400078e001c */
[----:B------:R-:W-:Y:S02]  /*7f170*/  IMAD.MOV.U32 R18, RZ, RZ, R3 ;  /* 0x000000ffff127224 */ /* 0x000fe400078e0003 */
[----:B------:R-:W-:Y:S01]  /*7f180*/  IMAD.MOV.U32 R19, RZ, RZ, R2 ;  /* 0x000000ffff137224 */ /* 0x000fe200078e0002 */
[----:B------:R1:W-:Y:S06]  /*7f190*/  STL.64 [R1+0x3b10], R4 ;  /* 0x003b100401007387 */ /* 0x0003ec0000100a00 */
[----:B---3--:R-:W-:Y:S01]  /*7f1a0*/  HMMA.1688.F32.TF32 R20, R24, R20, R16 ;  /* 0x000000141814723c */ /* 0x008fe20000081010 */
[----:B------:R-:W3:Y:S04]  /*7f1b0*/  LDL.LU.64 R18, [R1+0x3c28] ;  /* 0x003c280001127983 */ /* 0x000ee80000300a00 */
[----:B------:R-:W3:-:S14]  /*7f1c0*/  LDL.LU.64 R16, [R1+0x3c20] ;  /* 0x003c200001107983 */ /* 0x000edc0000300a00 */
[----:B------:R-:W-:Y:S02]  /*7f1d0*/  IMAD.MOV.U32 R29, RZ, RZ, R20 ;  /* 0x000000ffff1d7224 */ /* 0x000fe400078e0014 */
[----:B------:R-:W-:Y:S02]  /*7f1e0*/  IMAD.MOV.U32 R28, RZ, RZ, R21 ;  /* 0x000000ffff1c7224 */ /* 0x000fe400078e0015 */
[----:B------:R-:W3:Y:S01]  /*7f1f0*/  LDL.LU.64 R20, [R1+0x3c18] ;  /* 0x003c180001147983 */ /* 0x000ee20000300a00 */
[----:B------:R-:W-:Y:S01]  /*7f200*/  MOV R2, R23 ;  /* 0x0000001700027202 */ /* 0x000fe20000000f00 */
[----:B------:R-:W-:-:S04]  /*7f210*/  IMAD.MOV.U32 R3, RZ, RZ, R22 ;  /* 0x000000ffff037224 */ /* 0x000fc800078e0016 */
[----:B------:R-:W-:Y:S04]  /*7f220*/  STL [R1+0x32cc], R2 ;  /* 0x0032cc0201007387 */ /* 0x000fe80000100800 */
[----:B------:R-:W-:Y:S04]  /*7f230*/  STL [R1+0x32c8], R3 ;  /* 0x0032c80301007387 */ /* 0x000fe80000100800 */
[----:B------:R-:W-:Y:S04]  /*7f240*/  STL [R1+0x32c4], R28 ;  /* 0x0032c41c01007387 */ /* 0x000fe80000100800 */
[----:B------:R-:W-:Y:S01]  /*7f250*/  STL [R1+0x32c0], R29 ;  /* 0x0032c01d01007387 */ /* 0x000fe20000100800 */
[----:B---3--:R-:W-:Y:S03]  /*7f260*/  HMMA.1688.F32.TF32 R20, R24, R20, R16 ;  /* 0x000000141814723c */ /* 0x008fe60000081010 */
[----:B------:R-:W1:-:S15]  /*7f270*/  LDL.LU.64 R18, [R1+0x3c10] ;  /* 0x003c100001127983 */ /* 0x000e5e0000300a00 */
[----:B------:R-:W-:Y:S01]  /*7f280*/  NOP ;  /* 0x0000000000007918 */ /* 0x000fe20000000000 */
[----:B------:R-:W-:Y:S04]  /*7f290*/  STL.64 [R1+0x470], R20 ;  /* 0x0004701401007387 */ /* 0x000fe80000100a00 */
[----:B------:R-:W-:Y:S01]  /*7f2a0*/  STL.64 [R1+0x478], R22 ;  /* 0x0004781601007387 */ /* 0x000fe20000100a00 */
[----:B-1----:R-:W-:Y:S02]  /*7f2b0*/  IMAD.MOV.U32 R4, RZ, RZ, R19 ;  /* 0x000000ffff047224 */ /* 0x002fe400078e0013 */
[----:B------:R-:W-:-:S05]  /*7f2c0*/  IMAD.MOV.U32 R5, RZ, RZ, R18 ;  /* 0x000000ffff057224 */ /* 0x000fca00078e0012 */
[----:B------:R1:W-:Y:S04]  /*7f2d0*/  STL.64 [R1+0x3b38], R4 ;  /* 0x003b380401007387 */ /* 0x0003e80000100a00 */
[----:B------:R-:W3:Y:S04]  /*7f2e0*/  LDL.LU R16, [R1+0x460] ;  /* 0x0004600001107983 */ /* 0x000ee80000300800 */
[----:B------:R-:W3:Y:S04]  /*7f2f0*/  LDL.LU R17, [R1+0x464] ;  /* 0x0004640001117983 */ /* 0x000ee80000300800 */
[----:B------:R-:W4:Y:S04]  /*7f300*/  LDL.LU R18, [R1+0x468] ;  /* 0x0004680001127983 */ /* 0x000f280000300800 */
[----:B------:R-:W4:Y:S01]  /*7f310*/  LDL.LU R19, [R1+0x46c] ;  /* 0x00046c0001137983 */ /* 0x000f220000300800 */
[----:B--2---:R-:W-:-:S02]  /*7f320*/  IMAD.MOV.U32 R12, RZ, RZ, R7 ;  /* 0x000000ffff0c7224 */ /* 0x004fc400078e0007 */
[----:B------:R-:W-:Y:S02]  /*7f330*/  IMAD.MOV.U32 R13, RZ, RZ, R6 ;  /* 0x000000ffff0d7224 */ /* 0x000fe400078e0006 */
[----:B-1----:R-:W-:Y:S02]  /*7f340*/  IMAD.MOV.U32 R4, RZ, RZ, R11 ;  /* 0x000000ffff047224 */ /* 0x002fe400078e000b */
[----:B------:R-:W-:Y:S01]  /*7f350*/  IMAD.MOV.U32 R5, RZ, RZ, R0 ;  /* 0x000000ffff057224 */ /* 0x000fe200078e0000 */
[----:B----4-:R-:W-:Y:S04]  /*7f360*/  STL.64 [R1+0x3b48], R18 ;  /* 0x003b481201007387 */ /* 0x010fe80000100a00 */
[----:B---3--:R-:W-:Y:S04]  /*7f370*/  STL.64 [R1+0x3b40], R16 ;  /* 0x003b401001007387 */ /* 0x008fe80000100a00 */
[----:B------:R-:W2:Y:S04]  /*7f380*/  LDL.LU R11, [R1+0x3c08] ;  /* 0x003c0800010b7983 */ /* 0x000ea80000300800 */
[----:B------:R-:W3:Y:S04]  /*7f390*/  LDL.LU R0, [R1+0x3c04] ;  /* 0x003c040001007983 */ /* 0x000ee80000300800 */
[----:B------:R1:W-:Y:S04]  /*7f3a0*/  STL.64 [R1+0x3b50], R4 ;  /* 0x003b500401007387 */ /* 0x0003e80000100a00 */
[----:B------:R-:W-:Y:S04]  /*7f3b0*/  STL.64 [R1+0x3b58], R12 ;  /* 0x003b580c01007387 */ /* 0x000fe80000100a00 */
[----:B-1----:R-:W4:Y:S04]  /*7f3c0*/  LDL.LU R4, [R1+0xac0] ;  /* 0x000ac00001047983 */ /* 0x002f280000300800 */
[----:B------:R-:W4:Y:S04]  /*7f3d0*/  LDL.LU R5, [R1+0xac4] ;  /* 0x000ac40001057983 */ /* 0x000f280000300800 */
[----:B------:R-:W3:Y:S04]  /*7f3e0*/  LDL.LU R6, [R1+0xac8] ;  /* 0x000ac80001067983 */ /* 0x000ee80000300800 */
[----:B------:R-:W3:Y:S04]  /*7f3f0*/  LDL.LU R7, [R1+0xacc] ;  /* 0x000acc0001077983 */ /* 0x000ee80000300800 */
[----:B------:R-:W3:Y:S01]  /*7f400*/  LDL R20, [R1+0x70] ;  /* 0x0000700001147983 */ /* 0x000ee20000100800 */
[----:B--2---:R-:W-:-:S05]  /*7f410*/  IMAD.MOV.U32 R21, RZ, RZ, R11 ;  /* 0x000000ffff157224 */ /* 0x004fca00078e000b */
[----:B---3--:R1:W-:Y:S04]  /*7f420*/  STL.64 [R1+0x3b80], R20 ;  /* 0x003b801401007387 */ /* 0x0083e80000100a00 */
[----:B------:R-:W2:Y:S04]  /*7f430*/  LDL.LU R8, [R1+0x490] ;  /* 0x0004900001087983 */ /* 0x000ea80000300800 */
[----:B------:R-:W2:Y:S04]  /*7f440*/  LDL.LU R9, [R1+0x494] ;  /* 0x0004940001097983 */ /* 0x000ea80000300800 */
[----:B------:R-:W3:Y:S04]  /*7f450*/  LDL.LU R10, [R1+0x498] ;  /* 0x00049800010a7983 */ /* 0x000ee80000300800 */
[----:B------:R-:W3:Y:S04]  /*7f460*/  LDL.LU R11, [R1+0x49c] ;  /* 0x00049c00010b7983 */ /* 0x000ee80000300800 */
[----:B---3--:R-:W-:Y:S04]  /*7f470*/  STL.64 [R1+0x3b90], R10 ;  /* 0x003b900a01007387 */ /* 0x008fe80000100a00 */
[----:B--2---:R2:W-:Y:S04]  /*7f480*/  STL.64 [R1+0x3b88], R8 ;  /* 0x003b880801007387 */ /* 0x0045e80000100a00 */
[----:B-1----:R-:W3:Y:S01]  /*7f490*/  LDL R20, [R1+0x80] ;  /* 0x0000800001147983 */ /* 0x002ee20000100800 */
[----:B------:R-:W-:-:S03]  /*7f4a0*/  IMAD.MOV.U32 R21, RZ, RZ, R0 ;  /* 0x000000ffff157224 */ /* 0x000fc600078e0000 */
[----:B------:R-:W2:Y:S04]  /*7f4b0*/  LDL.LU R0, [R1+0x3c00] ;  /* 0x003c000001007983 */ /* 0x000ea80000300800 */
[----:B---3--:R1:W-:Y:S04]  /*7f4c0*/  STL.64 [R1+0x3b98], R20 ;  /* 0x003b981401007387 */ /* 0x0083e80000100a00 */
[----:B--2---:R-:W2:Y:S04]  /*7f4d0*/  LDL.LU R8, [R1+0x4a0] ;  /* 0x0004a00001087983 */ /* 0x004ea80000300800 */
[----:B------:R-:W2:Y:S04]  /*7f4e0*/  LDL.LU R9, [R1+0x4a4] ;  /* 0x0004a40001097983 */ /* 0x000ea80000300800 */
[----:B------:R-:W3:Y:S04]  /*7f4f0*/  LDL.LU R10, [R1+0x4a8] ;  /* 0x0004a800010a7983 */ /* 0x000ee80000300800 */
[----:B------:R-:W3:Y:S04]  /*7f500*/  LDL.LU R11, [R1+0x4ac] ;  /* 0x0004ac00010b7983 */ /* 0x000ee80000300800 */
[----:B---3--:R-:W-:Y:S04]  /*7f510*/  STL.64 [R1+0x3ba8], R10 ;  /* 0x003ba80a01007387 */ /* 0x008fe80000100a00 */
[----:B--2---:R-:W-:Y:S04]  /*7f520*/  STL.64 [R1+0x3ba0], R8 ;  /* 0x003ba00801007387 */ /* 0x004fe80000100a00 */
[----:B-1----:R-:W2:Y:S04]  /*7f530*/  LDL R20, [R1+0x90] ;  /* 0x0000900001147983 */ /* 0x002ea80000100800 */
[----:B------:R-:W2:Y:S04]  /*7f540*/  LDL R21, [R1+0x94] ;  /* 0x0000940001157983 */ /* 0x000ea80000100800 */
[----:B--2---:R1:W-:Y:S02]  /*7f550*/  STL.64 [R1+0x3bb0], R20 ;  /* 0x003bb01401007387 */ /* 0x0043e40000100a00 */
[----:B-1----:R-:W-:-:S02]  /*7f560*/  IMAD.MOV.U32 R20, RZ, RZ, R0 ;  /* 0x000000ffff147224 */ /* 0x002fc400078e0000 */
[----:B------:R-:W2:Y:S04]  /*7f570*/  LDL.LU R0, [R1+0x3bfc] ;  /* 0x003bfc0001007983 */ /* 0x000ea80000300800 */
[----:B------:R-:W3:Y:S04]  /*7f580*/  LDL R21, [R1+0xa4] ;  /* 0x0000a40001157983 */ /* 0x000ee80000100800 */
[----:B---3--:R1:W-:Y:S04]  /*7f590*/  STL.64 [R1+0x3bc8], R20 ;  /* 0x003bc81401007387 */ /* 0x0083e80000100a00 */
[----:B-1----:R-:W3:Y:S04]  /*7f5a0*/  LDL R20, [R1+0xb0] ;  /* 0x0000b00001147983 */ /* 0x002ee80000100800 */
[----:B------:R-:W3:Y:S04]  /*7f5b0*/  LDL R21, [R1+0xb4] ;  /* 0x0000b40001157983 */ /* 0x000ee80000100800 */
[----:B---3--:R1:W-:Y:S04]  /*7f5c0*/  STL.64 [R1+0x3be0], R20 ;  /* 0x003be01401007387 */ /* 0x0083e80000100a00 */
[----:B-1----:R-:W3:Y:S01]  /*7f5d0*/  LDL R20, [R1+0xc0] ;  /* 0x0000c00001147983 */ /* 0x002ee20000100800 */
[----:B--2---:R-:W-:-:S03]  /*7f5e0*/  IMAD.MOV.U32 R21, RZ, RZ, R0 ;  /* 0x000000ffff157224 */ /* 0x004fc600078e0000 */
        /* <DEDUP_REMOVED lines=32> */
[----:B------:R-:W4:Y:S01]  /*7f7f0*/  LDL.LU R19, [R1+0xabc] ;  /* 0x000abc0001137983 */ /* 0x000f220000300800 */
[----:B---3--:R-:W-:Y:S03]  /*7f800*/  HMMA.1688.F32.TF32 R20, R24, R20, R8 ;  /* 0x000000141814723c */ /* 0x008fe60000081008 */
[----:B------:R-:W3:Y:S04]  /*7f810*/  LDL.LU.64 R10, [R1+0x3bf0] ;  /* 0x003bf000010a7983 */ /* 0x000ee80000300a00 */
[----:B------:R-:W3:-:S12]  /*7f820*/  LDL.LU.64 R8, [R1+0x3be8] ;  /* 0x003be80001087983 */ /* 0x000ed80000300a00 */
[----:B------:R-:W-:Y:S02]  /*7f830*/  IMAD.MOV.U32 R2, RZ, RZ, R20 ;  /* 0x000000ffff027224 */ /* 0x000fe400078e0014 */
[----:B------:R-:W-:Y:S02]  /*7f840*/  IMAD.MOV.U32 R3, RZ, RZ, R21 ;  /* 0x000000ffff037224 */ /* 0x000fe400078e0015 */
[----:B------:R-:W3:Y:S01]  /*7f850*/  LDL.LU.64 R20, [R1+0x3be0] ;  /* 0x003be00001147983 */ /* 0x000ee20000300a00 */
[----:B------:R-:W-:Y:S02]  /*7f860*/  IMAD.MOV.U32 R28, RZ, RZ, R22 ;  /* 0x000000ffff1c7224 */ /* 0x000fe400078e0016 */
[----:B------:R-:W-:-:S05]  /*7f870*/  IMAD.MOV.U32 R29, RZ, RZ, R23 ;  /* 0x000000ffff1d7224 */ /* 0x000fca00078e0017 */
[----:B------:R-:W-:Y:S04]  /*7f880*/  STL [R1+0x32dc], R29 ;  /* 0x0032dc1d01007387 */ /* 0x000fe80000100800 */
[----:B------:R-:W-:Y:S04]  /*7f890*/  STL [R1+0x32d8], R28 ;  /* 0x0032d81c01007387 */ /* 0x000fe80000100800 */
[----:B------:R-:W-:Y:S04]  /*7f8a0*/  STL [R1+0x32d4], R3 ;  /* 0x0032d40301007387 */ /* 0x000fe80000100800 */
[----:B------:R-:W-:Y:S01]  /*7f8b0*/  STL [R1+0x32d0], R2 ;  /* 0x0032d00201007387 */ /* 0x000fe20000100800 */
        /* <DEDUP_REMOVED lines=9> */
[----:B------:R-:W-:Y:S02]  /*7f950*/  IMAD.MOV.U32 R29, RZ, RZ, R20 ;  /* 0x000000ffff1d7224 */ /* 0x000fe400078e0014 */
[----:B------:R-:W-:Y:S02]  /*7f960*/  IMAD.MOV.U32 R28, RZ, RZ, R21 ;  /* 0x000000ffff1c7224 */ /* 0x000fe400078e0015 */
[----:B------:R-:W3:Y:S01]  /*7f970*/  LDL.LU.64 R20, [R1+0x3bb0] ;  /* 0x003bb00001147983 */ /* 0x000ee20000300a00 */
[----:B------:R-:W-:Y:S02]  /*7f980*/  IMAD.MOV.U32 R3, RZ, RZ, R22 ;  /* 0x000000ffff037224 */ /* 0x000fe400078e0016 */
[----:B------:R-:W-:-:S03]  /*7f990*/  IMAD.MOV.U32 R2, RZ, RZ, R23 ;  /* 0x000000ffff027224 */ /* 0x000fc600078e0017 */
        /* <DEDUP_REMOVED lines=15> */
[----:B-1----:R-:W3:Y:S01]  /*7fa90*/  LDL.LU.64 R20, [R1+0x3b80] ;  /* 0x003b800001147983 */ /* 0x002ee20000300a00 */
[----:B------:R-:W-:Y:S01]  /*7faa0*/  MOV R12, R15 ;  /* 0x0000000f000c7202 */ /* 0x000fe20000000f00 */
[----:B------:R-:W-:-:S07]  /*7fab0*/  IMAD.MOV.U32 R13, RZ, RZ, R14 ;  /* 0x000000ffff0d7224 */ /* 0x000fce00078e000e */
[C---:B--2---:R-:W-:Y:S08]  /*7fac0*/  HMMA.1688.F32.TF32 R12, R24.reuse, R12, R4 ;  /* 0x0000000c180c723c */ /* 0x044ff00000081004 */
[----:B---3--:R-:W-:Y:S01]  /*7fad0*/  HMMA.1688.F32.TF32 R20, R24, R20, R8 ;  /* 0x000000141814723c */ /* 0x008fe20000081008 */
[----:B------:R-:W2:Y:S04]  /*7fae0*/  LDL.LU R10, [R1+0x3b78] ;  /* 0x003b7800010a7983 */ /* 0x000ea80000300800 */
[----:B------:R-:W3:-:S14]  /*7faf0*/  LDL.LU.64 R8, [R1+0x3b70] ;  /* 0x003b700001087983 */ /* 0x000edc0000300a00 */
[----:B------:R-:W-:Y:S04]  /*7fb00*/  STL.64 [R1+0x4d0], R20 ;  /* 0x0004d01401007387 */ /* 0x000fe80000100a00 */
[----:B------:R-:W-:Y:S04]  /*7fb10*/  STL.64 [R1+0x4d8], R22 ;  /* 0x0004d81601007387 */ /* 0x000fe80000100a00 */
[----:B------:R-:W3:Y:S04]  /*7fb20*/  LDL.LU.64 R6, [R1+0x3b68] ;  /* 0x003b680001067983 */ /* 0x000ee80000300a00 */
[----:B------:R-:W3:Y:S04]  /*7fb30*/  LDL.LU.64 R4, [R1+0x3b60] ;  /* 0x003b600001047983 */ /* 0x000ee80000300a00 */
[----:B------:R1:W-:Y:S04]  /*7fb40*/  STL.64 [R1+0x4c0], R12 ;  /* 0x0004c00c01007387 */ /* 0x0003e80000100a00 */
[----:B------:R3:W-:Y:S04]  /*7fb50*/  STL.64 [R1+0x4c8], R14 ;  /* 0x0004c80e01007387 */ /* 0x0007e80000100a00 */
[----:B------:R-:W-:Y:S04]  /*7fb60*/  LDS R20, [R0+UR5+0x30400] ;  /* 0x0304000500147984 */ /* 0x000fe80008000800 */
[----:B------:R-:W-:Y:S04]  /*7fb70*/  LDS R22, [R0+UR5+0x32400] ;  /* 0x0324000500167984 */ /* 0x000fe80008000800 */
[----:B-1----:R-:W3:Y:S04]  /*7fb80*/  LDL.LU.64 R12, [R1+0x3b58] ;  /* 0x003b5800010c7983 */ /* 0x002ee80000300a00 */
[----:B--2---:R-:W-:Y:S04]  /*7fb90*/  LDS R21, [R10+UR5+0x30400] ;  /* 0x030400050a157984 */ /* 0x004fe80008000800 */
[----:B------:R-:W-:Y:S01]  /*7fba0*/  LDS R23, [R10+UR5+0x32400] ;  /* 0x032400050a177984 */ /* 0x000fe20008000800 */
[----:B---3--:R-:W-:Y:S03]  /*7fbb0*/  HMMA.1688.F32.TF32 R12, R24, R12, R4 ;  /* 0x0000000c180c723c */ /* 0x008fe60000081004 */
[----:B------:R-:W4:-:S15]  /*7fbc0*/  LDL.LU.64 R4, [R1+0x3b50] ;  /* 0x003b500001047983 */ /* 0x000f1e0000300a00 */
[----:B------:R-:W-:Y:S01]  /*7fbd0*/  NOP ;  /* 0x0000000000007918 */ /* 0x000fe20000000000 */
[----:B------:R1:W-:Y:S04]  /*7fbe0*/  STL.64 [R1+0x4b0], R12 ;  /* 0x0004b00c01007387 */ /* 0x0003e80000100a00 */
[----:B------:R2:W-:Y:S04]  /*7fbf0*/  STL.64 [R1+0x4b8], R14 ;  /* 0x0004b80e01007387 */ /* 0x0005e80000100a00 */
[----:B-1----:R-:W3:Y:S04]  /*7fc00*/  LDL.LU R12, [R1+0xaa0] ;  /* 0x000aa000010c7983 */ /* 0x002ee80000300800 */
[----:B------:R-:W3:Y:S04]  /*7fc10*/  LDL.LU R13, [R1+0xaa4] ;  /* 0x000aa400010d7983 */ /* 0x000ee80000300800 */
[----:B--2---:R-:W3:Y:S04]  /*7fc20*/  LDL.LU R14, [R1+0xaa8] ;  /* 0x000aa800010e7983 */ /* 0x004ee80000300800 */
[----:B------:R-:W3:Y:S01]  /*7fc30*/  LDL.LU R15, [R1+0xaac] ;  /* 0x000aac00010f7983 */ /* 0x000ee20000300800 */
[----:B----4-:R-:W-:Y:S03]  /*7fc40*/  HMMA.1688.F32.TF32 R4, R24, R4, R16 ;  /* 0x000000041804723c */ /* 0x010fe60000081010 */
[----:B------:R-:W2:Y:S04]  /*7fc50*/  LDL.LU.64 R18, [R1+0x3b48] ;  /* 0x003b480001127983 */ /* 0x000ea80000300a00 */
[----:B------:R-:W2:-:S12]  /*7fc60*/  LDL.LU.64 R16, [R1+0x3b40] ;  /* 0x003b400001107983 */ /* 0x000e980000300a00 */
[----:B------:R1:W-:Y:S04]  /*7fc70*/  STL.64 [R1+0x4a0], R4 ;  /* 0x0004a00401007387 */ /* 0x0003e80000100a00 */
[----:B------:R4:W-:Y:S04]  /*7fc80*/  STL.64 [R1+0x4a8], R6 ;  /* 0x0004a80601007387 */ /* 0x0009e80000100a00 */
[----:B-1----:R-:W2:Y:S02]  /*7fc90*/  LDL.LU.64 R4, [R1+0x3b38] ;  /* 0x003b380001047983 */ /* 0x002ea40000300a00 */
[----:B--2---:R-:W-:Y:S02]  /*7fca0*/  HMMA.1688.F32.TF32 R24, R24, R4, R16 ;  /* 0x000000041818723c */ /* 0x004fe40000081010 */
[----:B------:R-:W3:Y:S04]  /*7fcb0*/  LDL.LU.64 R16, [R1+0x3b30] ;  /* 0x003b300001107983 */ /* 0x000ee80000300a00 */
[----:B------:R-:W2:-:S13]  /*7fcc0*/  LDL.LU R4, [R1+0xa90] ;  /* 0x000a900001047983 */ /* 0x000e9a0000300800 */
[----:B------:R-:W-:Y:S04]  /*7fcd0*/  STL.64 [R1+0x460], R24 ;  /* 0x0004601801007387 */ /* 0x000fe80000100a00 */
[----:B------:R-:W-:Y:S04]  /*7fce0*/  STL.64 [R1+0x468], R26 ;  /* 0x0004681a01007387 */ /* 0x000fe80000100a00 */
[----:B------:R-:W2:Y:S04]  /*7fcf0*/  LDL.LU R5, [R1+0xa94] ;  /* 0x000a940001057983 */ /* 0x000ea80000300800 */
[----:B----4-:R-:W4:Y:S04]  /*7fd00*/  LDL.LU R6, [R1+0xa98] ;  /* 0x000a980001067983 */ /* 0x010f280000300800 */
[----:B------:R-:W4:Y:S04]  /*7fd10*/  LDL.LU R7, [R1+0xa9c] ;  /* 0x000a9c0001077983 */ /* 0x000f280000300800 */
[----:B------:R-:W-:Y:S04]  /*7fd20*/  LDS R26, [R0+UR5+0x32500] ;  /* 0x03250005001a7984 */ /* 0x000fe80008000800 */
[----:B------:R-:W1:Y:S04]  /*7fd30*/  LDS R27, [R10+UR5+0x32500] ;  /* 0x032500050a1b7984 */ /* 0x000e680008000800 */
[----:B------:R-:W-:Y:S04]  /*7fd40*/  LDS R24, [R0+UR5+0x30500] ;  /* 0x0305000500187984 */ /* 0x000fe80008000800 */
[----:B------:R-:W1:Y:S04]  /*7fd50*/  LDS R25, [R10+UR5+0x30500] ;  /* 0x030500050a197984 */ /* 0x000e680008000800 */
[----:B----4-:R-:W-:Y:S04]  /*7fd60*/  STL.64 [R1+0x3b20], R6 ;  /* 0x003b200601007387 */ /* 0x010fe80000100a00 */
[----:B--2---:R2:W-:Y:S04]  /*7fd70*/  STL.64 [R1+0x3b18], R4 ;  /* 0x003b180401007387 */ /* 0x0045e80000100a00 */
[----:B--2---:R-:W2:Y:S04]  /*7fd80*/  LDL.LU R4, [R1+0x540] ;  /* 0x0005400001047983 */ /* 0x004ea80000300800 */
[----:B------:R-:W2:Y:S04]  /*7fd90*/  LDL.LU R5, [R1+0x544] ;  /* 0x0005440001057983 */ /* 0x000ea80000300800 */
[----:B------:R-:W2:Y:S04]  /*7fda0*/  LDL.LU R6, [R1+0x548] ;  /* 0x0005480001067983 */ /* 0x000ea80000300800 */
[----:B------:R-:W2:Y:S04]  /*7fdb0*/  LDL.LU R7, [R1+0x54c] ;  /* 0x00054c0001077983 */ /* 0x000ea80000300800 */
[----:B------:R-:W-:Y:S04]  /*7fdc0*/  STL [R1+0x39c8], R0 ;  /* 0x0039c80001007387 */ /* 0x000fe80000100800 */
[----:B-1----:R-:W-:Y:S04]  /*7fdd0*/  STL.64 [R1+0x3a28], R26 ;  /* 0x003a281a01007387 */ /* 0x002fe80000100a00 */
[----:B------:R1:W-:Y:S04]  /*7fde0*/  STL.64 [R1+0x3a20], R24 ;  /* 0x003a201801007387 */ /* 0x0003e80000100a00 */
[----:B-1----:R-:W4:Y:S04]  /*7fdf0*/  LDL.64 R24, [R1+0xb0] ;  /* 0x0000b00001187983 */ /* 0x002f280000100a00 */
[----:B----4-:R1:W-:Y:S04]  /*7fe00*/  STL.64 [R1+0x3ad8], R24 ;  /* 0x003ad81801007387 */ /* 0x0103e80000100a00 */
[----:B-1----:R-:W4:Y:S01]  /*7fe10*/  LDL.64 R24, [R1+0xd0] ;  /* 0x0000d00001187983 */ /* 0x002f220000100a00 */
[C---:B---3--:R-:W-:Y:S03]  /*7fe20*/  HMMA.1688.F32.TF32 R12, R20.reuse, R16, R12 ;  /* 0x00000010140c723c */ /* 0x048fe6000008100c */
[----:B----4-:R1:W-:Y:S04]  /*7fe30*/  STL.64 [R1+0x3af0], R24 ;  /* 0x003af01801007387 */ /* 0x0103e80000100a00 */
[----:B-1----:R-:W3:Y:S04]  /*7fe40*/  LDL.64 R24, [R1+0xe0] ;  /* 0x0000e00001187983 */ /* 0x002ee80000100a00 */
[----:B---3--:R1:W-:Y:S04]  /*7fe50*/  STL.64 [R1+0x3b08], R24 ;  /* 0x003b081801007387 */ /* 0x0083e80000100a00 */
[----:B-1----:R-:W3:Y:S04]  /*7fe60*/  LDL.LU R24, [R1+0xa80] ;  /* 0x000a800001187983 */ /* 0x002ee80000300800 */
[----:B------:R-:W3:Y:S04]  /*7fe70*/  LDL.LU R25, [R1+0xa84] ;  /* 0x000a840001197983 */ /* 0x000ee80000300800 */
[----:B------:R-:W3:Y:S04]  /*7fe80*/  LDL.LU R26, [R1+0xa88] ;  /* 0x000a8800011a7983 */ /* 0x000ee80000300800 */
[----:B------:R-:W3:Y:S04]  /*7fe90*/  LDL.LU R27, [R1+0xa8c] ;  /* 0x000a8c00011b7983 */ /* 0x000ee80000300800 */
[----:B------:R-:W-:Y:S04]  /*7fea0*/  STL [R1+0x39fc], R10 ;  /* 0x0039fc0a01007387 */ /* 0x000fe80000100800 */
[----:B------:R1:W-:Y:S04]  /*7feb0*/  STL.64 [R1+0x490], R12 ;  /* 0x0004900c01007387 */ /* 0x0003e80000100a00 */
[----:B------:R-:W-:Y:S04]  /*7fec0*/  STL.64 [R1+0x498], R14 ;  /* 0x0004980e01007387 */ /* 0x000fe80000100a00 */
[----:B-1----:R-:W2:Y:S04]  /*7fed0*/  LDL.LU.64 R12, [R1+0x3b28] ;  /* 0x003b2800010c7983 */ /* 0x002ea80000300a00 */
        /* <DEDUP_REMOVED lines=22> */
[----:B------:R-:W-:Y:S04]  /*80040*/  STL [R1+0x3a08], R13 ;  /* 0x003a080d01007387 */ /* 0x000fe80000100800 */
[----:B------:R1:W-:Y:S04]  /*80050*/  STL [R1+0x3a58], R12 ;  /* 0x003a580c01007387 */ /* 0x0003e80000100800 */
[----:B-1----:R-:W2:Y:S01]  /*80060*/  LDL.64 R12, [R1+0xc0] ;  /* 0x0000c000010c7983 */ /* 0x002ea20000100a00 */
[----:B----4-:R-:W-:-:S15]  /*80070*/  HMMA.1688.F32.TF32 R4, R20, R8, R4 ;  /* 0x000000081404723c */ /* 0x010fde0000081004 */
[----:B------:R-:W-:-:S04]  /*80080*/  NOP ;  /* 0x0000000000007918 */ /* 0x000fc80000000000 */
[----:B------:R1:W-:Y:S04]  /*80090*/  STL.64 [R1+0x5b0], R4 ;  /* 0x0005b00401007387 */ /* 0x0003e80000100a00 */
[----:B------:R-:W-:Y:S04]  /*800a0*/  STL.64 [R1+0x5b8], R6 ;  /* 0x0005b80601007387 */ /* 0x000fe80000100a00 */
[----:B-1----:R-:W3:Y:S04]  /*800b0*/  LDL.LU.64 R4, [R1+0x3b10] ;  /* 0x003b100001047983 */ /* 0x002ee80000300a00 */
        /* <DEDUP_REMOVED lines=30> */
[----:B----4-:R-:W-:Y:S03]  /*802a0*/  HMMA.1688.F32.TF32 R8, R20, R12, R8 ;  /* 0x0000000c1408723c */ /* 0x010fe60000081008 */
[----:B------:R-:W-:Y:S04]  /*802b0*/  STL [R1+0x39d8], R6 ;  /* 0x0039d80601007387 */ /* 0x000fe80000100800 */
[----:B------:R-:W-:Y:S01]  /*802c0*/  STL [R1+0x39d4], R0 ;  /* 0x0039d40001007387 */ /* 0x000fe20000100800 */
[----:B------:R-:W-:-:S02]  /*802d0*/  IMAD.MOV.U32 R7, RZ, RZ, R13 ;  /* 0x000000ffff077224 */ /* 0x000fc400078e000d */
[----:B------:R-:W-:-:S09]  /*802e0*/  IMAD.MOV.U32 R29, RZ, RZ, R12 ;  /* 0x000000ffff1d7224 */ /* 0x000fd200078e000c */
[----:B------:R-:W-:Y:S04]  /*802f0*/  STL.64 [R1+0x620], R8 ;  /* 0x0006200801007387 */ /* 0x000fe80000100a00 */
[----:B------:R2:W-:Y:S04]  /*80300*/  STL.64 [R1+0x628], R10 ;  /* 0x0006280a01007387 */ /* 0x0005e80000100a00 */
[----:B------:R-:W-:Y:S04]  /*80310*/  STL [R1+0x39e0], R7 ;  /* 0x0039e00701007387 */ /* 0x000fe80000100800 */
[----:B------:R-:W-:Y:S01]  /*80320*/  STL [R1+0x39dc], R29 ;  /* 0x0039dc1d01007387 */ /* 0x000fe20000100800 */
        /* <DEDUP_REMOVED lines=27> */
[----:B-1----:R-:W4:Y:S04]  /*804e0*/  LDL.64 R12, [R1+0xa0] ;  /* 0x0000a000010c7983 */ /* 0x002f280000100a00 */
        /* <DEDUP_REMOVED lines=19> */
[----:B-1----:R-:W4:Y:S04]  /*80620*/  LDL.LU R8, [R1+0xa30] ;  /* 0x000a300001087983 */ /* 0x002f280000300800 */
[----:B------:R-:W4:Y:S04]  /*80630*/  LDL.LU R9, [R1+0xa34] ;  /* 0x000a340001097983 */ /* 0x000f280000300800 */
[----:B------:R-:W4:Y:S04]  /*80640*/  LDL.LU R10, [R1+0xa38] ;  /* 0x000a3800010a7983 */ /* 0x000f280000300800 */
[----:B------:R-:W4:Y:S04]  /*80650*/  LDL.LU R11, [R1+0xa3c] ;  /* 0x000a3c00010b7983 */ /* 0x000f280000300800 */
[----:B---3--:R-:W-:Y:S04]  /*80660*/  STL.64 [R1+0x3a40], R18 ;  /* 0x003a401201007387 */ /* 0x008fe80000100a00 */
[----:B------:R1:W-:Y:S04]  /*80670*/  STL.64 [R1+0x3a38], R16 ;  /* 0x003a381001007387 */ /* 0x0003e80000100a00 */
[----:B-1----:R-:W2:Y:S01]  /*80680*/  LDL.64 R16, [R1+0x40] ;  /* 0x0000400001107983 */ /* 0x002ea20000100a00 */
[----:B------:R-:W-:-:S02]  /*80690*/  IMAD.MOV.U32 R6, RZ, RZ, R24 ;  /* 0x000000ffff067224 */ /* 0x000fc400078e0018 */
[----:B------:R-:W-:Y:S01]  /*806a0*/  IMAD.MOV.U32 R0, RZ, RZ, R25 ;  /* 0x000000ffff007224 */ /* 0x000fe200078e0019 */
[----:B--2---:R1:W-:Y:S04]  /*806b0*/  STL.64 [R1+0x3a50], R16 ;  /* 0x003a501001007387 */ /* 0x0043e80000100a00 */
[----:B------:R-:W2:Y:S01]  /*806c0*/  LDL.64 R24, [R1+0x30] ;  /* 0x0000300001187983 */ /* 0x000ea20000100a00 */
[----:B----4-:R-:W-:Y:S03]  /*806d0*/  HMMA.1688.F32.TF32 R8, R20, R12, R8 ;  /* 0x0000000c1408723c */ /* 0x010fe60000081008 */
[----:B-1----:R-:W3:Y:S01]  /*806e0*/  LDL.64 R16, [R1+0x50] ;  /* 0x0000500001107983 */ /* 0x002ee20000100a00 */
[----:B------:R-:W-:-:S02]  /*806f0*/  IMAD.MOV.U32 R7, RZ, RZ, R12 ;  /* 0x000000ffff077224 */ /* 0x000fc400078e000c */
[----:B------:R-:W-:Y:S01]  /*80700*/  IMAD.MOV.U32 R29, RZ, RZ, R13 ;  /* 0x000000ffff1d7224 */ /* 0x000fe200078e000d */
        /* <DEDUP_REMOVED lines=9> */
[----:B-1----:R-:W4:Y:S04]  /*807a0*/  LDL.LU.64 R10, [R1+0x3ad0] ;  /* 0x003ad000010a7983 */ /* 0x002f280000300a00 */
[----:B------:R-:W4:Y:S04]  /*807b0*/  LDL.LU.64 R8, [R1+0x3ac8] ;  /* 0x003ac80001087983 */ /* 0x000f280000300a00 */
        /* <DEDUP_REMOVED lines=15> */
[----:B------:R-:W-:Y:S01]  /*808b0*/  MOV R29, R12 ;  /* 0x0000000c001d7202 */ /* 0x000fe20000000f00 */
[----:B------:R-:W-:-:S15]  /*808c0*/  IMAD.MOV.U32 R7, RZ, RZ, R13 ;  /* 0x000000ffff077224 */ /* 0x000fde00078e000d */
[----:B------:R-:W-:Y:S02]  /*808d0*/  NOP ;  /* 0x0000000000007918 */ /* 0x000fe40000000000 */
        /* <DEDUP_REMOVED lines=9> */
[----:B------:R1:W-:Y:S04]  /*80970*/  STL.64 [R1+0x6b0], R8 ;  /* 0x0006b00801007387 */ /* 0x0003e80000100a00 */
[----:B------:R-:W-:Y:S04]  /*80980*/  STL.64 [R1+0x6b8], R10 ;  /* 0x0006b80a01007387 */ /* 0x000fe80000100a00 */
[----:B-1----:R-:W4:Y:S04]  /*80990*/  LDL.LU.64 R8, [R1+0x3a88] ;  /* 0x003a880001087983 */ /* 0x002f280000300a00 */
        /* <DEDUP_REMOVED lines=13> */
[----:B------:R-:W4:Y:S01]  /*80a70*/  LDL.LU.64 R12, [R1+0x3a68] ;  /* 0x003a6800010c7983 */ /* 0x000f220000300a00 */
[----:B------:R-:W-:-:S02]  /*80a80*/  IMAD.MOV.U32 R28, RZ, RZ, R8 ;  /* 0x000000ffff1c7224 */ /* 0x000fc400078e0008 */
[----:B------:R-:W-:Y:S02]  /*80a90*/  IMAD.MOV.U32 R11, RZ, RZ, R9 ;  /* 0x000000ffff0b7224 */ /* 0x000fe400078e0009 */
[----:B------:R-:W2:Y:S01]  /*80aa0*/  LDL.LU.64 R8, [R1+0x3a60] ;  /* 0x003a600001087983 */ /* 0x000ea20000300a00 */
[----:B---3--:R-:W-:Y:S01]  /*80ab0*/  IMAD.MOV.U32 R10, RZ, RZ, R17 ;  /* 0x000000ffff0a7224 */ /* 0x008fe200078e0011 */
[----:B----4-:R-:W-:-:S15]  /*80ac0*/  HMMA.1688.F32.TF32 R12, R20, R16, R12 ;  /* 0x00000010140c723c */ /* 0x010fde000008100c */
[----:B------:R-:W-:-:S04]  /*80ad0*/  NOP ;  /* 0x0000000000007918 */ /* 0x000fc80000000000 */
[----:B------:R1:W-:Y:S04]  /*80ae0*/  STL.64 [R1+0x690], R12 ;  /* 0x0006900c01007387 */ /* 0x0003e80000100a00 */
[----:B------:R3:W-:Y:S04]  /*80af0*/  STL.64 [R1+0x698], R14 ;  /* 0x0006980e01007387 */ /* 0x0007e80000100a00 */
[----:B-1----:R-:W4:Y:S01]  /*80b00*/  LDL.LU R12, [R1+0x3a58] ;  /* 0x003a5800010c7983 */ /* 0x002f220000300800 */
[----:B---3--:R-:W-:-:S03]  /*80b10*/  IMAD.MOV.U32 R14, RZ, RZ, R16 ;  /* 0x000000ffff0e7224 */ /* 0x008fc600078e0010 */
[----:B------:R-:W2:Y:S02]  /*80b20*/  LDL.LU.64 R16, [R1+0x3a50] ;  /* 0x003a500001107983 */ /* 0x000ea40000300a00 */
[----:B--2---:R-:W-:Y:S01]  /*80b30*/  HMMA.1688.F32.TF32 R24, R20, R16, R24 ;  /* 0x000000101418723c */ /* 0x004fe20000081018 */
[----:B------:R-:W-:Y:S02]  /*80b40*/  IMAD.MOV.U32 R13, RZ, RZ, R16 ;  /* 0x000000ffff0d7224 */ /* 0x000fe400078e0010 */
[----:B------:R-:W-:-:S15]  /*80b50*/  IMAD.MOV.U32 R15, RZ, RZ, R17 ;  /* 0x000000ffff0f7224 */ /* 0x000fde00078e0011 */
[----:B------:R-:W-:Y:S01]  /*80b60*/  NOP ;  /* 0x0000000000007918 */ /* 0x000fe20000000000 */
[----:B------:R1:W-:Y:S04]  /*80b70*/  STL.64 [R1+0x680], R24 ;  /* 0x0006801801007387 */ /* 0x0003e80000100a00 */
[----:B------:R2:W-:Y:S04]  /*80b80*/  STL.64 [R1+0x688], R26 ;  /* 0x0006881a01007387 */ /* 0x0005e80000100a00 */
[----:B-1----:R-:W3:Y:S04]  /*80b90*/  LDL.LU.64 R24, [R1+0x3a48] ;  /* 0x003a480001187983 */ /* 0x002ee80000300a00 */
[----:B------:R-:W3:Y:S04]  /*80ba0*/  LDL.LU.64 R18, [R1+0x3a40] ;  /* 0x003a400001127983 */ /* 0x000ee80000300a00 */
[----:B------:R-:W3:Y:S02]  /*80bb0*/  LDL.LU.64 R16, [R1+0x3a38] ;  /* 0x003a380001107983 */ /* 0x000ee40000300a00 */
[----:B---3--:R-:W-:Y:S02]  /*80bc0*/  HMMA.1688.F32.TF32 R20, R20, R24, R16 ;  /* 0x000000181414723c */ /* 0x008fe40000081010 */
[----:B------:R-:W3:Y:S01]  /*80bd0*/  LDL.LU.64 R16, [R1+0x3a30] ;  /* 0x003a300001107983 */ /* 0x000ee20000300a00 */
[----:B------:R-:W-:Y:S01]  /*80be0*/  IMAD.MOV.U32 R3, RZ, RZ, R24 ;  /* 0x000000ffff037224 */ /* 0x000fe200078e0018 */
[----:B------:R-:W-:-:S15]  /*80bf0*/  MOV R2, R25 ;  /* 0x0000001900027202 */ /* 0x000fde0000000f00 */
[----:B------:R1:W-:Y:S04]  /*80c00*/  STL.64 [R1+0x650], R20 ;  /* 0x0006501401007387 */ /* 0x0003e80000100a00 */
[----:B------:R1:W-:Y:S04]  /*80c10*/  STL.64 [R1+0x658], R22 ;  /* 0x0006581601007387 */ /* 0x0003e80000100a00 */
[----:B--2---:R-:W3:Y:S04]  /*80c20*/  LDL.LU.64 R26, [R1+0x3a28] ;  /* 0x003a2800011a7983 */ /* 0x004ee80000300a00 */
[----:B------:R-:W3:Y:S04]  /*80c30*/  LDL.LU.64 R24, [R1+0x3a20] ;  /* 0x003a200001187983 */ /* 0x000ee80000300a00 */
        /* <DEDUP_REMOVED lines=9> */
[----:B------:R-:W2:Y:S04]  /*80cd0*/  LDL.LU.64 R4, [R1+0x3a10] ;  /* 0x003a100001047983 */ /* 0x000ea80000300a00 */
        /* <DEDUP_REMOVED lines=9> */
[----:B------:R-:W4:Y:S04]  /*80d70*/  LDL.LU R13, [R1+0x3a08] ;  /* 0x003a0800010d7983 */ /* 0x000f280000300800 */
[----:B------:R-:W2:Y:S04]  /*80d80*/  LDL.LU R15, [R1+0x3a04] ;  /* 0x003a0400010f7983 */ /* 0x000ea80000300800 */
        /* <DEDUP_REMOVED lines=11> */
[----:B------:R-:W2:Y:S04]  /*80e40*/  LDL.LU R14, [R1+0x3a00] ;  /* 0x003a0000010e7983 */ /* 0x000ea80000300800 */
[----:B------:R-:W4:Y:S04]  /*80e50*/  LDL.LU R10, [R1+0x39fc] ;  /* 0x0039fc00010a7983 */ /* 0x000f280000300800 */
[----:B------:R1:W-:Y:S04]  /*80e60*/  STL.64 [R1+0x3908], R16 ;  /* 0x0039081001007387 */ /* 0x0003e80000100a00 */
[----:B-1----:R-:W3:Y:S04]  /*80e70*/  LDL.LU R16, [R1+0x6f0] ;  /* 0x0006f00001107983 */ /* 0x002ee80000300800 */
[----:B------:R-:W3:Y:S04]  /*80e80*/  LDL.LU R17, [R1+0x6f4] ;  /* 0x0006f40001117983 */ /* 0x000ee80000300800 */
[----:B------:R-:W3:Y:S04]  /*80e90*/  LDL.LU R18, [R1+0x6f8] ;  /* 0x0006f80001127983 */ /* 0x000ee80000300800 */
[----:B------:R-:W3:Y:S04]  /*80ea0*/  LDL.LU R19, [R1+0x6fc] ;  /* 0x0006fc0001137983 */ /* 0x000ee80000300800 */
[----:B--2---:R-:W-:Y:S04]  /*80eb0*/  STL.64 [R1+0x38c8], R14 ;  /* 0x0038c80e01007387 */ /* 0x004fe80000100a00 */
[----:B------:R3:W-:Y:S04]  /*80ec0*/  STL.64 [R1+0x38c0], R12 ;  /* 0x0038c00c01007387 */ /* 0x0007e80000100a00 */
[----:B------:R-:W-:Y:S01]  /*80ed0*/  STL.64 [R1+0x38b8], R8 ;  /* 0x0038b80801007387 */ /* 0x000fe20000100a00 */
[----:B---3--:R-:W-:Y:S03]  /*80ee0*/  HMMA.1688.F32.TF32 R12, R24, R8, R16 ;  /* 0x00000008180c723c */ /* 0x008fe60000081010 */
[----:B----4-:R-:W-:-:S15]  /*80ef0*/  STL [R1+0x3920], R10 ;  /* 0x0039200a01007387 */ /* 0x010fde0000100800 */
[----:B------:R-:W-:Y:S01]  /*80f00*/  NOP ;  /* 0x0000000000007918 */ /* 0x000fe20000000000 */
[----:B------:R-:W-:Y:S04]  /*80f10*/  STL.64 [R1+0x6f0], R12 ;  /* 0x0006f00c01007387 */ /* 0x000fe80000100a00 */
[----:B------:R1:W-:Y:S02]  /*80f20*/  STL.64 [R1+0x6f8], R14 ;  /* 0x0006f80e01007387 */ /* 0x0003e40000100a00 */
[----:B-1----:R-:W-:Y:S01]  /*80f30*/  HMMA.1688.F32.TF32 R12, R24, R4, R20 ;  /* 0x00000004180c723c */ /* 0x002fe20000081014 */
[----:B------:R-:W-:Y:S02]  /*80f40*/  IMAD.MOV.U32 R20, RZ, RZ, R6 ;  /* 0x000000ffff147224 */ /* 0x000fe400078e0006 */
[----:B------:R-:W-:Y:S01]  /*80f50*/  IMAD.MOV.U32 R21, RZ, RZ, R0 ;  /* 0x000000ffff157224 */ /* 0x000fe200078e0000 */
[----:B------:R-:W2:Y:S01]  /*80f60*/  LDL.LU R6, [R1+0x39f8] ;  /* 0x0039f80001067983 */ /* 0x000ea20000300800 */
[----:B------:R-:W-:-:S02]  /*80f70*/  IMAD.MOV.U32 R8, RZ, RZ, R29 ;  /* 0x000000ffff087224 */ /* 0x000fc400078e001d */
[----:B------:R-:W-:-:S12]  /*80f80*/  IMAD.MOV.U32 R9, RZ, RZ, R7 ;  /* 0x000000ffff097224 */ /* 0x000fd800078e0007 */
[----:B------:R-:W-:Y:S04]  /*80f90*/  STL.64 [R1+0x700], R12 ;  /* 0x0007000c01007387 */ /* 0x000fe80000100a00 */
[----:B------:R-:W-:Y:S04]  /*80fa0*/  STL.64 [R1+0x708], R14 ;  /* 0x0007080e01007387 */ /* 0x000fe80000100a00 */
[----:B------:R-:W3:Y:S04]  /*80fb0*/  LDL.LU R0, [R1+0x39f4] ;  /* 0x0039f40001007983 */ /* 0x000ee80000300800 */
[----:B------:R1:W-:Y:S04]  /*80fc0*/  STL.64 [R1+0x3928], R20 ;  /* 0x0039281401007387 */ /* 0x0003e80000100a00 */
[----:B------:R-:W4:Y:S04]  /*80fd0*/  LDL.LU R29, [R1+0x39f0] ;  /* 0x0039f000011d7983 */ /* 0x000f280000300800 */
[----:B------:R-:W4:Y:S04]  /*80fe0*/  LDL.LU R7, [R1+0x39ec] ;  /* 0x0039ec0001077983 */ /* 0x000f280000300800 */
[----:B------:R2:W-:Y:S04]  /*80ff0*/  STL.64 [R1+0x3930], R8 ;  /* 0x0039300801007387 */ /* 0x0005e80000100a00 */
[----:B-1----:R-:W4:Y:S04]  /*81000*/  LDL.LU R20, [R1+0x790] ;  /* 0x0007900001147983 */ /* 0x002f280000300800 */
[----:B------:R-:W4:Y:S04]  /*81010*/  LDL.LU R21, [R1+0x794] ;  /* 0x0007940001157983 */ /* 0x000f280000300800 */
[----:B------:R-:W4:Y:S04]  /*81020*/  LDL.LU R22, [R1+0x798] ;  /* 0x0007980001167983 */ /* 0x000f280000300800 */
[----:B------:R-:W4:Y:S01]  /*81030*/  LDL.LU R23, [R1+0x79c] ;  /* 0x00079c0001177983 */ /* 0x000f220000300800 */
[----:B--2---:R-:W-:-:S02]  /*81040*/  IMAD.MOV.U32 R9, RZ, RZ, R6 ;  /* 0x000000ffff097224 */ /* 0x004fc400078e0006 */
[----:B---3--:R-:W-:Y:S01]  /*81050*/  IMAD.MOV.U32 R8, RZ, RZ, R0 ;  /* 0x000000ffff087224 */ /* 0x008fe200078e0000 */
[----:B----4-:R-:W-:Y:S04]  /*81060*/  STL.64 [R1+0x3940], R22 ;  /* 0x0039401601007387 */ /* 0x010fe80000100a00 */
        /* <DEDUP_REMOVED lines=26> */
[----:B----4-:R-:W-:-:S02]  /*81210*/  IMAD.MOV.U32 R8, RZ, RZ, R29 ;  /* 0x000000ffff087224 */ /* 0x010fc400078e001d */
[----:B------:R-:W-:Y:S01]  /*81220*/  IMAD.MOV.U32 R9, RZ, RZ, R7 ;  /* 0x000000ffff097224 */ /* 0x000fe200078e0007 */
[----:B------:R-:W4:Y:S04]  /*81230*/  LDL.LU R29, [R1+0x39d0] ;  /* 0x0039d000011d7983 */ /* 0x000f280000300800 */
[----:B------:R-:W4:Y:S04]  /*81240*/  LDL.LU R7, [R1+0x39cc] ;  /* 0x0039cc0001077983 */ /* 0x000f280000300800 */
[----:B------:R2:W-:Y:S04]  /*81250*/  STL.64 [R1+0x3990], R8 ;  /* 0x0039900801007387 */ /* 0x0005e80000100a00 */
[----:B------:R-:W4:Y:S04]  /*81260*/  LDL.LU R20, [R1+0x7b0] ;  /* 0x0007b00001147983 */ /* 0x000f280000300800 */
[----:B------:R-:W4:Y:S04]  /*81270*/  LDL.LU R21, [R1+0x7b4] ;  /* 0x0007b40001157983 */ /* 0x000f280000300800 */
[----:B------:R-:W4:Y:S04]  /*81280*/  LDL.LU R22, [R1+0x7b8] ;  /* 0x0007b80001167983 */ /* 0x000f280000300800 */
[----:B------:R-:W4:Y:S01]  /*81290*/  LDL.LU R23, [R1+0x7bc] ;  /* 0x0007bc0001177983 */ /* 0x000f220000300800 */
[----:B--2---:R-:W-:-:S02]  /*812a0*/  IMAD.MOV.U32 R9, RZ, RZ, R6 ;  /* 0x000000ffff097224 */ /* 0x004fc400078e0006 */
[----:B---3--:R-:W-:Y:S02]  /*812b0*/  IMAD.MOV.U32 R8, RZ, RZ, R0 ;  /* 0x000000ffff087224 */ /* 0x008fe400078e0000 */
[----:B------:R-:W2:Y:S04]  /*812c0*/  LDL.LU R0, [R1+0x39c8] ;  /* 0x0039c80001007983 */ /* 0x000ea80000300800 */
[----:B------:R-:W3:Y:S04]  /*812d0*/  LDL.LU R6, [R1+0x39c4] ;  /* 0x0039c40001067983 */ /* 0x000ee80000300800 */
[----:B------:R-:W-:Y:S04]  /*812e0*/  STL.64 [R1+0x39a8], R8 ;  /* 0x0039a80801007387 */ /* 0x000fe80000100a00 */
[----:B----4-:R-:W-:Y:S04]  /*812f0*/  STL.64 [R1+0x3988], R22 ;  /* 0x0039881601007387 */ /* 0x010fe80000100a00 */
[----:B------:R1:W-:Y:S04]  /*81300*/  STL.64 [R1+0x3980], R20 ;  /* 0x0039801401007387 */ /* 0x0003e80000100a00 */
[----:B-1----:R-:W4:Y:S04]  /*81310*/  LDL.LU R20, [R1+0x7c0] ;  /* 0x0007c00001147983 */ /* 0x002f280000300800 */
[----:B------:R-:W4:Y:S04]  /*81320*/  LDL.LU R21, [R1+0x7c4] ;  /* 0x0007c40001157983 */ /* 0x000f280000300800 */
[----:B------:R-:W2:Y:S04]  /*81330*/  LDL.LU R22, [R1+0x7c8] ;  /* 0x0007c80001167983 */ /* 0x000ea80000300800 */
[----:B------:R-:W2:Y:S01]  /*81340*/  LDL.LU R23, [R1+0x7cc] ;  /* 0x0007cc0001177983 */ /* 0x000ea20000300800 */
[----:B------:R-:W-:-:S03]  /*81350*/  IMAD.MOV.U32 R8, RZ, RZ, R7 ;  /* 0x000000ffff087224 */ /* 0x000fc600078e0007 */
[----:B------:R-:W3:Y:S04]  /*81360*/  LDL.LU R7, [R1+0x39c0] ;  /* 0x0039c00001077983 */ /* 0x000ee80000300800 */
        /* <DEDUP_REMOVED lines=16> */
[----:B---3--:R-:W-:Y:S04]  /*81470*/  STL.64 [R1+0x38b0], R6 ;  /* 0x0038b00601007387 */ /* 0x008fe80000100a00 */
[----:B------:R1:W-:Y:S02]  /*81480*/  STL.64 [R1+0x38a8], R4 ;  /* 0x0038a80401007387 */ /* 0x0003e40000100a00 */
[----:B-1----:R-:W-:-:S02]  /*81490*/  IMAD.MOV.U32 R4, RZ, RZ, R3 ;  /* 0x000000ffff047224 */ /* 0x002fc400078e0003 */
[----:B------:R-:W-:-:S05]  /*814a0*/  IMAD.MOV.U32 R5, RZ, RZ, R2 ;  /* 0x000000ffff057224 */ /* 0x000fca00078e0002 */
[----:B------:R1:W-:Y:S04]  /*814b0*/  STL.64 [R1+0x38e8], R4 ;  /* 0x0038e80401007387 */ /* 0x0003e80000100a00 */
[----:B-1----:R-:W3:Y:S04]  /*814c0*/  LDL.LU R4, [R1+0x9b0] ;  /* 0x0009b00001047983 */ /* 0x002ee80000300800 */
[----:B------:R-:W3:Y:S04]  /*814d0*/  LDL.LU R5, [R1+0x9b4] ;  /* 0x0009b40001057983 */ /* 0x000ee80000300800 */
[----:B------:R-:W2:Y:S04]  /*814e0*/  LDL.LU R6, [R1+0x9b8] ;  /* 0x0009b80001067983 */ /* 0x000ea80000300800 */
[----:B------:R-:W2:Y:S01]  /*814f0*/  LDL.LU R7, [R1+0x9bc] ;  /* 0x0009bc0001077983 */ /* 0x000ea20000300800 */
[----:B------:R-:W-:Y:S01]  /*81500*/  IMAD.MOV.U32 R9, RZ, RZ, R29 ;  /* 0x000000ffff097224 */ /* 0x000fe200078e001d */
[----:B------:R-:W-:-:S02]  /*81510*/  MOV R17, R11 ;  /* 0x0000000b00117202 */ /* 0x000fc40000000f00 */
        /* <DEDUP_REMOVED lines=49> */
[----:B------:R-:W4:Y:S01]  /*81830*/  LDL.LU.64 R20, [R1+0x3928] ;  /* 0x0039280001147983 */ /* 0x000f220000300a00 */
[----:B------:R-:W-:-:S07]  /*81840*/  IMAD.MOV.U32 R16, RZ, RZ, R28 ;  /* 0x000000ffff107224 */ /* 0x000fce00078e001c */
[C---:B--2---:R-:W-:Y:S09]  /*81850*/  HMMA.1688.F32.TF32 R16, R24.reuse, R16, R4 ;  /* 0x000000101810723c */ /* 0x044ff20000081004 */
[----:B------:R-:W-:Y:S04]  /*81860*/  STL.64 [R1+0x7e0], R8 ;  /* 0x0007e00801007387 */ /* 0x000fe80000100a00 */
[----:B------:R1:W-:Y:S04]  /*81870*/  STL.64 [R1+0x7e8], R10 ;  /* 0x0007e80a01007387 */ /* 0x0003e80000100a00 */
[----:B-1----:R-:W2:Y:S01]  /*81880*/  LDL.LU R10, [R1+0x3920] ;  /* 0x00392000010a7983 */ /* 0x002ea20000300800 */
[----:B----4-:R-:W-:Y:S03]  /*81890*/  HMMA.1688.F32.TF32 R20, R24, R20, R12 ;  /* 0x000000141814723c */ /* 0x010fe6000008100c */
[----:B------:R-:W3:-:S15]  /*818a0*/  LDL.LU R12, [R1+0x9a0] ;  /* 0x0009a000010c7983 */ /* 0x000ede0000300800 */
[----:B------:R-:W-:Y:S01]  /*818b0*/  NOP ;  /* 0x0000000000007918 */ /* 0x000fe20000000000 */
[----:B------:R-:W-:Y:S04]  /*818c0*/  STL.64 [R1+0x7d0], R20 ;  /* 0x0007d01401007387 */ /* 0x000fe80000100a00 */
[----:B------:R-:W-:Y:S04]  /*818d0*/  STL.64 [R1+0x7d8], R22 ;  /* 0x0007d81601007387 */ /* 0x000fe80000100a00 */
[----:B------:R-:W3:Y:S04]  /*818e0*/  LDL.LU R13, [R1+0x9a4] ;  /* 0x0009a400010d7983 */ /* 0x000ee80000300800 */
[----:B------:R-:W3:Y:S04]  /*818f0*/  LDL.LU R14, [R1+0x9a8] ;  /* 0x0009a800010e7983 */ /* 0x000ee80000300800 */
[----:B------:R-:W3:Y:S04]  /*81900*/  LDL.LU R15, [R1+0x9ac] ;  /* 0x0009ac00010f7983 */ /* 0x000ee80000300800 */
[----:B------:R-:W4:Y:S04]  /*81910*/  LDL.LU.64 R6, [R1+0x3918] ;  /* 0x0039180001067983 */ /* 0x000f280000300a00 */
[----:B------:R-:W4:Y:S04]  /*81920*/  LDL.LU.64 R4, [R1+0x3910] ;  /* 0x0039100001047983 */ /* 0x000f280000300a00 */
[----:B------:R1:W-:Y:S04]  /*81930*/  STL.64 [R1+0x7c0], R16 ;  /* 0x0007c01001007387 */ /* 0x0003e80000100a00 */
[----:B------:R4:W-:Y:S04]  /*81940*/  STL.64 [R1+0x7c8], R18 ;  /* 0x0007c81201007387 */ /* 0x0009e80000100a00 */
[----:B------:R-:W-:Y:S04]  /*81950*/  LDS R20, [R0+UR5+0x30600] ;  /* 0x0306000500147984 */ /* 0x000fe80008000800 */
[----:B--2---:R-:W-:Y:S04]  /*81960*/  LDS R21, [R10+UR5+0x30600] ;  /* 0x030600050a157984 */ /* 0x004fe80008000800 */
[----:B------:R-:W-:Y:S04]  /*81970*/  LDS R23, [R10+UR5+0x32600] ;  /* 0x032600050a177984 */ /* 0x000fe80008000800 */
[----:B------:R-:W-:Y:S04]  /*81980*/  LDS R22, [R0+UR5+0x32600] ;  /* 0x0326000500167984 */ /* 0x000fe80008000800 */
[----:B-1----:R-:W4:Y:S02]  /*81990*/  LDL.LU.64 R16, [R1+0x3908] ;  /* 0x0039080001107983 */ /* 0x002f240000300a00 */
[----:B----4-:R-:W-:Y:S02]  /*819a0*/  HMMA.1688.F32.TF32 R16, R24, R16, R4 ;  /* 0x000000101810723c */ /* 0x010fe40000081004 */
        /* <DEDUP_REMOVED lines=13> */
[----:B------:R-:W-:Y:S04]  /*81a80*/  LDS R26, [R0+UR5+0x32700] ;  /* 0x03270005001a7984 */ /* 0x000fe80008000800 */
[----:B------:R-:W1:Y:S04]  /*81a90*/  LDS R27, [R10+UR5+0x32700] ;  /* 0x032700050a1b7984 */ /* 0x000e680008000800 */
[----:B------:R-:W-:Y:S04]  /*81aa0*/  LDS R24, [R0+UR5+0x30700] ;  /* 0x0307000500187984 */ /* 0x000fe80008000800 */
[----:B------:R-:W2:Y:S04]  /*81ab0*/  LDS R25, [R10+UR5+0x30700] ;  /* 0x030700050a197984 */ /* 0x000ea80008000800 */
[----:B------:R-:W3:Y:S04]  /*81ac0*/  LDL.LU.64 R16, [R1+0x38d0] ;  /* 0x0038d00001107983 */ /* 0x000ee80000300a00 */
[----:B------:R4:W-:Y:S04]  /*81ad0*/  STL.64 [R1+0x770], R4 ;  /* 0x0007700401007387 */ /* 0x0009e80000100a00 */
[----:B------:R1:W-:Y:S04]  /*81ae0*/  STL.64 [R1+0x778], R6 ;  /* 0x0007780601007387 */ /* 0x0003e80000100a00 */
[----:B----4-:R-:W4:Y:S04]  /*81af0*/  LDL.LU R4, [R1+0x980] ;  /* 0x0009800001047983 */ /* 0x010f280000300800 */
[----:B------:R-:W4:Y:S04]  /*81b00*/  LDL.LU R5, [R1+0x984] ;  /* 0x0009840001057983 */ /* 0x000f280000300800 */
[----:B-1----:R-:W4:Y:S04]  /*81b10*/  LDL.LU R6, [R1+0x988] ;  /* 0x0009880001067983 */ /* 0x002f280000300800 */
[----:B------:R-:W4:Y:S04]  /*81b20*/  LDL.LU R7, [R1+0x98c] ;  /* 0x00098c0001077983 */ /* 0x000f280000300800 */
[----:B------:R-:W3:Y:S04]  /*81b30*/  LDL.LU R8, [R1+0x990] ;  /* 0x0009900001087983 */ /* 0x000ee80000300800 */
[----:B------:R-:W3:Y:S04]  /*81b40*/  LDL.LU R9, [R1+0x994] ;  /* 0x0009940001097983 */ /* 0x000ee80000300800 */
[----:B------:R-:W3:Y:S04]  /*81b50*/  LDL.LU R10, [R1+0x998] ;  /* 0x00099800010a7983 */ /* 0x000ee80000300800 */
[----:B------:R-:W3:Y:S04]  /*81b60*/  LDL.LU R11, [R1+0x99c] ;  /* 0x00099c00010b7983 */ /* 0x000ee80000300800 */
[----:B------:R-:W-:Y:S04]  /*81b70*/  STL.64 [R1+0x37d8], R26 ;  /* 0x0037d81a01007387 */ /* 0x000fe80000100a00 */
[----:B--2---:R1:W-:Y:S04]  /*81b80*/  STL.64 [R1+0x37d0], R24 ;  /* 0x0037d01801007387 */ /* 0x0043e80000100a00 */
[----:B-1----:R-:W2:Y:S04]  /*81b90*/  LDL.LU.64 R24, [R1+0xa0] ;  /* 0x0000a00001187983 */ /* 0x002ea80000300a00 */
[----:B--2---:R1:W-:Y:S04]  /*81ba0*/  STL.64 [R1+0x3860], R24 ;  /* 0x0038601801007387 */ /* 0x0043e80000100a00 */
[----:B-1----:R-:W2:Y:S04]  /*81bb0*/  LDL.LU.64 R24, [R1+0xc0] ;  /* 0x0000c00001187983 */ /* 0x002ea80000300a00 */
[----:B--2---:R1:W-:Y:S04]  /*81bc0*/  STL.64 [R1+0x3870], R24 ;  /* 0x0038701801007387 */ /* 0x0043e80000100a00 */
[----:B-1----:R-:W2:Y:S01]  /*81bd0*/  LDL.LU.64 R24, [R1+0xd0] ;  /* 0x0000d00001187983 */ /* 0x002ea20000300a00 */
[C---:B---3--:R-:W-:Y:S03]  /*81be0*/  HMMA.1688.F32.TF32 R12, R20.reuse, R16, R12 ;  /* 0x00000010140c723c */ /* 0x048fe6000008100c */
[----:B--2---:R1:W-:Y:S04]  /*81bf0*/  STL.64 [R1+0x3888], R24 ;  /* 0x0038881801007387 */ /* 0x0043e80000100a00 */
[----:B-1----:R-:W2:Y:S04]  /*81c00*/  LDL.LU.64 R24, [R1+0xe0] ;  /* 0x0000e00001187983 */ /* 0x002ea80000300a00 */
        /* <DEDUP_REMOVED lines=20> */
[C---:B------:R-:W-:Y:S03]  /*81d50*/  HMMA.1688.F32.TF32 R8, R20.reuse, R12, R8 ;  /* 0x0000000c1408723c */ /* 0x040fe60000081008 */
        /* <DEDUP_REMOVED lines=20> */
[----:B------:R-:W2:Y:S02]  /*81ea0*/  LDL.LU.64 R4, [R1+0x38a8] ;  /* 0x0038a80001047983 */ /* 0x000ea40000300a00 */
[----:B--2---:R-:W-:-:S15]  /*81eb0*/  HMMA.1688.F32.TF32 R24, R20, R4, R24 ;  /* 0x000000041418723c */ /* 0x004fde0000081018 */
[----:B------:R-:W-:-:S04]  /*81ec0*/  NOP ;  /* 0x0000000000007918 */ /* 0x000fc80000000000 */
[----:B------:R1:W-:Y:S04]  /*81ed0*/  STL.64 [R1+0x800], R24 ;  /* 0x0008001801007387 */ /* 0x0003e80000100a00 */
[----:B------:R-:W-:Y:S04]  /*81ee0*/  STL.64 [R1+0x808], R26 ;  /* 0x0008081a01007387 */ /* 0x000fe80000100a00 */
[----:B-1----:R-:W2:Y:S04]  /*81ef0*/  LDL.LU.64 R24, [R1+0x38a0] ;  /* 0x0038a00001187983 */ /* 0x002ea80000300a00 */
[----:B----4-:R-:W-:Y:S04]  /*81f00*/  STL.64 [R1+0x37b0], R6 ;  /* 0x0037b00601007387 */ /* 0x010fe80000100a00 */
[----:B------:R1:W-:Y:S04]  /*81f10*/  STL.64 [R1+0x37a8], R4 ;  /* 0x0037a80401007387 */ /* 0x0003e80000100a00 */
[----:B-1----:R-:W4:Y:S01]  /*81f20*/  LDL.LU.64 R4, [R1+0xb0] ;  /* 0x0000b00001047983 */ /* 0x002f220000300a00 */
        /* <DEDUP_REMOVED lines=11> */
[----:B-1----:R-:W4:Y:S04]  /*81fe0*/  LDL.LU R8, [R1+0x930] ;  /* 0x0009300001087983 */ /* 0x002f280000300800 */
[----:B------:R-:W4:Y:S04]  /*81ff0*/  LDL.LU R9, [R1+0x934] ;  /* 0x0009340001097983 */ /* 0x000f280000300800 */
[----:B------:R-:W4:Y:S04]  /*82000*/  LDL.LU R10, [R1+0x938] ;  /* 0x00093800010a7983 */ /* 0x000f280000300800 */
        /* <DEDUP_REMOVED lines=18> */
[----:B------:R-:W-:-:S02]  /*82130*/  IMAD.MOV.U32 R18, RZ, RZ, R25 ;  /* 0x000000ffff127224 */ /* 0x000fc400078e0019 */
[----:B------:R-:W3:Y:S01]  /*82140*/  LDL.LU.64 R24, [R1+0x3860] ;  /* 0x0038600001187983 */ /* 0x000ee20000300a00 */
[C---:B----4-:R-:W-:Y:S01]  /*82150*/  HMMA.1688.F32.TF32 R8, R20.reuse, R4, R8 ;  /* 0x000000041408723c */ /* 0x050fe20000081008 */
[----:B------:R-:W-:Y:S02]  /*82160*/  IMAD.MOV.U32 R28, RZ, RZ, R4 ;  /* 0x000000ffff1c7224 */ /* 0x000fe400078e0004 */
[----:B------:R-:W-:Y:S01]  /*82170*/  IMAD.MOV.U32 R29, RZ, RZ, R5 ;  /* 0x000000ffff1d7224 */ /* 0x000fe200078e0005 */
[----:B------:R-:W-:Y:S04]  /*82180*/  STL [R1+0x377c], R18 ;  /* 0x00377c1201007387 */ /* 0x000fe80000100800 */
[----:B------:R-:W-:Y:S01]  /*82190*/  STL [R1+0x3778], R19 ;  /* 0x0037781301007387 */ /* 0x000fe20000100800 */
[----:B---3--:R-:W-:Y:S03]  /*821a0*/  HMMA.1688.F32.TF32 R4, R20, R24, R12 ;  /* 0x000000181404723c */ /* 0x008fe6000008100c */
[----:B------:R-:W-:Y:S07]  /*821b0*/  STL.64 [R1+0x3848], R16 ;  /* 0x0038481001007387 */ /* 0x000fee0000100a00 */
[----:B------:R1:W-:Y:S04]  /*821c0*/  STL.64 [R1+0x840], R8 ;  /* 0x0008400801007387 */ /* 0x0003e80000100a00 */
[----:B------:R2:W-:Y:S04]  /*821d0*/  STL.64 [R1+0x848], R10 ;  /* 0x0008480a01007387 */ /* 0x0005e80000100a00 */
[----:B------:R-:W-:Y:S04]  /*821e0*/  STL [R1+0x3784], R29 ;  /* 0x0037841d01007387 */ /* 0x000fe80000100800 */
[----:B------:R-:W-:Y:S04]  /*821f0*/  STL [R1+0x3780], R28 ;  /* 0x0037801c01007387 */ /* 0x000fe80000100800 */
[----:B------:R-:W-:Y:S04]  /*82200*/  STL.64 [R1+0x850], R4 ;  /* 0x0008500401007387 */ /* 0x000fe80000100a00 */
[----:B------:R-:W-:Y:S04]  /*82210*/  STL.64 [R1+0x858], R6 ;  /* 0x0008580601007387 */ /* 0x000fe80000100a00 */
        /* <DEDUP_REMOVED lines=10> */
[----:B------:R-:W2:Y:S04]  /*822c0*/  LDL R12, [R1+0x90] ;  /* 0x00009000010c7983 */ /* 0x000ea80000100800 */
[----:B------:R-:W2:Y:S04]  /*822d0*/  LDL R13, [R1+0x94] ;  /* 0x00009400010d7983 */ /* 0x000ea80000100800 */
[----:B-1----:R-:W2:Y:S04]  /*822e0*/  LDL.LU R16, [R1+0x910] ;  /* 0x0009100001107983 */ /* 0x002ea80000300800 */
[----:B------:R-:W2:Y:S04]  /*822f0*/  LDL.LU R17, [R1+0x914] ;  /* 0x0009140001117983 */ /* 0x000ea80000300800 */
[----:B------:R-:W2:Y:S04]  /*82300*/  LDL.LU R18, [R1+0x918] ;  /* 0x0009180001127983 */ /* 0x000ea80000300800 */
[----:B------:R-:W2:Y:S04]  /*82310*/  LDL.LU R19, [R1+0x91c] ;  /* 0x00091c0001137983 */ /* 0x000ea80000300800 */
[----:B------:R-:W4:Y:S04]  /*82320*/  LDL.LU.64 R4, [R1+0x70] ;  /* 0x0000700001047983 */ /* 0x000f280000300a00 */
[----:B----4-:R1:W-:Y:S04]  /*82330*/  STL.64 [R1+0x3840], R4 ;  /* 0x0038400401007387 */ /* 0x0103e80000100a00 */
[----:B-1----:R-:W4:Y:S04]  /*82340*/  LDL.LU.64 R4, [R1+0x80] ;  /* 0x0000800001047983 */ /* 0x002f280000300a00 */
[----:B------:R-:W-:Y:S04]  /*82350*/  STL.64 [R1+0x37f8], R10 ;  /* 0x0037f80a01007387 */ /* 0x000fe80000100a00 */
[----:B---3--:R1:W-:Y:S04]  /*82360*/  STL.64 [R1+0x37f0], R8 ;  /* 0x0037f00801007387 */ /* 0x0083e80000100a00 */
[----:B-1----:R-:W3:Y:S04]  /*82370*/  LDL.LU.64 R8, [R1+0x40] ;  /* 0x0000400001087983 */ /* 0x002ee80000300a00 */
[----:B---3--:R1:W-:Y:S04]  /*82380*/  STL.64 [R1+0x3808], R8 ;  /* 0x0038080801007387 */ /* 0x0083e80000100a00 */
[----:B-1----:R-:W3:Y:S04]  /*82390*/  LDL.LU.64 R8, [R1+0x50] ;  /* 0x0000500001087983 */ /* 0x002ee80000300a00 */
[----:B---3--:R1:W-:Y:S04]  /*823a0*/  STL.64 [R1+0x3820], R8 ;  /* 0x0038200801007387 */ /* 0x0083e80000100a00 */
[----:B-1----:R-:W3:Y:S01]  /*823b0*/  LDL.LU.64 R8, [R1+0x60] ;  /* 0x0000600001087983 */ /* 0x002ee20000300a00 */
[----:B------:R-:W-:Y:S01]  /*823c0*/  MOV R3, R24 ;  /* 0x0000001800037202 */ /* 0x000fe20000000f00 */
[----:B------:R-:W-:-:S02]  /*823d0*/  IMAD.MOV.U32 R2, RZ, RZ, R25 ;  /* 0x000000ffff027224 */ /* 0x000fc400078e0019 */
[----:B---3--:R1:W-:Y:S04]  /*823e0*/  STL.64 [R1+0x3838], R8 ;  /* 0x0038380801007387 */ /* 0x0083e80000100a00 */
[----:B-1----:R-:W3:Y:S04]  /*823f0*/  LDL.LU R8, [R1+0x8f0] ;  /* 0x0008f00001087983 */ /* 0x002ee80000300800 */
[----:B------:R-:W3:Y:S04]  /*82400*/  LDL.LU R9, [R1+0x8f4] ;  /* 0x0008f40001097983 */ /* 0x000ee80000300800 */
[----:B------:R-:W3:Y:S04]  /*82410*/  LDL.LU R10, [R1+0x8f8] ;  /* 0x0008f800010a7983 */ /* 0x000ee80000300800 */
[----:B------:R-:W3:Y:S04]  /*82420*/  LDL.LU R11, [R1+0x8fc] ;  /* 0x0008fc00010b7983 */ /* 0x000ee80000300800 */
[----:B------:R-:W2:Y:S04]  /*82430*/  LDL.LU.64 R24, [R1+0x30] ;  /* 0x0000300001187983 */ /* 0x000ea80000300a00 */
        /* <DEDUP_REMOVED lines=18> */
[----:B------:R-:W-:Y:S04]  /*82560*/  STL [R1+0x378c], R2 ;  /* 0x00378c0201007387 */ /* 0x000fe80000100800 */
[----:B------:R-:W-:Y:S04]  /*82570*/  STL [R1+0x3788], R3 ;  /* 0x0037880301007387 */ /* 0x000fe80000100800 */
[----:B------:R-:W4:Y:S04]  /*82580*/  LDL.LU.64 R18, [R1+0x3858] ;  /* 0x0038580001127983 */ /* 0x000f280000300a00 */
[----:B------:R-:W4:Y:S04]  /*82590*/  LDL.LU.64 R16, [R1+0x3850] ;  /* 0x0038500001107983 */ /* 0x000f280000300a00 */
[----:B------:R1:W-:Y:S04]  /*825a0*/  STL.64 [R1+0x860], R12 ;  /* 0x0008600c01007387 */ /* 0x0003e80000100a00 */
[----:B------:R3:W-:Y:S04]  /*825b0*/  STL.64 [R1+0x868], R14 ;  /* 0x0008680e01007387 */ /* 0x0007e80000100a00 */
[----:B-1----:R-:W2:Y:S04]  /*825c0*/  LDL.LU R12, [R1+0x600] ;  /* 0x00060000010c7983 */ /* 0x002ea80000300800 */
[----:B------:R-:W2:Y:S04]  /*825d0*/  LDL.LU R13, [R1+0x604] ;  /* 0x00060400010d7983 */ /* 0x000ea80000300800 */
[----:B---3--:R-:W3:Y:S04]  /*825e0*/  LDL.LU R14, [R1+0x608] ;  /* 0x00060800010e7983 */ /* 0x008ee80000300800 */
[----:B------:R-:W3:Y:S01]  /*825f0*/  LDL.LU R15, [R1+0x60c] ;  /* 0x00060c00010f7983 */ /* 0x000ee20000300800 */
[----:B----4-:R-:W-:-:S15]  /*82600*/  HMMA.1688.F32.TF32 R16, R20, R4, R16 ;  /* 0x000000041410723c */ /* 0x010fde0000081010 */
[----:B------:R-:W-:-:S04]  /*82610*/  NOP ;  /* 0x0000000000007918 */ /* 0x000fc80000000000 */
[----:B------:R1:W-:Y:S04]  /*82620*/  STL.64 [R1+0x8b0], R16 ;  /* 0x0008b01001007387 */ /* 0x0003e80000100a00 */
[----:B------:R4:W-:Y:S04]  /*82630*/  STL.64 [R1+0x8b8], R18 ;  /* 0x0008b81201007387 */ /* 0x0009e80000100a00 */
[----:B-1----:R-:W3:Y:S01]  /*82640*/  LDL.LU.64 R16, [R1+0x3848] ;  /* 0x0038480001107983 */ /* 0x002ee20000300a00 */
[----:B----4-:R-:W-:Y:S02]  /*82650*/  IMAD.MOV.U32 R18, RZ, RZ, R4 ;  /* 0x000000ffff127224 */ /* 0x010fe400078e0004 */
[----:B------:R-:W-:-:S02]  /*82660*/  IMAD.MOV.U32 R19, RZ, RZ, R5 ;  /* 0x000000ffff137224 */ /* 0x000fc400078e0005 */
        /* <DEDUP_REMOVED lines=8> */
[----:B------:R-:W-:Y:S02]  /*826f0*/  IMAD.MOV.U32 R29, RZ, RZ, R4 ;  /* 0x000000ffff1d7224 */ /* 0x000fe400078e0004 */
        /* <DEDUP_REMOVED lines=31> */
[----:B------:R1:W-:Y:S04]  /*828f0*/  STL.64 [R1+0x870], R24 ;  /* 0x0008701801007387 */ /* 0x0003e80000100a00 */
[----:B------:R2:W-:Y:S04]  /*82900*/  STL.64 [R1+0x878], R26 ;  /* 0x0008781a01007387 */ /* 0x0005e80000100a00 */
[----:B-1----:R-:W2:Y:S04]  /*82910*/  LDL.LU.64 R24, [R1+0x3800] ;  /* 0x0038000001187983 */ /* 0x002ea80000300a00 */
[----:B------:R-:W2:Y:S04]  /*82920*/  LDL.LU.64 R10, [R1+0x37f8] ;  /* 0x0037f800010a7983 */ /* 0x000ea80000300a00 */
[----:B------:R-:W2:Y:S02]  /*82930*/  LDL.LU.64 R8, [R1+0x37f0] ;  /* 0x0037f00001087983 */ /* 0x000ea40000300a00 */
[----:B--2---:R-:W-:Y:S02]  /*82940*/  HMMA.1688.F32.TF32 R20, R20, R24, R8 ;  /* 0x000000181414723c */ /* 0x004fe40000081008 */
[----:B------:R-:W2:Y:S04]  /*82950*/  LDL.LU.64 R10, [R1+0x37e8] ;  /* 0x0037e800010a7983 */ /* 0x000ea80000300a00 */
[----:B------:R-:W4:Y:S01]  /*82960*/  LDL.LU.64 R8, [R1+0x37e0] ;  /* 0x0037e00001087983 */ /* 0x000f220000300a00 */
[----:B------:R-:W-:-:S02]  /*82970*/  IMAD.MOV.U32 R3, RZ, RZ, R24 ;  /* 0x000000ffff037224 */ /* 0x000fc400078e0018 */
[----:B------:R-:W-:-:S10]  /*82980*/  IMAD.MOV.U32 R2, RZ, RZ, R25 ;  /* 0x000000ffff027224 */ /* 0x000fd400078e0019 */
[----:B------:R1:W-:Y:S04]  /*82990*/  STL.64 [R1+0x630], R20 ;  /* 0x0006301401007387 */ /* 0x0003e80000100a00 */
[----:B------:R1:W-:Y:S04]  /*829a0*/  STL.64 [R1+0x638], R22 ;  /* 0x0006381601007387 */ /* 0x0003e80000100a00 */
[----:B------:R-:W3:Y:S04]  /*829b0*/  LDL.LU.64 R26, [R1+0x37d8] ;  /* 0x0037d800011a7983 */ /* 0x000ee80000300a00 */
        /* <DEDUP_REMOVED lines=10> */
[----:B------:R-:W2:Y:S02]  /*82a60*/  LDL.LU.64 R12, [R1+0x37c0] ;  /* 0x0037c000010c7983 */ /* 0x000ea40000300a00 */
[----:B--2---:R-:W-:Y:S01]  /*82a70*/  HMMA.1688.F32.TF32 R20, R24, R12, R20 ;  /* 0x0000000c1814723c */ /* 0x004fe20000081014 */
[----:B------:R-:W-:-:S15]  /*82a80*/  LOP3.LUT R13, R0, 0x20, RZ, 0x3c, !PT ;  /* 0x00000020000d7812 */ /* 0x000fde00078e3cff */
[----:B------:R-:W-:-:S03]  /*82a90*/  NOP ;  /* 0x0000000000007918 */ /* 0x000fc60000000000 */
        /* <DEDUP_REMOVED lines=8> */
[----:B-1----:R-:W-:-:S02]  /*82b20*/  IMAD.MOV.U32 R20, RZ, RZ, R10 ;  /* 0x000000ffff147224 */ /* 0x002fc400078e000a */
[----:B------:R-:W-:Y:S01]  /*82b30*/  IMAD.MOV.U32 R21, RZ, RZ, R11 ;  /* 0x000000ffff157224 */ /* 0x000fe200078e000b */
[----:B------:R-:W2:Y:S04]  /*82b40*/  LDL.LU R10, [R1+0x37bc] ;  /* 0x0037bc00010a7983 */ /* 0x000ea80000300800 */
[----:B------:R-:W2:Y:S01]  /*82b50*/  LDL.LU R11, [R1+0x37b8] ;  /* 0x0037b800010b7983 */ /* 0x000ea20000300800 */
[C---:B----4-:R-:W-:Y:S03]  /*82b60*/  HMMA.1688.F32.TF32 R4, R24.reuse, R8, R4 ;  /* 0x000000081804723c */ /* 0x050fe60000081004 */
[----:B---3--:R-:W-:Y:S04]  /*82b70*/  STL.64 [R1+0x3678], R14 ;  /* 0x0036780e01007387 */ /* 0x008fe80000100a00 */
[----:B------:R1:W-:Y:S04]  /*82b80*/  STL [R1+0x3674], R13 ;  /* 0x0036740d01007387 */ /* 0x0003e80000100800 */
[----:B------:R-:W3:Y:S04]  /*82b90*/  LDL.LU R12, [R1+0x590] ;  /* 0x00059000010c7983 */ /* 0x000ee80000300800 */
[----:B-1----:R-:W3:Y:S04]  /*82ba0*/  LDL.LU R13, [R1+0x594] ;  /* 0x00059400010d7983 */ /* 0x002ee80000300800 */
[----:B------:R-:W3:Y:S04]  /*82bb0*/  LDL.LU R14, [R1+0x598] ;  /* 0x00059800010e7983 */ /* 0x000ee80000300800 */
[----:B------:R-:W3:Y:S04]  /*82bc0*/  LDL.LU R15, [R1+0x59c] ;  /* 0x00059c00010f7983 */ /* 0x000ee80000300800 */
[----:B------:R-:W-:Y:S04]  /*82bd0*/  STL.64 [R1+0x5c0], R4 ;  /* 0x0005c00401007387 */ /* 0x000fe80000100a00 */
[----:B------:R1:W-:Y:S04]  /*82be0*/  STL.64 [R1+0x5c8], R6 ;  /* 0x0005c80601007387 */ /* 0x0003e80000100a00 */
[----:B-1----:R-:W4:Y:S04]  /*82bf0*/  LDL.LU.64 R6, [R1+0x37b0] ;  /* 0x0037b00001067983 */ /* 0x002f280000300a00 */
[----:B------:R-:W3:Y:S04]  /*82c00*/  LDL.LU.64 R4, [R1+0x37a8] ;  /* 0x0037a80001047983 */ /* 0x000ee80000300a00 */
[----:B--2---:R1:W-:Y:S04]  /*82c10*/  STL.64 [R1+0x3658], R10 ;  /* 0x0036580a01007387 */ /* 0x0043e80000100a00 */
[----:B------:R-:W3:Y:S04]  /*82c20*/  LDL.LU R8, [R1+0x5a0] ;  /* 0x0005a00001087983 */ /* 0x000ee80000300800 */
[----:B------:R-:W3:Y:S04]  /*82c30*/  LDL.LU R9, [R1+0x5a4] ;  /* 0x0005a40001097983 */ /* 0x000ee80000300800 */
[----:B-1----:R-:W3:Y:S04]  /*82c40*/  LDL.LU R10, [R1+0x5a8] ;  /* 0x0005a800010a7983 */ /* 0x002ee80000300800 */
[----:B------:R-:W3:Y:S02]  /*82c50*/  LDL.LU R11, [R1+0x5ac] ;  /* 0x0005ac00010b7983 */ /* 0x000ee40000300800 */
[----:B---3--:R-:W-:-:S15]  /*82c60*/  HMMA.1688.F32.TF32 R8, R24, R4, R8 ;  /* 0x000000041808723c */ /* 0x008fde0000081008 */
[----:B------:R-:W-:-:S04]  /*82c70*/  NOP ;  /* 0x0000000000007918 */ /* 0x000fc80000000000 */
[----:B------:R-:W-:Y:S01]  /*82c80*/  IMAD.MOV.U32 R5, RZ, RZ, R10 ;  /* 0x000000ffff057224 */ /* 0x000fe200078e000a */
[----:B------:R1:W-:Y:S01]  /*82c90*/  STL.64 [R1+0x5a0], R8 ;  /* 0x0005a00801007387 */ /* 0x0003e20000100a00 */
[----:B------:R-:W-:Y:S02]  /*82ca0*/  IMAD.MOV.U32 R4, RZ, RZ, R11 ;  /* 0x000000ffff047224 */ /* 0x000fe400078e000b */
[----:B-1----:R-:W-:Y:S01]  /*82cb0*/  HMMA.1688.F32.TF32 R8, R24, R20, R12 ;  /* 0x000000141808723c */ /* 0x002fe2000008100c */
[----:B----4-:R-:W-:Y:S01]  /*82cc0*/  STL.64 [R1+0x3650], R6 ;  /* 0x0036500601007387 */ /* 0x010fe20000100a00 */
[----:B------:R-:W-:Y:S02]  /*82cd0*/  IMAD.MOV.U32 R12, RZ, RZ, R3 ;  /* 0x000000ffff0c7224 */ /* 0x000fe400078e0003 */
[----:B------:R-:W-:Y:S01]  /*82ce0*/  IMAD.MOV.U32 R13, RZ, RZ, R2 ;  /* 0x000000ffff0d7224 */ /* 0x000fe200078e0002 */
[----:B------:R-:W-:-:S14]  /*82cf0*/  STL.64 [R1+0x3648], R4 ;  /* 0x0036480401007387 */ /* 0x000fdc0000100a00 */
[----:B------:R-:W-:Y:S04]  /*82d00*/  STL.64 [R1+0x940], R8 ;  /* 0x0009400801007387 */ /* 0x000fe80000100a00 */
[----:B------:R-:W2:Y:S04]  /*82d10*/  LDL.LU R3, [R1+0x37a4] ;  /* 0x0037a40001037983 */ /* 0x000ea80000300800 */
[----:B------:R-:W3:Y:S04]  /*82d20*/  LDL.LU R2, [R1+0x37a0] ;  /* 0x0037a00001027983 */ /* 0x000ee80000300800 */
[----:B------:R1:W-:Y:S04]  /*82d30*/  STL.64 [R1+0x3690], R12 ;  /* 0x0036900c01007387 */ /* 0x0003e80000100a00 */
[----:B------:R-:W4:Y:S04]  /*82d40*/  LDL.LU R20, [R1+0xf0] ;  /* 0x0000f00001147983 */ /* 0x000f280000300800 */
[----:B------:R-:W4:Y:S04]  /*82d50*/  LDL.LU R21, [R1+0xf4] ;  /* 0x0000f40001157983 */ /* 0x000f280000300800 */
[----:B------:R-:W2:Y:S04]  /*82d60*/  LDL.LU R22, [R1+0xf8] ;  /* 0x0000f80001167983 */ /* 0x000ea80000300800 */
[----:B------:R-:W2:Y:S01]  /*82d70*/  LDL.LU R23, [R1+0xfc] ;  /* 0x0000fc0001177983 */ /* 0x000ea20000300800 */
[----:B-1----:R-:W-:Y:S01]  /*82d80*/  MOV R12, R28 ;  /* 0x0000001c000c7202 */ /* 0x002fe20000000f00 */
[----:B------:R-:W-:-:S02]  /*82d90*/  IMAD.MOV.U32 R13, RZ, RZ, R29 ;  /* 0x000000ffff0d7224 */ /* 0x000fc400078e001d */
[----:B--2---:R-:W-:Y:S04]  /*82da0*/  STL.64 [R1+0x36a0], R22 ;  /* 0x0036a01601007387 */ /* 0x004fe80000100a00 */
[----:B----4-:R1:W-:Y:S04]  /*82db0*/  STL.64 [R1+0x3698], R20 ;  /* 0x0036981401007387 */ /* 0x0103e80000100a00 */
        /* <DEDUP_REMOVED lines=23> */
[----:B----4-:R-:W-:-:S02]  /*82f30*/  IMAD.MOV.U32 R12, RZ, RZ, R29 ;  /* 0x000000ffff0c7224 */ /* 0x010fc400078e001d */
[----:B------:R-:W-:Y:S01]  /*82f40*/  IMAD.MOV.U32 R13, RZ, RZ, R28 ;  /* 0x000000ffff0d7224 */ /* 0x000fe200078e001c */
[----:B------:R-:W4:Y:S04]  /*82f50*/  LDL.LU R29, [R1+0x3784] ;  /* 0x00378400011d7983 */ /* 0x000f280000300800 */
[----:B------:R-:W4:Y:S04]  /*82f60*/  LDL.LU R28, [R1+0x3780] ;  /* 0x00378000011c7983 */ /* 0x000f280000300800 */
[----:B------:R2:W-:Y:S02]  /*82f70*/  STL.64 [R1+0x36f0], R12 ;  /* 0x0036f00c01007387 */ /* 0x0005e40000100a00 */
[----:B--2---:R-:W-:-:S02]  /*82f80*/  IMAD.MOV.U32 R13, RZ, RZ, R19 ;  /* 0x000000ffff0d7224 */ /* 0x004fc400078e0013 */
[----:B---3--:R-:W-:Y:S01]  /*82f90*/  IMAD.MOV.U32 R12, RZ, RZ, R18 ;  /* 0x000000ffff0c7224 */ /* 0x008fe200078e0012 */
[----:B------:R-:W-:Y:S04]  /*82fa0*/  STL.64 [R1+0x36d0], R22 ;  /* 0x0036d01601007387 */ /* 0x000fe80000100a00 */
[----:B------:R1:W-:Y:S04]  /*82fb0*/  STL.64 [R1+0x36c8], R20 ;  /* 0x0036c81401007387 */ /* 0x0003e80000100a00 */
[----:B-1----:R-:W2:Y:S04]  /*82fc0*/  LDL.LU R20, [R1+0x430] ;  /* 0x0004300001147983 */ /* 0x002ea80000300800 */
[----:B------:R-:W2:Y:S04]  /*82fd0*/  LDL.LU R21, [R1+0x434] ;  /* 0x0004340001157983 */ /* 0x000ea80000300800 */
[----:B------:R-:W3:Y:S04]  /*82fe0*/  LDL.LU R22, [R1+0x438] ;  /* 0x0004380001167983 */ /* 0x000ee80000300800 */
[----:B------:R-:W3:Y:S04]  /*82ff0*/  LDL.LU R23, [R1+0x43c] ;  /* 0x00043c0001177983 */ /* 0x000ee80000300800 */
[----:B------:R-:W2:Y:S04]  /*83000*/  LDL.LU R18, [R1+0x377c] ;  /* 0x00377c0001127983 */ /* 0x000ea80000300800 */
[----:B------:R-:W3:Y:S04]  /*83010*/  LDL.LU R19, [R1+0x3778] ;  /* 0x0037780001137983 */ /* 0x000ee80000300800 */
[----:B------:R-:W-:Y:S04]  /*83020*/  STL.64 [R1+0x3710], R12 ;  /* 0x0037100c01007387 */ /* 0x000fe80000100a00 */
[----:B------:R-:W3:Y:S04]  /*83030*/  LDL.LU R4, [R1+0x90] ;  /* 0x0000900001047983 */ /* 0x000ee80000300800 */
[----:B------:R-:W3:Y:S01]  /*83040*/  LDL.LU R5, [R1+0x94] ;  /* 0x0000940001057983 */ /* 0x000ee20000300800 */
[----:B----4-:R-:W-:Y:S01]  /*83050*/  IMAD.MOV.U32 R8, RZ, RZ, R28 ;  /* 0x000000ffff087224 */ /* 0x010fe200078e001c */
[----:B------:R-:W-:-:S02]  /*83060*/  MOV R9, R29 ;  /* 0x0000001d00097202 */ /* 0x000fc40000000f00 */
[----:B------:R-:W4:Y:S04]  /*83070*/  LDL.LU R28, [R1+0x3774] ;  /* 0x00377400011c7983 */ /* 0x000f280000300800 */
[----:B------:R-:W4:Y:S04]  /*83080*/  LDL.LU R29, [R1+0x3770] ;  /* 0x00377000011d7983 */ /* 0x000f280000300800 */
[----:B------:R2:W-:Y:S02]  /*83090*/  STL.64 [R1+0x3738], R8 ;  /* 0x0037380801007387 */ /* 0x0005e40000100a00 */
[----:B--2---:R-:W-:-:S02]  /*830a0*/  IMAD.MOV.U32 R9, RZ, RZ, R18 ;  /* 0x000000ffff097224 */ /* 0x004fc400078e0012 */
[----:B---3--:R-:W-:Y:S02]  /*830b0*/  IMAD.MOV.U32 R8, RZ, RZ, R19 ;  /* 0x000000ffff087224 */ /* 0x008fe400078e0013 */
[----:B------:R-:W2:Y:S04]  /*830c0*/  LDL.LU R19, [R1+0x376c] ;  /* 0x00376c0001137983 */ /* 0x000ea80000300800 */
[----:B------:R-:W3:Y:S04]  /*830d0*/  LDL.LU R18, [R1+0x3768] ;  /* 0x0037680001127983 */ /* 0x000ee80000300800 */
[----:B------:R-:W-:Y:S04]  /*830e0*/  STL.64 [R1+0x3750], R8 ;  /* 0x0037500801007387 */ /* 0x000fe80000100a00 */
[----:B------:R1:W-:Y:S04]  /*830f0*/  STL.64 [R1+0x3718], R4 ;  /* 0x0037180401007387 */ /* 0x0003e80000100a00 */
[----:B------:R-:W2:Y:S04]  /*83100*/  LDL.LU R12, [R1+0x530] ;  /* 0x00053000010c7983 */ /* 0x000ea80000300800 */
[----:B------:R-:W2:Y:S04]  /*83110*/  LDL.LU R13, [R1+0x534] ;  /* 0x00053400010d7983 */ /* 0x000ea80000300800 */
[----:B------:R-:W2:Y:S04]  /*83120*/  LDL.LU R14, [R1+0x538] ;  /* 0x00053800010e7983 */ /* 0x000ea80000300800 */
[----:B------:R-:W2:Y:S01]  /*83130*/  LDL.LU R15, [R1+0x53c] ;  /* 0x00053c00010f7983 */ /* 0x000ea20000300800 */
[----:B-1----:R-:W-:-:S02]  /*83140*/  IMAD.MOV.U32 R4, RZ, RZ, R3 ;  /* 0x000000ffff047224 */ /* 0x002fc400078e0003 */
        /* <DEDUP_REMOVED lines=14> */
[----:B----4-:R-:W-:-:S03]  /*83230*/  IMAD.MOV.U32 R8, RZ, RZ, R29 ;  /* 0x000000ffff087224 */ /* 0x010fc600078e001d */
[----:B--2---:R-:W-:Y:S04]  /*83240*/  STL.64 [R1+0x3760], R6 ;  /* 0x0037600601007387 */ /* 0x004fe80000100a00 */
[----:B------:R1:W-:Y:S04]  /*83250*/  STL.64 [R1+0x3758], R4 ;  /* 0x0037580401007387 */ /* 0x0003e80000100a00 */
        /* <DEDUP_REMOVED lines=10> */
[----:B-1----:R-:W3:Y:S04]  /*83300*/  LDL.LU R20, [R1+0x450] ;  /* 0x0004500001147983 */ /* 0x002ee80000300800 */
[----:B------:R-:W3:Y:S04]  /*83310*/  LDL.LU R21, [R1+0x454] ;  /* 0x0004540001157983 */ /* 0x000ee80000300800 */
[----:B------:R-:W3:Y:S04]  /*83320*/  LDL.LU R22, [R1+0x458] ;  /* 0x0004580001167983 */ /* 0x000ee80000300800 */
[----:B------:R-:W3:Y:S01]  /*83330*/  LDL.LU R23, [R1+0x45c] ;  /* 0x00045c0001177983 */ /* 0x000ee20000300800 */
[----:B------:R-:W-:-:S02]  /*83340*/  IMAD.MOV.U32 R9, RZ, RZ, R28 ;  /* 0x000000ffff097224 */ /* 0x000fc400078e001c */
[----:B------:R-:W-:Y:S02]  /*83350*/  IMAD.MOV.U32 R17, RZ, RZ, R10 ;  /* 0x000000ffff117224 */ /* 0x000fe400078e000a */
[----:B------:R-:W-:-:S03]  /*83360*/  IMAD.MOV.U32 R16, RZ, RZ, R11 ;  /* 0x000000ffff107224 */ /* 0x000fc600078e000b */
[C---:B--2---:R-:W-:Y:S01]  /*83370*/  HMMA.1688.F32.TF32 R8, R24.reuse, R8, R4 ;  /* 0x000000081808723c */ /* 0x044fe20000081004 */
[----:B---3--:R-:W-:Y:S04]  /*83380*/  STL.64 [R1+0x3700], R22 ;  /* 0x0037001601007387 */ /* 0x008fe80000100a00 */
[----:B------:R1:W-:Y:S04]  /*83390*/  STL.64 [R1+0x36f8], R20 ;  /* 0x0036f81401007387 */ /* 0x0003e80000100a00 */
[----:B-1----:R-:W2:Y:S04]  /*833a0*/  LDL.LU R20, [R1+0x480] ;  /* 0x0004800001147983 */ /* 0x002ea80000300800 */
[----:B------:R-:W2:Y:S04]  /*833b0*/  LDL.LU R21, [R1+0x484] ;  /* 0x0004840001157983 */ /* 0x000ea80000300800 */
[----:B------:R-:W2:Y:S04]  /*833c0*/  LDL.LU R22, [R1+0x488] ;  /* 0x0004880001167983 */ /* 0x000ea80000300800 */
[----:B------:R-:W2:Y:S04]  /*833d0*/  LDL.LU R23, [R1+0x48c] ;  /* 0x00048c0001177983 */ /* 0x000ea80000300800 */
[----:B------:R-:W-:Y:S04]  /*833e0*/  STL [R1+0x2e4c], R16 ;  /* 0x002e4c1001007387 */ /* 0x000fe80000100800 */
[----:B------:R-:W-:Y:S04]  /*833f0*/  STL [R1+0x2e48], R17 ;  /* 0x002e481101007387 */ /* 0x000fe80000100800 */
        /* <DEDUP_REMOVED lines=9> */
[----:B-1----:R-:W3:Y:S01]  /*83490*/  LDL.LU.64 R8, [R1+0x3738] ;  /* 0x0037380001087983 */ /* 0x002ee20000300a00 */
[----:B------:R-:W-:Y:S02]  /*834a0*/  IMAD.MOV.U32 R16, RZ, RZ, R10 ;  /* 0x000000ffff107224 */ /* 0x000fe400078e000a */
[----:B------:R-:W-:-:S05]  /*834b0*/  IMAD.MOV.U32 R17, RZ, RZ, R11 ;  /* 0x000000ffff117224 */ /* 0x000fca00078e000b */
[----:B------:R-:W-:Y:S04]  /*834c0*/  STL [R1+0x2e54], R17 ;  /* 0x002e541101007387 */ /* 0x000fe80000100800 */
[----:B------:R-:W-:Y:S01]  /*834d0*/  STL [R1+0x2e50], R16 ;  /* 0x002e501001007387 */ /* 0x000fe20000100800 */
[----:B---3--:R-:W-:Y:S03]  /*834e0*/  HMMA.1688.F32.TF32 R8, R24, R8, R4 ;  /* 0x000000081808723c */ /* 0x008fe60000081004 */
[----:B------:R-:W4:-:S15]  /*834f0*/  LDL.LU.64 R4, [R1+0x3730] ;  /* 0x0037300001047983 */ /* 0x000f1e0000300a00 */
[----:B------:R-:W-:Y:S01]  /*83500*/  NOP ;  /* 0x0000000000007918 */ /* 0x000fe20000000000 */
[----:B------:R1:W-:Y:S04]  /*83510*/  STL.64 [R1+0x910], R8 ;  /* 0x0009100801007387 */ /* 0x0003e80000100a00 */
[----:B------:R3:W-:Y:S04]  /*83520*/  STL.64 [R1+0x918], R10 ;  /* 0x0009180a01007387 */ /* 0x0007e80000100a00 */
[----:B-1----:R-:W2:Y:S04]  /*83530*/  LDL.LU R8, [R1+0x3c0] ;  /* 0x0003c00001087983 */ /* 0x002ea80000300800 */
[----:B------:R-:W2:Y:S04]  /*83540*/  LDL.LU R9, [R1+0x3c4] ;  /* 0x0003c40001097983 */ /* 0x000ea80000300800 */
[----:B---3--:R-:W3:Y:S04]  /*83550*/  LDL.LU R10, [R1+0x3c8] ;  /* 0x0003c800010a7983 */ /* 0x008ee80000300800 */
        /* <DEDUP_REMOVED lines=11> */
[----:B------:R3:W-:Y:S04]  /*83610*/  STL [R1+0x908], R6 ;  /* 0x0009080601007387 */ /* 0x0007e80000100800 */
[----:B-1----:R-:W3:Y:S01]  /*83620*/  LDL.LU.64 R4, [R1+0x3718] ;  /* 0x0037180001047983 */ /* 0x002ee20000300a00 */
[----:B------:R-:W-:-:S05]  /*83630*/  IMAD.MOV.U32 R17, RZ, RZ, R7 ;  /* 0x000000ffff117224 */ /* 0x000fca00078e0007 */
[----:B------:R-:W-:Y:S01]  /*83640*/  STL [R1+0x2e5c], R17 ;  /* 0x002e5c1101007387 */ /* 0x000fe20000100800 */
[----:B---3--:R-:W-:Y:S03]  /*83650*/  HMMA.1688.F32.TF32 R4, R24, R4, R12 ;  /* 0x000000041804723c */ /* 0x008fe6000008100c */
[----:B------:R-:W3:-:S15]  /*83660*/  LDL.LU.64 R12, [R1+0x3710] ;  /* 0x00371000010c7983 */ /* 0x000ede0000300a00 */
[----:B------:R-:W-:Y:S01]  /*83670*/  NOP ;  /* 0x0000000000007918 */ /* 0x000fe20000000000 */
[----:B------:R1:W-:Y:S04]  /*83680*/  STL.64 [R1+0x8f0], R4 ;  /* 0x0008f00401007387 */ /* 0x0003e80000100a00 */
[----:B------:R4:W-:Y:S04]  /*83690*/  STL.64 [R1+0x8f8], R6 ;  /* 0x0008f80601007387 */ /* 0x0009e80000100a00 */
[----:B-1----:R-:W2:Y:S04]  /*836a0*/  LDL.LU R4, [R1+0x3b0] ;  /* 0x0003b00001047983 */ /* 0x002ea80000300800 */
[----:B------:R-:W2:Y:S01]  /*836b0*/  LDL.LU R5, [R1+0x3b4] ;  /* 0x0003b40001057983 */ /* 0x000ea20000300800 */
[----:B----4-:R-:W-:Y:S01]  /*836c0*/  IMAD.MOV.U32 R6, RZ, RZ, R18 ;  /* 0x000000ffff067224 */ /* 0x010fe200078e0012 */
[----:B------:R-:W-:-:S02]  /*836d0*/  MOV R7, R19 ;  /* 0x0000001300077202 */ /* 0x000fc40000000f00 */
        /* <DEDUP_REMOVED lines=33> */
[----:B------:R-:W2:Y:S04]  /*838f0*/  LDL.LU.64 R22, [R1+0x3688] ;  /* 0x0036880001167983 */ /* 0x000ea80000300a00 */
[----:B------:R-:W2:Y:S04]  /*83900*/  LDL.LU.64 R20, [R1+0x3680] ;  /* 0x0036800001147983 */ /* 0x000ea80000300a00 */
[----:B----4-:R-:W3:Y:S04]  /*83910*/  LDL.LU.64 R14, [R1+0x3678] ;  /* 0x00367800010e7983 */ /* 0x010ee80000300a00 */
[----:B------:R-:W4:Y:S05]  /*83920*/  LDL.LU R13, [R1+0x3674] ;  /* 0x00367400010d7983 */ /* 0x000f2a0000300800 */
[----:B------:R-:W-:Y:S04]  /*83930*/  STL.64 [R1+0x570], R24 ;  /* 0x0005701801007387 */ /* 0x000fe80000100a00 */
[----:B------:R-:W-:Y:S04]  /*83940*/  STL.64 [R1+0x578], R26 ;  /* 0x0005781a01007387 */ /* 0x000fe80000100a00 */
[----:B------:R-:W-:Y:S04]  /*83950*/  LDS R26, [R0+UR5+0x36100] ;  /* 0x03610005001a7984 */ /* 0x000fe80008000800 */
[----:B------:R-:W-:Y:S04]  /*83960*/  LDS R24, [R0+UR5+0x34100] ;  /* 0x0341000500187984 */ /* 0x000fe80008000800 */
[----:B----4-:R-:W1:Y:S04]  /*83970*/  LDS R27, [R13+UR5+0x36100] ;  /* 0x036100050d1b7984 */ /* 0x010e680008000800 */
[----:B------:R-:W4:Y:S04]  /*83980*/  LDS R25, [R13+UR5+0x34100] ;  /* 0x034100050d197984 */ /* 0x000f280008000800 */
[----:B-1----:R1:W-:Y:S04]  /*83990*/  STL.64 [R1+0x3590], R26 ;  /* 0x0035901a01007387 */ /* 0x0023e80000100a00 */
[----:B----4-:R-:W-:Y:S04]  /*839a0*/  STL.64 [R1+0x3588], R24 ;  /* 0x0035881801007387 */ /* 0x010fe80000100a00 */
[----:B-1----:R-:W4:Y:S04]  /*839b0*/  LDL.64 R26, [R1+0xb8] ;  /* 0x0000b800011a7983 */ /* 0x002f280000100a00 */
[----:B----4-:R1:W-:Y:S04]  /*839c0*/  STL.64 [R1+0x3630], R26 ;  /* 0x0036301a01007387 */ /* 0x0103e80000100a00 */
[----:B-1----:R-:W4:Y:S01]  /*839d0*/  LDL.64 R26, [R1+0xd8] ;  /* 0x0000d800011a7983 */ /* 0x002f220000100a00 */
[----:B--2---:R-:W-:Y:S03]  /*839e0*/  HMMA.1688.F32.TF32 R8, R20, R18, R8 ;  /* 0x000000121408723c */ /* 0x004fe60000081008 */
[----:B----4-:R1:W-:Y:S04]  /*839f0*/  STL.64 [R1+0x3638], R26 ;  /* 0x0036381a01007387 */ /* 0x0103e80000100a00 */
[----:B-1----:R-:W2:Y:S01]  /*83a00*/  LDL.64 R26, [R1+0xe8] ;  /* 0x0000e800011a7983 */ /* 0x002ea20000100a00 */
[----:B---3--:R-:W-:-:S03]  /*83a10*/  IMAD.MOV.U32 R24, RZ, RZ, R15 ;  /* 0x000000ffff187224 */ /* 0x008fc600078e000f */
[----:B--2---:R1:W-:Y:S04]  /*83a20*/  STL.64 [R1+0x3640], R26 ;  /* 0x0036401a01007387 */ /* 0x0043e80000100a00 */
[----:B------:R-:W2:Y:S04]  /*83a30*/  LDL.LU R15, [R1+0x3670] ;  /* 0x00367000010f7983 */ /* 0x000ea80000300800 */
[----:B------:R-:W3:Y:S04]  /*83a40*/  LDL.LU R25, [R1+0x3a4] ;  /* 0x0003a40001197983 */ /* 0x000ee80000300800 */
[----:B-1----:R-:W3:Y:S04]  /*83a50*/  LDL.LU R26, [R1+0x3a8] ;  /* 0x0003a800011a7983 */ /* 0x002ee80000300800 */
[----:B------:R-:W3:Y:S04]  /*83a60*/  LDL.LU R27, [R1+0x3ac] ;  /* 0x0003ac00011b7983 */ /* 0x000ee80000300800 */
        /* <DEDUP_REMOVED lines=9> */
[----:B------:R-:W-:Y:S04]  /*83b00*/  STL.64 [R1+0x3608], R14 ;  /* 0x0036080e01007387 */ /* 0x000fe80000100a00 */
[----:B------:R1:W-:Y:S04]  /*83b10*/  STL [R1+0x3600], R13 ;  /* 0x0036000d01007387 */ /* 0x0003e80000100800 */
[----:B------:R-:W4:Y:S04]  /*83b20*/  LDL.LU R12, [R1+0x360] ;  /* 0x00036000010c7983 */ /* 0x000f280000300800 */
[----:B-1----:R-:W4:Y:S04]  /*83b30*/  LDL.LU R13, [R1+0x364] ;  /* 0x00036400010d7983 */ /* 0x002f280000300800 */
[----:B------:R-:W4:Y:S04]  /*83b40*/  LDL.LU R14, [R1+0x368] ;  /* 0x00036800010e7983 */ /* 0x000f280000300800 */
[----:B------:R-:W4:Y:S01]  /*83b50*/  LDL.LU R15, [R1+0x36c] ;  /* 0x00036c00010f7983 */ /* 0x000f220000300800 */
[----:B--2---:R-:W-:-:S15]  /*83b60*/  HMMA.1688.F32.TF32 R4, R20, R10, R4 ;  /* 0x0000000a1404723c */ /* 0x004fde0000081004 */
[----:B------:R-:W-:-:S04]  /*83b70*/  NOP ;  /* 0x0000000000007918 */ /* 0x000fc80000000000 */
[----:B------:R-:W-:Y:S04]  /*83b80*/  STL.64 [R1+0x9c0], R4 ;  /* 0x0009c00401007387 */ /* 0x000fe80000100a00 */
[----:B------:R1:W-:Y:S04]  /*83b90*/  STL.64 [R1+0x9c8], R6 ;  /* 0x0009c80601007387 */ /* 0x0003e80000100a00 */
[----:B-1----:R-:W3:Y:S04]  /*83ba0*/  LDL.LU.64 R6, [R1+0x3650] ;  /* 0x0036500001067983 */ /* 0x002ee80000300a00 */
[----:B------:R-:W2:Y:S04]  /*83bb0*/  LDL.LU.64 R4, [R1+0x3648] ;  /* 0x0036480001047983 */ /* 0x000ea80000300a00 */
[----:B------:R-:W-:Y:S04]  /*83bc0*/  STL [R1+0x354c], R10 ;  /* 0x00354c0a01007387 */ /* 0x000fe80000100800 */
[----:B------:R1:W-:Y:S04]  /*83bd0*/  STL [R1+0x3548], R11 ;  /* 0x0035480b01007387 */ /* 0x0003e80000100800 */
[----:B-1----:R-:W2:Y:S01]  /*83be0*/  LDL.64 R10, [R1+0xc8] ;  /* 0x0000c800010a7983 */ /* 0x002ea20000100a00 */
[----:B---3--:R-:W-:-:S15]  /*83bf0*/  HMMA.1688.F32.TF32 R24, R20, R6, R24 ;  /* 0x000000061418723c */ /* 0x008fde0000081018 */
[----:B------:R-:W-:-:S04]  /*83c00*/  NOP ;  /* 0x0000000000007918 */ /* 0x000fc80000000000 */
[----:B------:R-:W-:Y:S04]  /*83c10*/  STL.64 [R1+0xa50], R24 ;  /* 0x000a501801007387 */ /* 0x000fe80000100a00 */
[----:B------:R1:W-:Y:S04]  /*83c20*/  STL.64 [R1+0xa58], R26 ;  /* 0x000a581a01007387 */ /* 0x0003e80000100a00 */
[----:B-1----:R-:W3:Y:S04]  /*83c30*/  LDL.LU.64 R26, [R1+0x3640] ;  /* 0x00364000011a7983 */ /* 0x002ee80000300a00 */
[----:B------:R-:W-:Y:S04]  /*83c40*/  STL.64 [R1+0x3540], R6 ;  /* 0x0035400601007387 */ /* 0x000fe80000100a00 */
[----:B--2---:R1:W-:Y:S04]  /*83c50*/  STL.64 [R1+0x3538], R4 ;  /* 0x0035380401007387 */ /* 0x0043e80000100a00 */
        /* <DEDUP_REMOVED lines=23> */
[----:B------:R-:W4:Y:S04]  /*83dd0*/  LDL.LU.64 R26, [R1+0x3630] ;  /* 0x00363000011a7983 */ /* 0x000f280000300a00 */
[----:B------:R1:W-:Y:S04]  /*83de0*/  STL [R1+0x355c], R6 ;  /* 0x00355c0601007387 */ /* 0x0003e80000100800 */
[----:B------:R2:W-:Y:S04]  /*83df0*/  STL [R1+0x3558], R7 ;  /* 0x0035580701007387 */ /* 0x0005e80000100800 */
[----:B------:R-:W3:Y:S04]  /*83e00*/  LDL.LU R4, [R1+0x370] ;  /* 0x0003700001047983 */ /* 0x000ee80000300800 */
[----:B------:R-:W3:Y:S04]  /*83e10*/  LDL.LU R5, [R1+0x374] ;  /* 0x0003740001057983 */ /* 0x000ee80000300800 */
[----:B-1----:R-:W3:Y:S04]  /*83e20*/  LDL.LU R6, [R1+0x378] ;  /* 0x0003780001067983 */ /* 0x002ee80000300800 */
[----:B--2---:R-:W3:Y:S01]  /*83e30*/  LDL.LU R7, [R1+0x37c] ;  /* 0x00037c0001077983 */ /* 0x004ee20000300800 */
[----:B------:R-:W-:-:S02]  /*83e40*/  IMAD.MOV.U32 R16, RZ, RZ, R11 ;  /* 0x000000ffff107224 */ /* 0x000fc400078e000b */
[----:B------:R-:W-:Y:S01]  /*83e50*/  IMAD.MOV.U32 R17, RZ, RZ, R10 ;  /* 0x000000ffff117224 */ /* 0x000fe200078e000a */
[----:B---3--:R-:W-:-:S15]  /*83e60*/  HMMA.1688.F32.TF32 R4, R20, R10, R4 ;  /* 0x0000000a1404723c */ /* 0x008fde0000081004 */
[----:B------:R-:W-:-:S04]  /*83e70*/  NOP ;  /* 0x0000000000007918 */ /* 0x000fc80000000000 */
[----:B------:R-:W-:Y:S04]  /*83e80*/  STL.64 [R1+0xba0], R4 ;  /* 0x000ba00401007387 */ /* 0x000fe80000100a00 */
[----:B------:R4:W-:Y:S02]  /*83e90*/  STL.64 [R1+0xba8], R6 ;  /* 0x000ba80601007387 */ /* 0x0009e40000100a00 */
[----:B----4-:R-:W-:Y:S02]  /*83ea0*/  HMMA.1688.F32.TF32 R4, R20, R26, R12 ;  /* 0x0000001a1404723c */ /* 0x010fe4000008100c */
[----:B------:R1:W-:Y:S04]  /*83eb0*/  STL [R1+0x3564], R16 ;  /* 0x0035641001007387 */ /* 0x0003e80000100800 */
[----:B------:R2:W-:Y:S04]  /*83ec0*/  STL [R1+0x3560], R17 ;  /* 0x0035601101007387 */ /* 0x0005e80000100800 */
[----:B------:R3:W-:Y:S09]  /*83ed0*/  STL.64 [R1+0x35c8], R18 ;  /* 0x0035c81201007387 */ /* 0x0007f20000100a00 */
[----:B------:R-:W-:Y:S04]  /*83ee0*/  STL.64 [R1+0xc10], R4 ;  /* 0x000c100401007387 */ /* 0x000fe80000100a00 */
[----:B------:R-:W-:Y:S04]  /*83ef0*/  STL.64 [R1+0xc18], R6 ;  /* 0x000c180601007387 */ /* 0x000fe80000100a00 */
[----:B-1----:R-:W4:Y:S04]  /*83f00*/  LDL.LU R16, [R1+0x300] ;  /* 0x0003000001107983 */ /* 0x002f280000300800 */
[----:B--2---:R-:W4:Y:S04]  /*83f10*/  LDL.LU R17, [R1+0x304] ;  /* 0x0003040001117983 */ /* 0x004f280000300800 */
[----:B---3--:R-:W2:Y:S04]  /*83f20*/  LDL.LU R18, [R1+0x308] ;  /* 0x0003080001127983 */ /* 0x008ea80000300800 */
[----:B------:R-:W2:Y:S04]  /*83f30*/  LDL.LU R19, [R1+0x30c] ;  /* 0x00030c0001137983 */ /* 0x000ea80000300800 */
[----:B------:R-:W3:Y:S04]  /*83f40*/  LDL.64 R14, [R1+0x98] ;  /* 0x00009800010e7983 */ /* 0x000ee80000100a00 */
[----:B---3--:R1:W-:Y:S04]  /*83f50*/  STL.64 [R1+0x3618], R14 ;  /* 0x0036180e01007387 */ /* 0x0083e80000100a00 */
[----:B-1----:R-:W3:Y:S04]  /*83f60*/  LDL.64 R14, [R1+0xa8] ;  /* 0x0000a800010e7983 */ /* 0x002ee80000100a00 */
[----:B------:R-:W2:Y:S04]  /*83f70*/  LDL.LU R4, [R1+0x320] ;  /* 0x0003200001047983 */ /* 0x000ea80000300800 */
[----:B------:R-:W2:Y:S04]  /*83f80*/  LDL.LU R5, [R1+0x324] ;  /* 0x0003240001057983 */ /* 0x000ea80000300800 */
[----:B------:R-:W2:Y:S04]  /*83f90*/  LDL.LU R6, [R1+0x328] ;  /* 0x0003280001067983 */ /* 0x000ea80000300800 */
[----:B------:R-:W2:Y:S04]  /*83fa0*/  LDL.LU R7, [R1+0x32c] ;  /* 0x00032c0001077983 */ /* 0x000ea80000300800 */
[----:B--2---:R1:W-:Y:S04]  /*83fb0*/  STL.64 [R1+0x35f8], R6 ;  /* 0x0035f80601007387 */ /* 0x0043e80000100a00 */
[----:B------:R2:W-:Y:S04]  /*83fc0*/  STL.64 [R1+0x35f0], R4 ;  /* 0x0035f00401007387 */ /* 0x0005e80000100a00 */
[----:B-1----:R-:W2:Y:S04]  /*83fd0*/  LDL.64 R6, [R1+0x88] ;  /* 0x0000880001067983 */ /* 0x002ea80000100a00 */
[----:B--2---:R1:W-:Y:S04]  /*83fe0*/  STL.64 [R1+0x3610], R6 ;  /* 0x0036100601007387 */ /* 0x0043e80000100a00 */
[----:B------:R-:W2:Y:S04]  /*83ff0*/  LDL.LU R4, [R1+0x340] ;  /* 0x0003400001047983 */ /* 0x000ea80000300800 */
[----:B------:R-:W2:Y:S04]  /*84000*/  LDL.LU R5, [R1+0x344] ;  /* 0x0003440001057983 */ /* 0x000ea80000300800 */
[----:B-1----:R-:W2:Y:S04]  /*84010*/  LDL.LU R6, [R1+0x348] ;  /* 0x0003480001067983 */ /* 0x002ea80000300800 */
[----:B------:R-:W2:Y:S04]  /*84020*/  LDL.LU R7, [R1+0x34c] ;  /* 0x00034c0001077983 */ /* 0x000ea80000300800 */
[----:B--2---:R-:W-:Y:S04]  /*84030*/  STL.64 [R1+0x3628], R6 ;  /* 0x0036280601007387 */ /* 0x004fe80000100a00 */
[----:B------:R1:W-:Y:S04]  /*84040*/  STL.64 [R1+0x3620], R4 ;  /* 0x0036200401007387 */ /* 0x0003e80000100a00 */
[----:B-1----:R-:W3:Y:S04]  /*84050*/  LDL.LU R4, [R1+0x350] ;  /* 0x0003500001047983 */ /* 0x002ee80000300800 */
[----:B------:R-:W3:Y:S04]  /*84060*/  LDL.LU R5, [R1+0x354] ;  /* 0x0003540001057983 */ /* 0x000ee80000300800 */
[----:B------:R-:W3:Y:S04]  /*84070*/  LDL.LU R6, [R1+0x358] ;  /* 0x0003580001067983 */ /* 0x000ee80000300800 */
[----:B------:R-:W3:Y:S04]  /*84080*/  LDL.LU R7, [R1+0x35c] ;  /* 0x00035c0001077983 */ /* 0x000ee80000300800 */
[----:B------:R1:W-:Y:S04]  /*84090*/  STL.64 [R1+0x35d8], R18 ;  /* 0x0035d81201007387 */ /* 0x0003e80000100a00 */
[----:B----4-:R-:W-:Y:S04]  /*840a0*/  STL.64 [R1+0x35d0], R16 ;  /* 0x0035d01001007387 */ /* 0x010fe80000100a00 */
[----:B-1----:R-:W2:Y:S01]  /*840b0*/  LDL.64 R18, [R1+0x68] ;  /* 0x0000680001127983 */ /* 0x002ea20000100a00 */
[----:B------:R-:W-:-:S02]  /*840c0*/  IMAD.MOV.U32 R9, RZ, RZ, R26 ;  /* 0x000000ffff097224 */ /* 0x000fc400078e001a */
[----:B------:R-:W-:Y:S01]  /*840d0*/  IMAD.MOV.U32 R8, RZ, RZ, R27 ;  /* 0x000000ffff087224 */ /* 0x000fe200078e001b */
[----:B--2---:R1:W-:Y:S04]  /*840e0*/  STL.64 [R1+0x35e8], R18 ;  /* 0x0035e81201007387 */ /* 0x0043e80000100a00 */
[----:B------:R-:W2:Y:S04]  /*840f0*/  LDL.64 R26, [R1+0x38] ;  /* 0x00003800011a7983 */ /* 0x000ea80000100a00 */
[----:B-1----:R-:W4:Y:S04]  /*84100*/  LDL.64 R18, [R1+0x78] ;  /* 0x0000780001127983 */ /* 0x002f280000100a00 */
[----:B--2---:R1:W-:Y:S04]  /*84110*/  STL.64 [R1+0x35a8], R26 ;  /* 0x0035a81a01007387 */ /* 0x0043e80000100a00 */
[----:B-1----:R-:W2:Y:S01]  /*84120*/  LDL.64 R26, [R1+0x48] ;  /* 0x00004800011a7983 */ /* 0x002ea20000100a00 */
[----:B---3--:R-:W-:Y:S03]  /*84130*/  HMMA.1688.F32.TF32 R4, R20, R14, R4 ;  /* 0x0000000e1404723c */ /* 0x008fe60000081004 */
[----:B--2---:R1:W-:Y:S04]  /*84140*/  STL.64 [R1+0x35c0], R26 ;  /* 0x0035c01a01007387 */ /* 0x0043e80000100a00 */
[----:B-1----:R-:W2:Y:S01]  /*84150*/  LDL.64 R26, [R1+0x58] ;  /* 0x00005800011a7983 */ /* 0x002ea20000100a00 */
[----:B------:R-:W-:Y:S01]  /*84160*/  IMAD.MOV.U32 R3, RZ, RZ, R14 ;  /* 0x000000ffff037224 */ /* 0x000fe200078e000e */
[----:B------:R-:W-:-:S02]  /*84170*/  MOV R2, R15 ;  /* 0x0000000f00027202 */ /* 0x000fc40000000f00 */
[----:B--2---:R1:W-:Y:S04]  /*84180*/  STL.64 [R1+0x35e0], R26 ;  /* 0x0035e01a01007387 */ /* 0x0043e80000100a00 */
[----:B------:R-:W2:Y:S04]  /*84190*/  LDL.LU R24, [R1+0x310] ;  /* 0x0003100001187983 */ /* 0x000ea80000300800 */
[----:B------:R-:W2:Y:S04]  /*841a0*/  LDL.LU R25, [R1+0x314] ;  /* 0x0003140001197983 */ /* 0x000ea80000300800 */
[----:B-1----:R-:W2:Y:S04]  /*841b0*/  LDL.LU R26, [R1+0x318] ;  /* 0x00031800011a7983 */ /* 0x002ea80000300800 */
[----:B------:R-:W2:Y:S04]  /*841c0*/  LDL.LU R27, [R1+0x31c] ;  /* 0x00031c00011b7983 */ /* 0x000ea80000300800 */
[----:B------:R1:W-:Y:S04]  /*841d0*/  STL [R1+0x356c], R8 ;  /* 0x00356c0801007387 */ /* 0x0003e80000100800 */
[----:B------:R3:W-:Y:S04]  /*841e0*/  STL [R1+0x3568], R9 ;  /* 0x0035680901007387 */ /* 0x0007e80000100800 */
[----:B-1----:R-:W2:Y:S04]  /*841f0*/  LDL.LU R8, [R1+0x330] ;  /* 0x0003300001087983 */ /* 0x002ea80000300800 */
[----:B---3--:R-:W2:Y:S04]  /*84200*/  LDL.LU R9, [R1+0x334] ;  /* 0x0003340001097983 */ /* 0x008ea80000300800 */
[----:B------:R-:W2:Y:S04]  /*84210*/  LDL.LU R10, [R1+0x338] ;  /* 0x00033800010a7983 */ /* 0x000ea80000300800 */
[----:B------:R-:W2:Y:S04]  /*84220*/  LDL.LU R11, [R1+0x33c] ;  /* 0x00033c00010b7983 */ /* 0x000ea80000300800 */
[----:B------:R-:W-:Y:S04]  /*84230*/  STL.64 [R1+0xc80], R4 ;  /* 0x000c800401007387 */ /* 0x000fe80000100a00 */
[----:B------:R1:W-:Y:S04]  /*84240*/  STL.64 [R1+0xc88], R6 ;  /* 0x000c880601007387 */ /* 0x0003e80000100a00 */
[----:B-1----:R-:W3:Y:S04]  /*84250*/  LDL.LU.64 R6, [R1+0x3628] ;  /* 0x0036280001067983 */ /* 0x002ee80000300a00 */
[----:B------:R-:W3:Y:S04]  /*84260*/  LDL.LU.64 R4, [R1+0x3620] ;  /* 0x0036200001047983 */ /* 0x000ee80000300a00 */
[----:B------:R-:W3:Y:S04]  /*84270*/  LDL.LU.64 R14, [R1+0x3618] ;  /* 0x00361800010e7983 */ /* 0x000ee80000300a00 */
[----:B------:R-:W-:Y:S01]  /*84280*/  STL [R1+0x3570], R3 ;  /* 0x0035700301007387 */ /* 0x000fe20000100800 */
[----:B---3--:R-:W-:Y:S01]  /*84290*/  HMMA.1688.F32.TF32 R4, R20, R14, R4 ;  /* 0x0000000e1404723c */ /* 0x008fe20000081004 */
[----:B------:R-:W-:-:S02]  /*842a0*/  IMAD.MOV.U32 R28, RZ, RZ, R14 ;  /* 0x000000ffff1c7224 */ /* 0x000fc400078e000e */
[----:B------:R-:W-:-:S15]  /*842b0*/  IMAD.MOV.U32 R12, RZ, RZ, R15 ;  /* 0x000000ffff0c7224 */ /* 0x000fde00078e000f */
[----:B------:R-:W-:Y:S01]  /*842c0*/  NOP ;  /* 0x0000000000007918 */ /* 0x000fe20000000000 */
[----:B------:R-:W-:Y:S04]  /*842d0*/  STL.64 [R1+0xc90], R4 ;  /* 0x000c900401007387 */ /* 0x000fe80000100a00 */
[----:B------:R1:W-:Y:S04]  /*842e0*/  STL.64 [R1+0xc98], R6 ;  /* 0x000c980601007387 */ /* 0x0003e80000100a00 */
[----:B-1----:R-:W2:Y:S04]  /*842f0*/  LDL.LU.64 R6, [R1+0x3610] ;  /* 0x0036100001067983 */ /* 0x002ea80000300a00 */
[----:B------:R-:W3:Y:S04]  /*84300*/  LDL.LU.64 R14, [R1+0x3608] ;  /* 0x00360800010e7983 */ /* 0x000ee80000300a00 */
[----:B------:R-:W2:Y:S04]  /*84310*/  LDL.LU R13, [R1+0x3600] ;  /* 0x00360000010d7983 */ /* 0x000ea80000300800 */
        /* <DEDUP_REMOVED lines=17> */
[----:B------:R-:W3:Y:S04]  /*84430*/  LDL.LU.64 R6, [R1+0x35f8] ;  /* 0x0035f80001067983 */ /* 0x000ee80000300a00 */
[----:B------:R-:W3:Y:S01]  /*84440*/  LDL.LU.64 R4, [R1+0x35f0] ;  /* 0x0035f00001047983 */ /* 0x000ee20000300a00 */
[----:B----4-:R-:W-:Y:S01]  /*84450*/  IMAD.MOV.U32 R10, RZ, RZ, R19 ;  /* 0x000000ffff0a7224 */ /* 0x010fe200078e0013 */
[----:B---3--:R-:W-:-:S15]  /*84460*/  HMMA.1688.F32.TF32 R4, R20, R18, R4 ;  /* 0x000000121404723c */ /* 0x008fde0000081004 */
[----:B------:R-:W-:-:S04]  /*84470*/  NOP ;  /* 0x0000000000007918 */ /* 0x000fc80000000000 */
[----:B------:R1:W-:Y:S04]  /*84480*/  STL.64 [R1+0xd40], R4 ;  /* 0x000d400401007387 */ /* 0x0003e80000100a00 */
[----:B------:R3:W-:Y:S01]  /*84490*/  STL.64 [R1+0xd48], R6 ;  /* 0x000d480601007387 */ /* 0x0007e20000100a00 */
[----:B-1----:R-:W-:-:S03]  /*844a0*/  IMAD.MOV.U32 R5, RZ, RZ, R18 ;  /* 0x000000ffff057224 */ /* 0x002fc600078e0012 */
[----:B------:R-:W4:Y:S02]  /*844b0*/  LDL.LU.64 R18, [R1+0x35e8] ;  /* 0x0035e80001127983 */ /* 0x000f240000300a00 */
[----:B----4-:R-:W-:Y:S01]  /*844c0*/  HMMA.1688.F32.TF32 R24, R20, R18, R24 ;  /* 0x000000121418723c */ /* 0x010fe20000081018 */
[----:B---3--:R-:W-:Y:S02]  /*844d0*/  IMAD.MOV.U32 R7, RZ, RZ, R18 ;  /* 0x000000ffff077224 */ /* 0x008fe400078e0012 */
        /* <DEDUP_REMOVED lines=32> */
[----:B------:R-:W4:-:S13]  /*846e0*/  LDL.LU.64 R12, [R1+0x3598] ;  /* 0x00359800010c7983 */ /* 0x000f1a0000300a00 */
[----:B------:R-:W-:Y:S04]  /*846f0*/  STL.64 [R1+0xd00], R20 ;  /* 0x000d001401007387 */ /* 0x000fe80000100a00 */
[----:B------:R-:W-:Y:S04]  /*84700*/  STL.64 [R1+0xd08], R22 ;  /* 0x000d081601007387 */ /* 0x000fe80000100a00 */
[----:B------:R-:W-:Y:S04]  /*84710*/  LDS R22, [R0+UR5+0x36200] ;  /* 0x0362000500167984 */ /* 0x000fe80008000800 */
[----:B------:R-:W-:Y:S01]  /*84720*/  LDS R20, [R0+UR5+0x34200] ;  /* 0x0342000500147984 */ /* 0x000fe20008000800 */
[----:B------:R-:W-:-:S02]  /*84730*/  IMAD.MOV.U32 R3, RZ, RZ, R26 ;  /* 0x000000ffff037224 */ /* 0x000fc400078e001a */
[----:B------:R-:W-:Y:S02]  /*84740*/  IMAD.MOV.U32 R8, RZ, RZ, R27 ;  /* 0x000000ffff087224 */ /* 0x000fe400078e001b */
[----:B------:R-:W3:Y:S04]  /*84750*/  LDL.LU.64 R26, [R1+0x3590] ;  /* 0x00359000011a7983 */ /* 0x000ee80000300a00 */
[----:B------:R-:W3:Y:S04]  /*84760*/  LDL.LU.64 R24, [R1+0x3588] ;  /* 0x0035880001187983 */ /* 0x000ee80000300a00 */
[----:B----4-:R-:W1:Y:S04]  /*84770*/  LDS R23, [R13+UR5+0x36200] ;  /* 0x036200050d177984 */ /* 0x010e680008000800 */
[----:B------:R-:W4:Y:S04]  /*84780*/  LDS R21, [R13+UR5+0x34200] ;  /* 0x034200050d157984 */ /* 0x000f280008000800 */
[----:B-1----:R-:W-:Y:S04]  /*84790*/  STL.64 [R1+0x3428], R22 ;  /* 0x0034281601007387 */ /* 0x002fe80000100a00 */
[----:B----4-:R1:W-:Y:S04]  /*847a0*/  STL.64 [R1+0x3420], R20 ;  /* 0x0034201401007387 */ /* 0x0103e80000100a00 */
        /* <DEDUP_REMOVED lines=10> */
[----:B------:R-:W-:Y:S04]  /*84850*/  STL.64 [R1+0x3430], R18 ;  /* 0x0034301201007387 */ /* 0x000fe80000100a00 */
[----:B--2---:R1:W-:Y:S04]  /*84860*/  STL.64 [R1+0x3440], R14 ;  /* 0x0034400e01007387 */ /* 0x0043e80000100a00 */
[----:B------:R-:W-:Y:S01]  /*84870*/  STL [R1+0x3438], R13 ;  /* 0x0034380d01007387 */ /* 0x000fe20000100800 */
[----:B----4-:R-:W-:Y:S01]  /*84880*/  HMMA.1688.F32.TF32 R20, R24, R14, R20 ;  /* 0x0000000e1814723c */ /* 0x010fe20000081014 */
[----:B-1----:R-:W-:-:S02]  /*84890*/  IMAD.MOV.U32 R14, RZ, RZ, R9 ;  /* 0x000000ffff0e7224 */ /* 0x002fc400078e0009 */
[----:B------:R-:W-:-:S15]  /*848a0*/  IMAD.MOV.U32 R15, RZ, RZ, R16 ;  /* 0x000000ffff0f7224 */ /* 0x000fde00078e0010 */
[----:B------:R-:W-:Y:S01]  /*848b0*/  NOP ;  /* 0x0000000000007918 */ /* 0x000fe20000000000 */
[----:B------:R-:W-:Y:S04]  /*848c0*/  STL.64 [R1+0x530], R20 ;  /* 0x0005301401007387 */ /* 0x000fe80000100a00 */
[----:B------:R1:W-:Y:S02]  /*848d0*/  STL.64 [R1+0x538], R22 ;  /* 0x0005381601007387 */ /* 0x0003e40000100a00 */
[----:B-1----:R-:W-:Y:S02]  /*848e0*/  IMAD.MOV.U32 R22, RZ, RZ, R3 ;  /* 0x000000ffff167224 */ /* 0x002fe400078e0003 */
[----:B------:R-:W-:Y:S01]  /*848f0*/  IMAD.MOV.U32 R23, RZ, RZ, R8 ;  /* 0x000000ffff177224 */ /* 0x000fe200078e0008 */
[----:B------:R-:W2:Y:S04]  /*84900*/  LDL.LU R3, [R1+0x3570] ;  /* 0x0035700001037983 */ /* 0x000ea80000300800 */
[----:B------:R-:W4:Y:S04]  /*84910*/  LDL.LU R8, [R1+0x356c] ;  /* 0x00356c0001087983 */ /* 0x000f280000300800 */
[----:B------:R1:W-:Y:S04]  /*84920*/  STL.64 [R1+0x3448], R22 ;  /* 0x0034481601007387 */ /* 0x0003e80000100a00 */
[----:B------:R-:W2:Y:S04]  /*84930*/  LDL.LU R9, [R1+0x3568] ;  /* 0x0035680001097983 */ /* 0x000ea80000300800 */
[----:B------:R-:W2:Y:S04]  /*84940*/  LDL.LU R16, [R1+0x3564] ;  /* 0x0035640001107983 */ /* 0x000ea80000300800 */
[----:B------:R1:W-:Y:S04]  /*84950*/  STL.64 [R1+0x3450], R14 ;  /* 0x0034500e01007387 */ /* 0x0003e80000100a00 */
[----:B------:R-:W2:Y:S04]  /*84960*/  LDL.LU R20, [R1+0x200] ;  /* 0x0002000001147983 */ /* 0x000ea80000300800 */
[----:B------:R-:W2:Y:S04]  /*84970*/  LDL.LU R21, [R1+0x204] ;  /* 0x0002040001157983 */ /* 0x000ea80000300800 */
[----:B-1----:R-:W2:Y:S04]  /*84980*/  LDL.LU R22, [R1+0x208] ;  /* 0x0002080001167983 */ /* 0x002ea80000300800 */
[----:B------:R-:W2:Y:S01]  /*84990*/  LDL.LU R23, [R1+0x20c] ;  /* 0x00020c0001177983 */ /* 0x000ea20000300800 */
[----:B------:R-:W-:-:S02]  /*849a0*/  IMAD.MOV.U32 R14, RZ, RZ, R17 ;  /* 0x000000ffff0e7224 */ /* 0x000fc400078e0011 */
[----:B---3--:R-:W-:Y:S01]  /*849b0*/  IMAD.MOV.U32 R15, RZ, RZ, R6 ;  /* 0x000000ffff0f7224 */ /* 0x008fe200078e0006 */
        /* <DEDUP_REMOVED lines=9> */
[----:B----4-:R-:W-:Y:S01]  /*84a50*/  IMAD.MOV.U32 R14, RZ, RZ, R7 ;  /* 0x000000ffff0e7224 */ /* 0x010fe200078e0007 */
[----:B------:R-:W-:-:S02]  /*84a60*/  MOV R15, R4 ;  /* 0x00000004000f7202 */ /* 0x000fc40000000f00 */
        /* <DEDUP_REMOVED lines=19> */
[----:B------:R1:W-:Y:S04]  /*84ba0*/  STL.64 [R1+0x34b0], R14 ;  /* 0x0034b00e01007387 */ /* 0x0003e80000100a00 */
[----:B------:R-:W2:Y:S04]  /*84bb0*/  LDL.LU R20, [R1+0x230] ;  /* 0x0002300001147983 */ /* 0x000ea80000300800 */
[----:B------:R-:W2:Y:S04]  /*84bc0*/  LDL.LU R21, [R1+0x234] ;  /* 0x0002340001157983 */ /* 0x000ea80000300800 */
[----:B------:R-:W2:Y:S04]  /*84bd0*/  LDL.LU R22, [R1+0x238] ;  /* 0x0002380001167983 */ /* 0x000ea80000300800 */
[----:B------:R-:W2:Y:S01]  /*84be0*/  LDL.LU R23, [R1+0x23c] ;  /* 0x00023c0001177983 */ /* 0x000ea20000300800 */
        /* <DEDUP_REMOVED lines=22> */
[----:B------:R-:W-:-:S05]  /*84d50*/  IMAD.MOV.U32 R15, RZ, RZ, R16 ;  /* 0x000000ffff0f7224 */ /* 0x000fca00078e0010 */
[----:B------:R1:W-:Y:S02]  /*84d60*/  STL.64 [R1+0x3500], R14 ;  /* 0x0035000e01007387 */ /* 0x0003e40000100a00 */
[----:B-1----:R-:W-:Y:S02]  /*84d70*/  IMAD.MOV.U32 R14, RZ, RZ, R7 ;  /* 0x000000ffff0e7224 */ /* 0x002fe400078e0007 */
[----:B------:R-:W-:-:S05]  /*84d80*/  IMAD.MOV.U32 R15, RZ, RZ, R6 ;  /* 0x000000ffff0f7224 */ /* 0x000fca00078e0006 */
[----:B------:R1:W-:Y:S02]  /*84d90*/  STL.64 [R1+0x3518], R14 ;  /* 0x0035180e01007387 */ /* 0x0003e40000100a00 */
[----:B-1----:R-:W-:Y:S01]  /*84da0*/  MOV R14, R5 ;  /* 0x00000005000e7202 */ /* 0x002fe20000000f00 */
[----:B----4-:R-:W-:Y:S02]  /*84db0*/  IMAD.MOV.U32 R15, RZ, RZ, R4 ;  /* 0x000000ffff0f7224 */ /* 0x010fe400078e0004 */
[----:B------:R-:W3:Y:S04]  /*84dc0*/  LDL.LU R4, [R1+0x2c0] ;  /* 0x0002c00001047983 */ /* 0x000ee80000300800 */
[----:B------:R-:W3:Y:S04]  /*84dd0*/  LDL.LU R5, [R1+0x2c4] ;  /* 0x0002c40001057983 */ /* 0x000ee80000300800 */
[----:B------:R-:W3:Y:S04]  /*84de0*/  LDL.LU R6, [R1+0x2c8] ;  /* 0x0002c80001067983 */ /* 0x000ee80000300800 */
[----:B------:R-:W3:Y:S04]  /*84df0*/  LDL.LU R7, [R1+0x2cc] ;  /* 0x0002cc0001077983 */ /* 0x000ee80000300800 */
[----:B------:R1:W-:Y:S04]  /*84e00*/  STL.64 [R1+0x3530], R14 ;  /* 0x0035300e01007387 */ /* 0x0003e80000100a00 */
[----:B------:R-:W2:Y:S04]  /*84e10*/  LDL.LU R12, [R1+0x2b0] ;  /* 0x0002b000010c7983 */ /* 0x000ea80000300800 */
[----:B------:R-:W2:Y:S04]  /*84e20*/  LDL.LU R13, [R1+0x2b4] ;  /* 0x0002b400010d7983 */ /* 0x000ea80000300800 */
[----:B-1----:R-:W2:Y:S04]  /*84e30*/  LDL.LU R14, [R1+0x2b8] ;  /* 0x0002b800010e7983 */ /* 0x002ea80000300800 */
[----:B------:R-:W2:Y:S04]  /*84e40*/  LDL.LU R15, [R1+0x2bc] ;  /* 0x0002bc00010f7983 */ /* 0x000ea80000300800 */
        /* <DEDUP_REMOVED lines=32> */
[----:B------:R-:W2:Y:S04]  /*85050*/  LDL.LU.64 R4, [R1+0x3538] ;  /* 0x0035380001047983 */ /* 0x000ea80000300a00 */
[----:B------:R-:W-:Y:S01]  /*85060*/  STL.64 [R1+0x3408], R10 ;  /* 0x0034080a01007387 */ /* 0x000fe20000100a00 */
[----:B----4-:R-:W-:-:S15]  /*85070*/  HMMA.1688.F32.TF32 R12, R24, R6, R12 ;  /* 0x00000006180c723c */ /* 0x010fde000008100c */
[----:B------:R-:W-:-:S04]  /*85080*/  NOP ;  /* 0x0000000000007918 */ /* 0x000fc80000000000 */
[----:B------:R-:W-:Y:S04]  /*85090*/  STL.64 [R1+0x980], R12 ;  /* 0x0009800c01007387 */ /* 0x000fe80000100a00 */
[----:B------:R1:W-:Y:S04]  /*850a0*/  STL.64 [R1+0x988], R14 ;  /* 0x0009880e01007387 */ /* 0x0003e80000100a00 */
[----:B-1----:R-:W4:Y:S04]  /*850b0*/  LDL.LU.64 R14, [R1+0x3530] ;  /* 0x00353000010e7983 */ /* 0x002f280000300a00 */
[----:B------:R-:W-:Y:S04]  /*850c0*/  STL.64 [R1+0x3400], R6 ;  /* 0x0034000601007387 */ /* 0x000fe80000100a00 */
[----:B--2---:R-:W-:Y:S01]  /*850d0*/  STL.64 [R1+0x33f8], R4 ;  /* 0x0033f80401007387 */ /* 0x004fe20000100a00 */
[----:B----4-:R-:W-:Y:S03]  /*850e0*/  HMMA.1688.F32.TF32 R12, R24, R14, R20 ;  /* 0x0000000e180c723c */ /* 0x010fe60000081014 */
        /* <DEDUP_REMOVED lines=21> */
[----:B------:R-:W4:Y:S04]  /*85240*/  LDL.LU.64 R14, [R1+0x34d8] ;  /* 0x0034d800010e7983 */ /* 0x000f280000300a00 */
[----:B------:R-:W4:-:S14]  /*85250*/  LDL.LU.64 R12, [R1+0x34d0] ;  /* 0x0034d000010c7983 */ /* 0x000f1c0000300a00 */
[----:B------:R1:W-:Y:S04]  /*85260*/  STL.64 [R1+0xb70], R8 ;  /* 0x000b700801007387 */ /* 0x0003e80000100a00 */
[----:B------:R2:W-:Y:S04]  /*85270*/  STL.64 [R1+0xb78], R10 ;  /* 0x000b780a01007387 */ /* 0x0005e80000100a00 */
[----:B-1----:R-:W3:Y:S04]  /*85280*/  LDL.LU R8, [R1+0x1e0] ;  /* 0x0001e00001087983 */ /* 0x002ee80000300800 */
[----:B------:R-:W3:Y:S04]  /*85290*/  LDL.LU R9, [R1+0x1e4] ;  /* 0x0001e40001097983 */ /* 0x000ee80000300800 */
[----:B--2---:R-:W2:Y:S04]  /*852a0*/  LDL.LU R10, [R1+0x1e8] ;  /* 0x0001e800010a7983 */ /* 0x004ea80000300800 */
[----:B------:R-:W2:Y:S01]  /*852b0*/  LDL.LU R11, [R1+0x1ec] ;  /* 0x0001ec00010b7983 */ /* 0x000ea20000300800 */
[----:B------:R-:W-:-:S02]  /*852c0*/  IMAD.MOV.U32 R6, RZ, RZ, R3 ;  /* 0x000000ffff067224 */ /* 0x000fc400078e0003 */
[----:B------:R-:W-:-:S07]  /*852d0*/  IMAD.MOV.U32 R7, RZ, RZ, R2 ;  /* 0x000000ffff077224 */ /* 0x000fce00078e0002 */
[C---:B----4-:R-:W-:Y:S01]  /*852e0*/  HMMA.1688.F32.TF32 R4, R24.reuse, R6, R12 ;  /* 0x000000061804723c */ /* 0x050fe2000008100c */
[----:B--2---:R-:W-:Y:S04]  /*852f0*/  STL.64 [R1+0x3418], R10 ;  /* 0x0034180a01007387 */ /* 0x004fe80000100a00 */
        /* <DEDUP_REMOVED lines=48> */
[----:B------:R-:W2:Y:S01]  /*85600*/  LDL.LU R13, [R1+0x3438] ;  /* 0x00343800010d7983 */ /* 0x000ea20000300800 */
[----:B---3--:R-:W-:Y:S03]  /*85610*/  HMMA.1688.F32.TF32 R24, R24, R22, R16 ;  /* 0x000000161818723c */ /* 0x008fe60000081010 */
[----:B------:R-:W3:Y:S04]  /*85620*/  LDL.LU.64 R18, [R1+0x3430] ;  /* 0x0034300001127983 */ /* 0x000ee80000300a00 */
[----:B------:R-:W3:Y:S04]  /*85630*/  LDL.LU.64 R22, [R1+0x3428] ;  /* 0x0034280001167983 */ /* 0x000ee80000300a00 */
[----:B------:R-:W3:Y:S08]  /*85640*/  LDL.LU.64 R20, [R1+0x3420] ;  /* 0x0034200001147983 */ /* 0x000ef00000300a00 */
[----:B------:R-:W-:Y:S04]  /*85650*/  STL.64 [R1+0xca0], R24 ;  /* 0x000ca01801007387 */ /* 0x000fe80000100a00 */
[----:B------:R-:W-:Y:S04]  /*85660*/  STL.64 [R1+0xca8], R26 ;  /* 0x000ca81a01007387 */ /* 0x000fe80000100a00 */
[----:B------:R-:W-:Y:S04]  /*85670*/  LDS R26, [R0+UR5+0x36300] ;  /* 0x03630005001a7984 */ /* 0x000fe80008000800 */
[----:B------:R-:W-:Y:S04]  /*85680*/  LDS R24, [R0+UR5+0x34300] ;  /* 0x0343000500187984 */ /* 0x000fe80008000800 */
[----:B--2---:R-:W1:Y:S04]  /*85690*/  LDS R27, [R13+UR5+0x36300] ;  /* 0x036300050d1b7984 */ /* 0x004e680008000800 */
[----:B------:R-:W2:Y:S04]  /*856a0*/  LDS R25, [R13+UR5+0x34300] ;  /* 0x034300050d197984 */ /* 0x000ea80008000800 */
[----:B-1----:R1:W-:Y:S04]  /*856b0*/  STL.64 [R1+0x3328], R26 ;  /* 0x0033281a01007387 */ /* 0x0023e80000100a00 */
        /* <DEDUP_REMOVED lines=11> */
[----:B------:R-:W3:Y:S04]  /*85770*/  LDL.LU.64 R8, [R1+0x3410] ;  /* 0x0034100001087983 */ /* 0x000ee80000300a00 */
[----:B------:R1:W-:Y:S04]  /*85780*/  STL.64 [R1+0x3358], R18 ;  /* 0x0033581201007387 */ /* 0x0003e80000100a00 */
        /* <DEDUP_REMOVED lines=8> */
[----:B-1----:R-:W4:Y:S04]  /*85810*/  LDL.LU.64 R10, [R1+0x3408] ;  /* 0x00340800010a7983 */ /* 0x002f280000300a00 */
[----:B------:R-:W-:Y:S04]  /*85820*/  STL [R1+0x32f4], R14 ;  /* 0x0032f40e01007387 */ /* 0x000fe80000100800 */
[----:B------:R1:W-:Y:S04]  /*85830*/  STL [R1+0x32f0], R15 ;  /* 0x0032f00f01007387 */ /* 0x0003e80000100800 */
[----:B------:R-:W-:Y:S04]  /*85840*/  STL [R1+0x33e0], R13 ;  /* 0x0033e00d01007387 */ /* 0x000fe80000100800 */
[----:B-1----:R-:W3:Y:S01]  /*85850*/  LDL.64 R14, [R1+0xe8] ;  /* 0x0000e800010e7983 */ /* 0x002ee20000100a00 */
[----:B----4-:R-:W-:-:S15]  /*85860*/  HMMA.1688.F32.TF32 R4, R20, R10, R4 ;  /* 0x0000000a1404723c */ /* 0x010fde0000081004 */
[----:B------:R-:W-:-:S04]  /*85870*/  NOP ;  /* 0x0000000000007918 */ /* 0x000fc80000000000 */
[----:B------:R-:W-:Y:S04]  /*85880*/  STL.64 [R1+0x480], R4 ;  /* 0x0004800401007387 */ /* 0x000fe80000100a00 */
[----:B------:R1:W-:Y:S04]  /*85890*/  STL.64 [R1+0x488], R6 ;  /* 0x0004880601007387 */ /* 0x0003e80000100a00 */
[----:B-1----:R-:W2:Y:S04]  /*858a0*/  LDL.LU.64 R6, [R1+0x3400] ;  /* 0x0034000001067983 */ /* 0x002ea80000300a00 */
[----:B------:R-:W4:Y:S04]  /*858b0*/  LDL.LU.64 R4, [R1+0x33f8] ;  /* 0x0033f80001047983 */ /* 0x000f280000300a00 */
[----:B------:R1:W-:Y:S04]  /*858c0*/  STL.64 [R1+0x3330], R10 ;  /* 0x0033300a01007387 */ /* 0x0003e80000100a00 */
        /* <DEDUP_REMOVED lines=8> */
[----:B-1----:R-:W2:Y:S01]  /*85950*/  LDL.LU.64 R26, [R1+0x33f0] ;  /* 0x0033f000011a7983 */ /* 0x002ea20000300a00 */
[----:B---3--:R-:W-:Y:S03]  /*85960*/  HMMA.1688.F32.TF32 R8, R20, R14, R8 ;  /* 0x0000000e1408723c */ /* 0x008fe60000081008 */
[----:B------:R-:W-:Y:S04]  /*85970*/  STL.64 [R1+0x32a8], R6 ;  /* 0x0032a80601007387 */ /* 0x000fe80000100a00 */
[----:B----4-:R1:W-:-:S12]  /*85980*/  STL.64 [R1+0x32a0], R4 ;  /* 0x0032a00401007387 */ /* 0x0103d80000100a00 */
[----:B------:R-:W-:Y:S04]  /*85990*/  STL.64 [R1+0x3f0], R8 ;  /* 0x0003f00801007387 */ /* 0x000fe80000100a00 */
[----:B------:R2:W-:Y:S01]  /*859a0*/  STL.64 [R1+0x3f8], R10 ;  /* 0x0003f80a01007387 */ /* 0x0005e20000100a00 */
[----:B-1----:R-:W-:Y:S02]  /*859b0*/  IMAD.MOV.U32 R4, RZ, RZ, R15 ;  /* 0x000000ffff047224 */ /* 0x002fe400078e000f */
[----:B------:R-:W-:-:S03]  /*859c0*/  IMAD.MOV.U32 R5, RZ, RZ, R14 ;  /* 0x000000ffff057224 */ /* 0x000fc600078e000e */
[----:B------:R-:W-:Y:S04]  /*859d0*/  STL [R1+0x32fc], R4 ;  /* 0x0032fc0401007387 */ /* 0x000fe80000100800 */
[----:B------:R-:W-:Y:S01]  /*859e0*/  STL [R1+0x32f8], R5 ;  /* 0x0032f80501007387 */ /* 0x000fe20000100800 */
[----:B--2---:R-:W-:-:S15]  /*859f0*/  HMMA.1688.F32.TF32 R8, R20, R26, R16 ;  /* 0x0000001a1408723c */ /* 0x004fde0000081010 */
[----:B------:R-:W-:-:S04]  /*85a00*/  NOP ;  /* 0x0000000000007918 */ /* 0x000fc80000000000 */
[----:B------:R1:W-:Y:S04]  /*85a10*/  STL.64 [R1+0x960], R8 ;  /* 0x0009600801007387 */ /* 0x0003e80000100a00 */
[----:B------:R2:W-:Y:S04]  /*85a20*/  STL.64 [R1+0x968], R10 ;  /* 0x0009680a01007387 */ /* 0x0005e80000100a00 */
[----:B-1----:R-:W3:Y:S04]  /*85a30*/  LDL.LU R8, [R1] ;  /* 0x0000000001087983 */ /* 0x002ee80000300800 */
[----:B------:R-:W3:Y:S04]  /*85a40*/  LDL.LU R9, [R1+0x4] ;  /* 0x0000040001097983 */ /* 0x000ee80000300800 */
[----:B--2---:R-:W2:Y:S04]  /*85a50*/  LDL.LU R10, [R1+0x8] ;  /* 0x00000800010a7983 */ /* 0x004ea80000300800 */
[----:B------:R-:W2:Y:S04]  /*85a60*/  LDL.LU R11, [R1+0xc] ;  /* 0x00000c00010b7983 */ /* 0x000ea80000300800 */
        /* <DEDUP_REMOVED lines=9> */
[----:B--2---:R-:W-:Y:S04]  /*85b00*/  STL.64 [R1+0x3390], R18 ;  /* 0x0033901201007387 */ /* 0x004fe80000100a00 */
[----:B------:R1:W-:Y:S04]  /*85b10*/  STL.64 [R1+0x3340], R10 ;  /* 0x0033400a01007387 */ /* 0x0003e80000100a00 */
[----:B---3--:R-:W-:Y:S04]  /*85b20*/  STL.64 [R1+0x3338], R8 ;  /* 0x0033380801007387 */ /* 0x008fe80000100a00 */
[----:B-1----:R-:W2:Y:S04]  /*85b30*/  LDL.64 R10, [R1+0x48] ;  /* 0x00004800010a7983 */ /* 0x002ea80000100a00 */
[----:B--2---:R1:W-:Y:S04]  /*85b40*/  STL.64 [R1+0x3350], R10 ;  /* 0x0033500a01007387 */ /* 0x0043e80000100a00 */
        /* <DEDUP_REMOVED lines=45> */
[----:B------:R-:W3:Y:S01]  /*85e20*/  LDL.64 R26, [R1+0x38] ;  /* 0x00003800011a7983 */ /* 0x000ee20000100a00 */
[----:B----4-:R-:W-:Y:S03]  /*85e30*/  HMMA.1688.F32.TF32 R16, R20, R14, R16 ;  /* 0x0000000e1410723c */ /* 0x010fe60000081010 */
[----:B---3--:R1:W-:Y:S04]  /*85e40*/  STL.64 [R1+0x3348], R26 ;  /* 0x0033481a01007387 */ /* 0x0083e80000100a00 */
[----:B------:R-:W3:Y:S04]  /*85e50*/  LDL.LU R24, [R1+0x110] ;  /* 0x0001100001187983 */ /* 0x000ee80000300800 */
[----:B------:R-:W3:Y:S04]  /*85e60*/  LDL.LU R25, [R1+0x114] ;  /* 0x0001140001197983 */ /* 0x000ee80000300800 */
[----:B-1----:R-:W3:Y:S04]  /*85e70*/  LDL.LU R26, [R1+0x118] ;  /* 0x00011800011a7983 */ /* 0x002ee80000300800 */
[----:B------:R-:W3:Y:S04]  /*85e80*/  LDL.LU R27, [R1+0x11c] ;  /* 0x00011c00011b7983 */ /* 0x000ee80000300800 */
[----:B------:R1:W-:Y:S04]  /*85e90*/  STL [R1+0x3304], R6 ;  /* 0x0033040601007387 */ /* 0x0003e80000100800 */
[----:B------:R4:W-:Y:S04]  /*85ea0*/  STL [R1+0x3300], R7 ;  /* 0x0033000701007387 */ /* 0x0009e80000100800 */
[----:B------:R-:W2:Y:S04]  /*85eb0*/  LDL.LU R4, [R1+0x160] ;  /* 0x0001600001047983 */ /* 0x000ea80000300800 */
[----:B------:R-:W2:Y:S04]  /*85ec0*/  LDL.LU R5, [R1+0x164] ;  /* 0x0001640001057983 */ /* 0x000ea80000300800 */
[----:B-1----:R-:W2:Y:S04]  /*85ed0*/  LDL.LU R6, [R1+0x168] ;  /* 0x0001680001067983 */ /* 0x002ea80000300800 */
[----:B----4-:R-:W4:Y:S04]  /*85ee0*/  LDL.LU R7, [R1+0x16c] ;  /* 0x00016c0001077983 */ /* 0x010f280000300800 */
[----:B------:R-:W-:Y:S04]  /*85ef0*/  STL.64 [R1+0x9b0], R16 ;  /* 0x0009b01001007387 */ /* 0x000fe80000100a00 */
[----:B------:R1:W-:Y:S04]  /*85f00*/  STL.64 [R1+0x9b8], R18 ;  /* 0x0009b81201007387 */ /* 0x0003e80000100a00 */
[----:B-1----:R-:W2:Y:S01]  /*85f10*/  LDL.LU.64 R18, [R1+0x33e8] ;  /* 0x0033e80001127983 */ /* 0x002ea20000300a00 */
[----:B------:R-:W-:Y:S01]  /*85f20*/  MOV R12, R15 ;  /* 0x0000000f000c7202 */ /* 0x000fe20000000f00 */
[----:B------:R-:W-:-:S02]  /*85f30*/  IMAD.MOV.U32 R2, RZ, RZ, R14 ;  /* 0x000000ffff027224 */ /* 0x000fc400078e000e */
[----:B------:R-:W3:Y:S04]  /*85f40*/  LDL.LU R13, [R1+0x33e0] ;  /* 0x0033e000010d7983 */ /* 0x000ee80000300800 */
        /* <DEDUP_REMOVED lines=23> */
[----:B----4-:R-:W-:Y:S01]  /*860c0*/  HMMA.1688.F32.TF32 R4, R20, R18, R4 ;  /* 0x000000121404723c */ /* 0x010fe20000081004 */
[----:B------:R-:W-:-:S15]  /*860d0*/  IMAD.MOV.U32 R14, RZ, RZ, R19 ;  /* 0x000000ffff0e7224 */ /* 0x000fde00078e0013 */
[----:B------:R-:W-:-:S03]  /*860e0*/  NOP ;  /* 0x0000000000007918 */ /* 0x000fc60000000000 */
[----:B------:R1:W-:Y:S04]  /*860f0*/  STL.64 [R1+0xb00], R4 ;  /* 0x000b000401007387 */ /* 0x0003e80000100a00 */
[----:B------:R4:W-:Y:S01]  /*86100*/  STL.64 [R1+0xb08], R6 ;  /* 0x000b080601007387 */ /* 0x0009e20000100a00 */
[----:B-1----:R-:W-:-:S03]  /*86110*/  IMAD.MOV.U32 R5, RZ, RZ, R18 ;  /* 0x000000ffff057224 */ /* 0x002fc600078e0012 */
        /* <DEDUP_REMOVED lines=46> */
[----:B------:R-:W3:Y:S01]  /*86400*/  LDL.LU.64 R10, [R1+0x3330] ;  /* 0x00333000010a7983 */ /* 0x000ee20000300a00 */
[----:B------:R-:W-:-:S02]  /*86410*/  IMAD.MOV.U32 R9, RZ, RZ, R26 ;  /* 0x000000ffff097224 */ /* 0x000fc400078e001a */
[----:B------:R-:W-:-:S14]  /*86420*/  IMAD.MOV.U32 R8, RZ, RZ, R27 ;  /* 0x000000ffff087224 */ /* 0x000fdc00078e001b */
[----:B------:R-:W-:Y:S04]  /*86430*/  STL.64 [R1+0xc20], R20 ;  /* 0x000c201401007387 */ /* 0x000fe80000100a00 */
[----:B------:R-:W-:Y:S04]  /*86440*/  STL.64 [R1+0xc28], R22 ;  /* 0x000c281601007387 */ /* 0x000fe80000100a00 */
[----:B------:R-:W4:Y:S04]  /*86450*/  LDL.LU.64 R26, [R1+0x3328] ;  /* 0x00332800011a7983 */ /* 0x000f280000300a00 */
[----:B------:R-:W4:Y:S04]  /*86460*/  LDL.LU.64 R24, [R1+0x3320] ;  /* 0x0033200001187983 */ /* 0x000f280000300a00 */
[----:B------:R-:W-:Y:S04]  /*86470*/  LDS R22, [R0+UR5+0x36400] ;  /* 0x0364000500167984 */ /* 0x000fe80008000800 */
[----:B------:R-:W1:Y:S04]  /*86480*/  LDS R23, [R13+UR5+0x36400] ;  /* 0x036400050d177984 */ /* 0x000e680008000800 */
[----:B------:R-:W-:Y:S04]  /*86490*/  LDS R20, [R0+UR5+0x34400] ;  /* 0x0344000500147984 */ /* 0x000fe80008000800 */
[----:B------:R-:W1:Y:S04]  /*864a0*/  LDS R21, [R13+UR5+0x34400] ;  /* 0x034400050d157984 */ /* 0x000e680008000800 */
[----:B---3--:R-:W-:Y:S04]  /*864b0*/  STL.64 [R1+0x32b8], R10 ;  /* 0x0032b80a01007387 */ /* 0x008fe80000100a00 */
[----:B------:R3:W-:Y:S04]  /*864c0*/  STL.64 [R1+0x32b0], R8 ;  /* 0x0032b00801007387 */ /* 0x0007e80000100a00 */
[----:B---3--:R-:W4:Y:S04]  /*864d0*/  LDL.LU R8, [R1+0x100] ;  /* 0x0001000001087983 */ /* 0x008f280000300800 */
[----:B------:R-:W4:Y:S04]  /*864e0*/  LDL.LU R9, [R1+0x104] ;  /* 0x0001040001097983 */ /* 0x000f280000300800 */
[----:B------:R-:W4:Y:S04]  /*864f0*/  LDL.LU R10, [R1+0x108] ;  /* 0x00010800010a7983 */ /* 0x000f280000300800 */
[----:B------:R-:W4:Y:S04]  /*86500*/  LDL.LU R11, [R1+0x10c] ;  /* 0x00010c00010b7983 */ /* 0x000f280000300800 */
[----:B-1----:R1:W-:Y:S04]  /*86510*/  STL.64 [R1+0x3198], R22 ;  /* 0x0031981601007387 */ /* 0x0023e80000100a00 */
[----:B------:R-:W-:Y:S04]  /*86520*/  STL.64 [R1+0x3190], R20 ;  /* 0x0031901401007387 */ /* 0x000fe80000100a00 */
[----:B--2---:R-:W-:Y:S01]  /*86530*/  STL.64 [R1+0x31a0], R18 ;  /* 0x0031a01201007387 */ /* 0x004fe20000100a00 */
[----:B-1----:R-:W-:-:S02]  /*86540*/  IMAD.MOV.U32 R22, RZ, RZ, R15 ;  /* 0x000000ffff167224 */ /* 0x002fc400078e000f */
[----:B------:R-:W-:Y:S01]  /*86550*/  IMAD.MOV.U32 R23, RZ, RZ, R29 ;  /* 0x000000ffff177224 */ /* 0x000fe200078e001d */
[----:B----4-:R-:W-:-:S15]  /*86560*/  HMMA.1688.F32.TF32 R8, R24, R18, R8 ;  /* 0x000000121808723c */ /* 0x010fde0000081008 */
[----:B------:R-:W-:-:S04]  /*86570*/  NOP ;  /* 0x0000000000007918 */ /* 0x000fc80000000000 */
[----:B------:R-:W-:Y:S04]  /*86580*/  STL.64 [R1+0x220], R8 ;  /* 0x0002200801007387 */ /* 0x000fe80000100a00 */
[----:B------:R-:W-:Y:S04]  /*86590*/  STL.64 [R1+0x228], R10 ;  /* 0x0002280a01007387 */ /* 0x000fe80000100a00 */
[----:B------:R-:W2:Y:S04]  /*865a0*/  LDL.LU R15, [R1+0x3318] ;  /* 0x00331800010f7983 */ /* 0x000ea80000300800 */
[----:B------:R-:W3:Y:S04]  /*865b0*/  LDL.LU R29, [R1+0x3314] ;  /* 0x00331400011d7983 */ /* 0x000ee80000300800 */
[----:B------:R1:W-:Y:S02]  /*865c0*/  STL.64 [R1+0x31a8], R22 ;  /* 0x0031a81601007387 */ /* 0x0003e40000100a00 */
[----:B-1----:R-:W-:Y:S01]  /*865d0*/  IMAD.MOV.U32 R22, RZ, RZ, R17 ;  /* 0x000000ffff167224 */ /* 0x002fe200078e0011 */
[----:B------:R-:W-:-:S05]  /*865e0*/  MOV R23, R16 ;  /* 0x0000001000177202 */ /* 0x000fca0000000f00 */
[----:B------:R1:W-:Y:S04]  /*865f0*/  STL.64 [R1+0x31c0], R22 ;  /* 0x0031c01601007387 */ /* 0x0003e80000100a00 */
[----:B------:R-:W4:Y:S04]  /*86600*/  LDL.LU R16, [R1+0x4a0] ;  /* 0x0004a00001107983 */ /* 0x000f280000300800 */
[----:B------:R-:W4:Y:S04]  /*86610*/  LDL.LU R17, [R1+0x4a4] ;  /* 0x0004a40001117983 */ /* 0x000f280000300800 */
        /* <DEDUP_REMOVED lines=49> */
[----:B------:R-:W2:Y:S04]  /*86930*/  LDL.LU R3, [R1+0x32ec] ;  /* 0x0032ec0001037983 */ /* 0x000ea80000300800 */
[----:B------:R3:W-:Y:S02]  /*86940*/  STL.64 [R1+0x3238], R22 ;  /* 0x0032381601007387 */ /* 0x0007e40000100a00 */
[----:B---3--:R-:W-:Y:S01]  /*86950*/  MOV R22, R28 ;  /* 0x0000001c00167202 */ /* 0x008fe20000000f00 */
[----:B------:R-:W-:Y:S01]  /*86960*/  IMAD.MOV.U32 R23, RZ, RZ, R29 ;  /* 0x000000ffff177224 */ /* 0x000fe200078e001d */
[----:B------:R-:W3:Y:S04]  /*86970*/  LDL.LU R28, [R1+0x32e8] ;  /* 0x0032e800011c7983 */ /* 0x000ee80000300800 */
[----:B------:R-:W3:Y:S04]  /*86980*/  LDL.LU R29, [R1+0x32e4] ;  /* 0x0032e400011d7983 */ /* 0x000ee80000300800 */
[----:B------:R1:W-:Y:S02]  /*86990*/  STL.64 [R1+0x3250], R22 ;  /* 0x0032501601007387 */ /* 0x0003e40000100a00 */
[----:B-1----:R-:W-:-:S02]  /*869a0*/  IMAD.MOV.U32 R22, RZ, RZ, R2 ;  /* 0x000000ffff167224 */ /* 0x002fc400078e0002 */
[----:B----4-:R-:W-:Y:S04]  /*869b0*/  STL.64 [R1+0x3218], R18 ;  /* 0x0032181201007387 */ /* 0x010fe80000100a00 */
[----:B--2---:R1:W-:Y:S04]  /*869c0*/  STL.64 [R1+0x3210], R16 ;  /* 0x0032101001007387 */ /* 0x0043e80000100a00 */
[----:B-1----:R-:W2:Y:S04]  /*869d0*/  LDL.LU R16, [R1+0x4f0] ;  /* 0x0004f00001107983 */ /* 0x002ea80000300800 */
[----:B------:R-:W2:Y:S04]  /*869e0*/  LDL.LU R17, [R1+0x4f4] ;  /* 0x0004f40001117983 */ /* 0x000ea80000300800 */
[----:B------:R-:W4:Y:S04]  /*869f0*/  LDL.LU R18, [R1+0x4f8] ;  /* 0x0004f80001127983 */ /* 0x000f280000300800 */
[----:B------:R-:W4:Y:S04]  /*86a00*/  LDL.LU R19, [R1+0x4fc] ;  /* 0x0004fc0001137983 */ /* 0x000f280000300800 */
[----:B------:R-:W2:Y:S01]  /*86a10*/  LDL.LU R2, [R1+0x32e0] ;  /* 0x0032e00001027983 */ /* 0x000ea20000300800 */
[----:B------:R-:W-:-:S05]  /*86a20*/  IMAD.MOV.U32 R23, RZ, RZ, R12 ;  /* 0x000000ffff177224 */ /* 0x000fca00078e000c */
[----:B------:R1:W-:Y:S02]  /*86a30*/  STL.64 [R1+0x3268], R22 ;  /* 0x0032681601007387 */ /* 0x0003e40000100a00 */
[----:B-1----:R-:W-:Y:S02]  /*86a40*/  IMAD.MOV.U32 R22, RZ, RZ, R7 ;  /* 0x000000ffff167224 */ /* 0x002fe400078e0007 */
[----:B------:R-:W-:Y:S01]  /*86a50*/  IMAD.MOV.U32 R23, RZ, RZ, R6 ;  /* 0x000000ffff177224 */ /* 0x000fe200078e0006 */
[----:B----4-:R-:W-:Y:S04]  /*86a60*/  STL.64 [R1+0x3230], R18 ;  /* 0x0032301201007387 */ /* 0x010fe80000100a00 */
[----:B--2---:R3:W-:Y:S02]  /*86a70*/  STL.64 [R1+0x3228], R16 ;  /* 0x0032281001007387 */ /* 0x0047e40000100a00 */
[----:B---3--:R-:W-:-:S02]  /*86a80*/  IMAD.MOV.U32 R16, RZ, RZ, R29 ;  /* 0x000000ffff107224 */ /* 0x008fc400078e001d */
[----:B------:R-:W-:Y:S01]  /*86a90*/  IMAD.MOV.U32 R17, RZ, RZ, R28 ;  /* 0x000000ffff117224 */ /* 0x000fe200078e001c */
[----:B------:R-:W2:Y:S04]  /*86aa0*/  LDL.LU R29, [R1+0x32dc] ;  /* 0x0032dc00011d7983 */ /* 0x000ea80000300800 */
[----:B------:R-:W3:Y:S01]  /*86ab0*/  LDL.LU R28, [R1+0x32d8] ;  /* 0x0032d800011c7983 */ /* 0x000ee20000300800 */
[----:B------:R-:W-:Y:S02]  /*86ac0*/  IMAD.MOV.U32 R18, RZ, RZ, R3 ;  /* 0x000000ffff127224 */ /* 0x000fe400078e0003 */
[----:B------:R-:W-:Y:S01]  /*86ad0*/  IMAD.MOV.U32 R19, RZ, RZ, R2 ;  /* 0x000000ffff137224 */ /* 0x000fe200078e0002 */
[----:B------:R-:W4:Y:S04]  /*86ae0*/  LDL.LU R3, [R1+0x32d4] ;  /* 0x0032d40001037983 */ /* 0x000f280000300800 */
[----:B------:R-:W2:Y:S04]  /*86af0*/  LDL.LU R2, [R1+0x32d0] ;  /* 0x0032d00001027983 */ /* 0x000ea80000300800 */
[----:B------:R-:W2:Y:S04]  /*86b00*/  LDL.LU R8, [R1+0x3e0] ;  /* 0x0003e00001087983 */ /* 0x000ea80000300800 */
[----:B------:R-:W2:Y:S04]  /*86b10*/  LDL.LU R9, [R1+0x3e4] ;  /* 0x0003e40001097983 */ /* 0x000ea80000300800 */
        /* <DEDUP_REMOVED lines=13> */
[----:B------:R-:W3:Y:S04]  /*86bf0*/  LDL.LU R6, [R1+0x408] ;  /* 0x0004080001067983 */ /* 0x000ee80000300800 */
[----:B------:R-:W4:Y:S04]  /*86c00*/  LDL.LU R7, [R1+0x40c] ;  /* 0x00040c0001077983 */ /* 0x000f280000300800 */
[----:B------:R1:W-:Y:S04]  /*86c10*/  STL.64 [R1+0x3298], R22 ;  /* 0x0032981601007387 */ /* 0x0003e80000100a00 */
[----:B------:R-:W4:Y:S04]  /*86c20*/  LDL.LU R20, [R1+0x420] ;  /* 0x0004200001147983 */ /* 0x000f280000300800 */
[----:B------:R-:W4:Y:S04]  /*86c30*/  LDL.LU R21, [R1+0x424] ;  /* 0x0004240001157983 */ /* 0x000f280000300800 */
[----:B-1----:R-:W4:Y:S04]  /*86c40*/  LDL.LU R22, [R1+0x428] ;  /* 0x0004280001167983 */ /* 0x002f280000300800 */
[----:B------:R-:W4:Y:S04]  /*86c50*/  LDL.LU R23, [R1+0x42c] ;  /* 0x00042c0001177983 */ /* 0x000f280000300800 */
[----:B--2---:R3:W-:Y:S04]  /*86c60*/  STL.64 [R1+0x3260], R18 ;  /* 0x0032601201007387 */ /* 0x0047e80000100a00 */
[----:B------:R1:W-:Y:S01]  /*86c70*/  STL.64 [R1+0x3258], R16 ;  /* 0x0032581001007387 */ /* 0x0003e20000100a00 */
[----:B---3--:R-:W-:-:S02]  /*86c80*/  IMAD.MOV.U32 R18, RZ, RZ, R28 ;  /* 0x000000ffff127224 */ /* 0x008fc400078e001c */
[----:B-1----:R-:W-:Y:S02]  /*86c90*/  IMAD.MOV.U32 R16, RZ, RZ, R2 ;  /* 0x000000ffff107224 */ /* 0x002fe400078e0002 */
[----:B------:R-:W-:Y:S01]  /*86ca0*/  IMAD.MOV.U32 R19, RZ, RZ, R29 ;  /* 0x000000ffff137224 */ /* 0x000fe200078e001d */
[----:B------:R-:W2:Y:S01]  /*86cb0*/  LDL.LU R2, [R1+0x32cc] ;  /* 0x0032cc0001027983 */ /* 0x000ea20000300800 */
[----:B----4-:R-:W-:-:S03]  /*86cc0*/  IMAD.MOV.U32 R17, RZ, RZ, R3 ;  /* 0x000000ffff117224 */ /* 0x010fc600078e0003 */
[----:B------:R-:W3:Y:S04]  /*86cd0*/  LDL.LU R3, [R1+0x32c8] ;  /* 0x0032c80001037983 */ /* 0x000ee80000300800 */
[----:B------:R-:W4:Y:S04]  /*86ce0*/  LDL.LU R28, [R1+0x32c4] ;  /* 0x0032c400011c7983 */ /* 0x000f280000300800 */
[----:B------:R-:W2:Y:S04]  /*86cf0*/  LDL.LU R29, [R1+0x32c0] ;  /* 0x0032c000011d7983 */ /* 0x000ea80000300800 */
[----:B------:R-:W-:Y:S04]  /*86d00*/  STL.64 [R1+0x3278], R18 ;  /* 0x0032781201007387 */ /* 0x000fe80000100a00 */
[----:B------:R1:W-:Y:S04]  /*86d10*/  STL.64 [R1+0x3270], R16 ;  /* 0x0032701001007387 */ /* 0x0003e80000100a00 */
[----:B-1----:R-:W2:Y:S04]  /*86d20*/  LDL.LU R16, [R1+0x470] ;  /* 0x0004700001107983 */ /* 0x002ea80000300800 */
[----:B------:R-:W2:Y:S04]  /*86d30*/  LDL.LU R17, [R1+0x474] ;  /* 0x0004740001117983 */ /* 0x000ea80000300800 */
[----:B------:R-:W2:Y:S04]  /*86d40*/  LDL.LU R18, [R1+0x478] ;  /* 0x0004780001127983 */ /* 0x000ea80000300800 */
[----:B------:R-:W2:Y:S01]  /*86d50*/  LDL.LU R19, [R1+0x47c] ;  /* 0x00047c0001137983 */ /* 0x000ea20000300800 */
[----:B------:R-:W-:Y:S03]  /*86d60*/  HMMA.1688.F32.TF32 R8, R24, R14, R8 ;  /* 0x0000000e1808723c */ /* 0x000fe60000081008 */
[----:B--2---:R3:W-:Y:S04]  /*86d70*/  STL.64 [R1+0x3290], R18 ;  /* 0x0032901201007387 */ /* 0x0047e80000100a00 */
[----:B------:R4:W-:Y:S01]  /*86d80*/  STL.64 [R1+0x3288], R16 ;  /* 0x0032881001007387 */ /* 0x0009e20000100a00 */
[----:B---3--:R-:W-:-:S02]  /*86d90*/  IMAD.MOV.U32 R18, RZ, RZ, R3 ;  /* 0x000000ffff127224 */ /* 0x008fc400078e0003 */
[----:B------:R-:W-:-:S09]  /*86da0*/  IMAD.MOV.U32 R19, RZ, RZ, R2 ;  /* 0x000000ffff137224 */ /* 0x000fd200078e0002 */
[----:B------:R-:W-:Y:S01]  /*86db0*/  MOV R3, R10 ;  /* 0x0000000a00037202 */ /* 0x000fe20000000f00 */
[----:B------:R-:W-:Y:S02]  /*86dc0*/  IMAD.MOV.U32 R2, RZ, RZ, R11 ;  /* 0x000000ffff027224 */ /* 0x000fe400078e000b */
[----:B------:R-:W2:Y:S01]  /*86dd0*/  LDL.LU.64 R10, [R1+0x32b8] ;  /* 0x0032b800010a7983 */ /* 0x000ea20000300a00 */
[----:B----4-:R-:W-:Y:S02]  /*86de0*/  IMAD.MOV.U32 R17, RZ, RZ, R28 ;  /* 0x000000ffff117224 */ /* 0x010fe400078e001c */
[----:B------:R-:W-:Y:S02]  /*86df0*/  IMAD.MOV.U32 R16, RZ, RZ, R29 ;  /* 0x000000ffff107224 */ /* 0x000fe400078e001d */
[----:B------:R-:W-:Y:S02]  /*86e00*/  IMAD.MOV.U32 R28, RZ, RZ, R9 ;  /* 0x000000ffff1c7224 */ /* 0x000fe400078e0009 */
[----:B------:R-:W-:-:S02]  /*86e10*/  IMAD.MOV.U32 R29, RZ, RZ, R8 ;  /* 0x000000ffff1d7224 */ /* 0x000fc400078e0008 */
[----:B------:R-:W3:Y:S04]  /*86e20*/  LDL.LU.64 R8, [R1+0x32b0] ;  /* 0x0032b00001087983 */ /* 0x000ee80000300a00 */
[----:B------:R-:W-:Y:S04]  /*86e30*/  STL [R1+0x2c9c], R2 ;  /* 0x002c9c0201007387 */ /* 0x000fe80000100800 */
[----:B------:R-:W-:Y:S04]  /*86e40*/  STL [R1+0x2c98], R3 ;  /* 0x002c980301007387 */ /* 0x000fe80000100800 */
[----:B------:R-:W-:Y:S04]  /*86e50*/  STL [R1+0x2c94], R28 ;  /* 0x002c941c01007387 */ /* 0x000fe80000100800 */
[----:B------:R-:W-:Y:S01]  /*86e60*/  STL [R1+0x2c90], R29 ;  /* 0x002c901d01007387 */ /* 0x000fe20000100800 */
        /* <DEDUP_REMOVED lines=11> */
[----:B-1----:R-:W2:Y:S04]  /*86f20*/  LDL.LU.64 R22, [R1+0x3298] ;  /* 0x0032980001167983 */ /* 0x002ea80000300a00 */
[----:B------:R-:W-:Y:S04]  /*86f30*/  STL.64 [R1+0x3170], R6 ;  /* 0x0031700601007387 */ /* 0x000fe80000100a00 */
        /* <DEDUP_REMOVED lines=65> */
[----:B---3--:R-:W-:Y:S02]  /*87350*/  IMAD.MOV.U32 R10, RZ, RZ, R9 ;  /* 0x000000ffff0a7224 */ /* 0x008fe400078e0009 */
[----:B------:R-:W-:-:S07]  /*87360*/  IMAD.MOV.U32 R11, RZ, RZ, R8 ;  /* 0x000000ffff0b7224 */ /* 0x000fce00078e0008 */
[C---:B----4-:R-:W-:Y:S08]  /*87370*/  HMMA.1688.F32.TF32 R4, R24.reuse, R10, R4 ;  /* 0x0000000a1804723c */ /* 0x050ff00000081004 */
[----:B--2---:R-:W-:Y:S01]  /*87380*/  HMMA.1688.F32.TF32 R20, R24, R22, R16 ;  /* 0x000000161814723c */ /* 0x004fe20000081010 */
[----:B------:R-:W2:Y:S04]  /*87390*/  LDL.LU.64 R18, [R1+0x31a0] ;  /* 0x0031a00001127983 */ /* 0x000ea80000300a00 */
[----:B------:R-:W1:Y:S04]  /*873a0*/  LDS R24, [R0+UR5+0x34500] ;  /* 0x0345000500187984 */ /* 0x000e680008000800 */
[----:B------:R-:W3:Y:S04]  /*873b0*/  LDS R26, [R0+UR5+0x36500] ;  /* 0x03650005001a7984 */ /* 0x000ee80008000800 */
[----:B------:R-:W4:Y:S04]  /*873c0*/  LDS R25, [R13+UR5+0x34500] ;  /* 0x034500050d197984 */ /* 0x000f280008000800 */
[----:B------:R-:W1:Y:S04]  /*873d0*/  LDS R27, [R13+UR5+0x36500] ;  /* 0x036500050d1b7984 */ /* 0x000e680008000800 */
[----:B------:R-:W-:Y:S04]  /*873e0*/  STL.64 [R1+0xbb0], R20 ;  /* 0x000bb01401007387 */ /* 0x000fe80000100a00 */
[----:B------:R3:W-:Y:S04]  /*873f0*/  STL.64 [R1+0xbb8], R22 ;  /* 0x000bb81601007387 */ /* 0x0007e80000100a00 */
[----:B---3--:R-:W2:Y:S04]  /*87400*/  LDL.LU.64 R22, [R1+0x3198] ;  /* 0x0031980001167983 */ /* 0x008ea80000300a00 */
[----:B------:R-:W2:Y:S04]  /*87410*/  LDL.LU.64 R20, [R1+0x3190] ;  /* 0x0031900001147983 */ /* 0x000ea80000300a00 */
[----:B------:R-:W3:Y:S04]  /*87420*/  LDL.LU R8, [R1+0x540] ;  /* 0x0005400001087983 */ /* 0x000ee80000300800 */
[----:B------:R-:W-:Y:S04]  /*87430*/  STL.64 [R1+0xb90], R4 ;  /* 0x000b900401007387 */ /* 0x000fe80000100a00 */
[----:B------:R-:W-:Y:S04]  /*87440*/  STL.64 [R1+0xb98], R6 ;  /* 0x000b980601007387 */ /* 0x000fe80000100a00 */
        /* <DEDUP_REMOVED lines=13> */
[----:B-1----:R-:W-:Y:S04]  /*87520*/  STL [R1+0x3080], R24 ;  /* 0x0030801801007387 */ /* 0x002fe80000100800 */
[----:B------:R-:W-:Y:S04]  /*87530*/  STL [R1+0x3084], R26 ;  /* 0x0030841a01007387 */ /* 0x000fe80000100800 */
[----:B----4-:R-:W-:Y:S04]  /*87540*/  STL [R1+0x3088], R25 ;  /* 0x0030881901007387 */ /* 0x010fe80000100800 */
[----:B------:R1:W-:Y:S04]  /*87550*/  STL [R1+0x30b8], R27 ;  /* 0x0030b81b01007387 */ /* 0x0003e80000100800 */
[----:B-1----:R-:W4:Y:S04]  /*87560*/  LDL.64 R26, [R1+0xc8] ;  /* 0x0000c800011a7983 */ /* 0x002f280000100a00 */
[----:B----4-:R1:W-:Y:S04]  /*87570*/  STL.64 [R1+0x3150], R26 ;  /* 0x0031501a01007387 */ /* 0x0103e80000100a00 */
[----:B------:R-:W4:Y:S04]  /*87580*/  LDL.LU R24, [R1+0x5f0] ;  /* 0x0005f00001187983 */ /* 0x000f280000300800 */
[----:B------:R-:W4:Y:S04]  /*87590*/  LDL.LU R25, [R1+0x5f4] ;  /* 0x0005f40001197983 */ /* 0x000f280000300800 */
[----:B-1----:R-:W3:Y:S04]  /*875a0*/  LDL.LU R26, [R1+0x5f8] ;  /* 0x0005f800011a7983 */ /* 0x002ee80000300800 */
        /* <DEDUP_REMOVED lines=19> */
[----:B------:R-:W-:Y:S04]  /*876e0*/  STL.64 [R1+0x1f0], R8 ;  /* 0x0001f00801007387 */ /* 0x000fe80000100a00 */
[----:B------:R1:W-:Y:S04]  /*876f0*/  STL.64 [R1+0x1f8], R10 ;  /* 0x0001f80a01007387 */ /* 0x0003e80000100a00 */
[----:B-1----:R-:W3:Y:S04]  /*87700*/  LDL.LU.64 R10, [R1+0x3178] ;  /* 0x00317800010a7983 */ /* 0x002ee80000300a00 */
[----:B------:R-:W-:Y:S04]  /*87710*/  STL [R1+0x306c], R14 ;  /* 0x00306c0e01007387 */ /* 0x000fe80000100800 */
[----:B------:R1:W-:Y:S04]  /*87720*/  STL [R1+0x3068], R15 ;  /* 0x0030680f01007387 */ /* 0x0003e80000100800 */
[----:B------:R-:W-:Y:S04]  /*87730*/  STL [R1+0x3120], R13 ;  /* 0x0031200d01007387 */ /* 0x000fe80000100800 */
[----:B-1----:R-:W2:Y:S01]  /*87740*/  LDL.64 R14, [R1+0xd8] ;  /* 0x0000d800010e7983 */ /* 0x002ea20000100a00 */
[----:B---3--:R-:W-:-:S15]  /*87750*/  HMMA.1688.F32.TF32 R4, R20, R10, R4 ;  /* 0x0000000a1404723c */ /* 0x008fde0000081004 */
[----:B------:R-:W-:-:S04]  /*87760*/  NOP ;  /* 0x0000000000007918 */ /* 0x000fc80000000000 */
[----:B------:R-:W-:Y:S04]  /*87770*/  STL.64 [R1+0x2e0], R4 ;  /* 0x0002e00401007387 */ /* 0x000fe80000100a00 */
[----:B------:R1:W-:Y:S04]  /*87780*/  STL.64 [R1+0x2e8], R6 ;  /* 0x0002e80601007387 */ /* 0x0003e80000100a00 */
[----:B-1----:R-:W2:Y:S04]  /*87790*/  LDL.LU.64 R6, [R1+0x3170] ;  /* 0x0031700001067983 */ /* 0x002ea80000300a00 */
[----:B------:R-:W3:Y:S04]  /*877a0*/  LDL.LU.64 R4, [R1+0x3168] ;  /* 0x0031680001047983 */ /* 0x000ee80000300a00 */
        /* <DEDUP_REMOVED lines=11> */
[----:B------:R1:W-:Y:S04]  /*87860*/  STL.64 [R1+0x3058], R6 ;  /* 0x0030580601007387 */ /* 0x0003e80000100a00 */
[----:B---3--:R-:W-:Y:S04]  /*87870*/  STL.64 [R1+0x3050], R4 ;  /* 0x0030500401007387 */ /* 0x008fe80000100a00 */
[----:B-1----:R-:W2:Y:S02]  /*87880*/  LDL.64 R6, [R1+0xe8] ;  /* 0x0000e80001067983 */ /* 0x002ea40000100a00 */
[----:B--2---:R-:W-:-:S15]  /*87890*/  HMMA.1688.F32.TF32 R24, R20, R6, R24 ;  /* 0x000000061418723c */ /* 0x004fde0000081018 */
[----:B------:R-:W-:-:S04]  /*878a0*/  NOP ;  /* 0x0000000000007918 */ /* 0x000fc80000000000 */
[----:B------:R-:W-:Y:S04]  /*878b0*/  STL.64 [R1+0x2c0], R24 ;  /* 0x0002c01801007387 */ /* 0x000fe80000100a00 */
[----:B------:R1:W-:Y:S04]  /*878c0*/  STL.64 [R1+0x2c8], R26 ;  /* 0x0002c81a01007387 */ /* 0x0003e80000100a00 */
[----:B-1----:R-:W4:Y:S01]  /*878d0*/  LDL.LU.64 R26, [R1+0x3150] ;  /* 0x00315000011a7983 */ /* 0x002f220000300a00 */
[----:B------:R-:W-:Y:S01]  /*878e0*/  HMMA.1688.F32.TF32 R8, R20, R14, R8 ;  /* 0x0000000e1408723c */ /* 0x000fe20000081008 */
[----:B------:R-:W-:-:S02]  /*878f0*/  IMAD.MOV.U32 R2, RZ, RZ, R7 ;  /* 0x000000ffff027224 */ /* 0x000fc400078e0007 */
[----:B------:R-:W-:-:S03]  /*87900*/  IMAD.MOV.U32 R3, RZ, RZ, R6 ;  /* 0x000000ffff037224 */ /* 0x000fc600078e0006 */
[----:B------:R-:W-:Y:S04]  /*87910*/  STL [R1+0x3074], R2 ;  /* 0x0030740201007387 */ /* 0x000fe80000100800 */
[----:B------:R-:W-:Y:S09]  /*87920*/  STL [R1+0x3070], R3 ;  /* 0x0030700301007387 */ /* 0x000ff20000100800 */
[----:B------:R-:W-:Y:S04]  /*87930*/  STL.64 [R1+0x2b0], R8 ;  /* 0x0002b00801007387 */ /* 0x000fe80000100a00 */
[----:B------:R4:W-:Y:S01]  /*87940*/  STL.64 [R1+0x2b8], R10 ;  /* 0x0002b80a01007387 */ /* 0x0009e20000100a00 */
[----:B------:R-:W-:-:S02]  /*87950*/  IMAD.MOV.U32 R4, RZ, RZ, R15 ;  /* 0x000000ffff047224 */ /* 0x000fc400078e000f */
[----:B------:R-:W-:-:S03]  /*87960*/  IMAD.MOV.U32 R5, RZ, RZ, R14 ;  /* 0x000000ffff057224 */ /* 0x000fc600078e000e */
[----:B------:R1:W-:Y:S04]  /*87970*/  STL [R1+0x307c], R4 ;  /* 0x00307c0401007387 */ /* 0x0003e80000100800 */
[----:B------:R2:W-:Y:S01]  /*87980*/  STL [R1+0x3078], R5 ;  /* 0x0030780501007387 */ /* 0x0005e20000100800 */
[----:B----4-:R-:W-:Y:S01]  /*87990*/  HMMA.1688.F32.TF32 R8, R20, R26, R16 ;  /* 0x0000001a1408723c */ /* 0x010fe20000081010 */
[----:B------:R-:W-:Y:S02]  /*879a0*/  IMAD.MOV.U32 R7, RZ, RZ, R26 ;  /* 0x000000ffff077224 */ /* 0x000fe400078e001a */
[----:B------:R-:W-:-:S15]  /*879b0*/  IMAD.MOV.U32 R6, RZ, RZ, R27 ;  /* 0x000000ffff067224 */ /* 0x000fde00078e001b */
[----:B------:R-:W-:Y:S01]  /*879c0*/  NOP ;  /* 0x0000000000007918 */ /* 0x000fe20000000000 */
[----:B------:R-:W-:Y:S04]  /*879d0*/  STL.64 [R1+0x3b0], R8 ;  /* 0x0003b00801007387 */ /* 0x000fe80000100a00 */
[----:B------:R-:W-:Y:S04]  /*879e0*/  STL.64 [R1+0x3b8], R10 ;  /* 0x0003b80a01007387 */ /* 0x000fe80000100a00 */
[----:B------:R3:W-:Y:S04]  /*879f0*/  STL.64 [R1+0x30e8], R6 ;  /* 0x0030e80601007387 */ /* 0x0007e80000100a00 */
        /* <DEDUP_REMOVED lines=8> */
[----:B-1----:R-:W4:Y:S04]  /*87a80*/  LDL.LU R4, [R1+0x6a0] ;  /* 0x0006a00001047983 */ /* 0x002f280000300800 */
[----:B--2---:R-:W4:Y:S04]  /*87a90*/  LDL.LU R5, [R1+0x6a4] ;  /* 0x0006a40001057983 */ /* 0x004f280000300800 */
[----:B---3--:R-:W2:Y:S04]  /*87aa0*/  LDL.LU R6, [R1+0x6a8] ;  /* 0x0006a80001067983 */ /* 0x008ea80000300800 */
[----:B------:R-:W2:Y:S04]  /*87ab0*/  LDL.LU R7, [R1+0x6ac] ;  /* 0x0006ac0001077983 */ /* 0x000ea80000300800 */
[----:B------:R-:W3:Y:S04]  /*87ac0*/  LDL.LU R8, [R1+0x640] ;  /* 0x0006400001087983 */ /* 0x000ee80000300800 */
[----:B------:R-:W3:Y:S04]  /*87ad0*/  LDL.LU R9, [R1+0x644] ;  /* 0x0006440001097983 */ /* 0x000ee80000300800 */
[----:B------:R-:W3:Y:S04]  /*87ae0*/  LDL.LU R10, [R1+0x648] ;  /* 0x00064800010a7983 */ /* 0x000ee80000300800 */
[----:B------:R-:W3:Y:S04]  /*87af0*/  LDL.LU R11, [R1+0x64c] ;  /* 0x00064c00010b7983 */ /* 0x000ee80000300800 */
[----:B------:R-:W2:Y:S04]  /*87b00*/  LDL.64 R14, [R1+0x98] ;  /* 0x00009800010e7983 */ /* 0x000ea80000100a00 */
[----:B--2---:R1:W-:Y:S04]  /*87b10*/  STL.64 [R1+0x3130], R14 ;  /* 0x0031300e01007387 */ /* 0x0043e80000100a00 */
[----:B-1----:R-:W2:Y:S04]  /*87b20*/  LDL.64 R14, [R1+0xa8] ;  /* 0x0000a800010e7983 */ /* 0x002ea80000100a00 */
[----:B--2---:R1:W-:Y:S04]  /*87b30*/  STL.64 [R1+0x3148], R14 ;  /* 0x0031480e01007387 */ /* 0x0043e80000100a00 */
[----:B-1----:R-:W3:Y:S04]  /*87b40*/  LDL.64 R14, [R1+0xb8] ;  /* 0x0000b800010e7983 */ /* 0x002ee80000100a00 */
[----:B------:R1:W-:Y:S04]  /*87b50*/  STL.64 [R1+0x30f8], R6 ;  /* 0x0030f80601007387 */ /* 0x0003e80000100a00 */
        /* <DEDUP_REMOVED lines=17> */
[----:B-1----:R-:W2:Y:S01]  /*87c70*/  LDL.64 R18, [R1+0x68] ;  /* 0x0000680001127983 */ /* 0x002ea20000100a00 */
[----:B---3--:R-:W-:Y:S03]  /*87c80*/  HMMA.1688.F32.TF32 R8, R20, R14, R8 ;  /* 0x0000000e1408723c */ /* 0x008fe60000081008 */
[----:B--2---:R1:W-:Y:S04]  /*87c90*/  STL.64 [R1+0x3100], R18 ;  /* 0x0031001201007387 */ /* 0x0043e80000100a00 */
[----:B----4-:R-:W2:Y:S04]  /*87ca0*/  LDL.LU R16, [R1+0x6b0] ;  /* 0x0006b00001107983 */ /* 0x010ea80000300800 */
[----:B------:R-:W2:Y:S04]  /*87cb0*/  LDL.LU R17, [R1+0x6b4] ;  /* 0x0006b40001117983 */ /* 0x000ea80000300800 */
[----:B-1----:R-:W3:Y:S04]  /*87cc0*/  LDL.LU R18, [R1+0x6b8] ;  /* 0x0006b80001127983 */ /* 0x002ee80000300800 */
        /* <DEDUP_REMOVED lines=9> */
[----:B-1----:R-:W3:Y:S04]  /*87d60*/  LDL.64 R26, [R1+0x58] ;  /* 0x00005800011a7983 */ /* 0x002ee80000100a00 */
[----:B------:R1:W-:Y:S04]  /*87d70*/  STL.64 [R1+0x3a0], R8 ;  /* 0x0003a00801007387 */ /* 0x0003e80000100a00 */
[----:B------:R4:W-:Y:S01]  /*87d80*/  STL.64 [R1+0x3a8], R10 ;  /* 0x0003a80a01007387 */ /* 0x0009e20000100a00 */
[----:B-1----:R-:W-:Y:S01]  /*87d90*/  IMAD.MOV.U32 R9, RZ, RZ, R14 ;  /* 0x000000ffff097224 */ /* 0x002fe200078e000e */
[----:B------:R-:W-:-:S02]  /*87da0*/  MOV R8, R15 ;  /* 0x0000000f00087202 */ /* 0x000fc40000000f00 */
        /* <DEDUP_REMOVED lines=11> */
[----:B------:R-:W-:Y:S04]  /*87e60*/  STL.64 [R1+0x3090], R8 ;  /* 0x0030900801007387 */ /* 0x000fe80000100a00 */
[----:B-1----:R-:W4:Y:S01]  /*87e70*/  LDL.64 R10, [R1+0x38] ;  /* 0x00003800010a7983 */ /* 0x002f220000100a00 */
[----:B--2---:R-:W-:Y:S03]  /*87e80*/  HMMA.1688.F32.TF32 R4, R20, R14, R4 ;  /* 0x0000000e1404723c */ /* 0x004fe60000081004 */
[----:B----4-:R1:W-:Y:S04]  /*87e90*/  STL.64 [R1+0x30b0], R10 ;  /* 0x0030b00a01007387 */ /* 0x0103e80000100a00 */
[----:B-1----:R-:W2:-:S12]  /*87ea0*/  LDL.64 R10, [R1+0x48] ;  /* 0x00004800010a7983 */ /* 0x002e980000100a00 */
[----:B------:R-:W-:Y:S04]  /*87eb0*/  STL.64 [R1+0x420], R4 ;  /* 0x0004200401007387 */ /* 0x000fe80000100a00 */
[----:B------:R1:W-:Y:S04]  /*87ec0*/  STL.64 [R1+0x428], R6 ;  /* 0x0004280601007387 */ /* 0x0003e80000100a00 */
[----:B-1----:R-:W4:Y:S04]  /*87ed0*/  LDL.LU.64 R6, [R1+0x3128] ;  /* 0x0031280001067983 */ /* 0x002f280000300a00 */
[----:B------:R-:W2:Y:S01]  /*87ee0*/  LDL.LU R13, [R1+0x3120] ;  /* 0x00312000010d7983 */ /* 0x000ea20000300800 */
        /* <DEDUP_REMOVED lines=26> */
[----:B----4-:R-:W-:Y:S01]  /*88090*/  HMMA.1688.F32.TF32 R4, R20, R18, R4 ;  /* 0x000000121404723c */ /* 0x010fe20000081004 */
[----:B------:R-:W-:-:S15]  /*880a0*/  IMAD.MOV.U32 R2, RZ, RZ, R19 ;  /* 0x000000ffff027224 */ /* 0x000fde00078e0013 */
[----:B------:R-:W-:-:S03]  /*880b0*/  NOP ;  /* 0x0000000000007918 */ /* 0x000fc60000000000 */
[----:B------:R1:W-:Y:S04]  /*880c0*/  STL.64 [R1+0xb40], R4 ;  /* 0x000b400401007387 */ /* 0x0003e80000100a00 */
[----:B------:R4:W-:Y:S01]  /*880d0*/  STL.64 [R1+0xb48], R6 ;  /* 0x000b480601007387 */ /* 0x0009e20000100a00 */
[----:B-1----:R-:W-:-:S03]  /*880e0*/  IMAD.MOV.U32 R5, RZ, RZ, R18 ;  /* 0x000000ffff057224 */ /* 0x002fc600078e0012 */
[----:B----4-:R-:W4:Y:S04]  /*880f0*/  LDL.LU.64 R6, [R1+0x30e8] ;  /* 0x0030e80001067983 */ /* 0x010f280000300a00 */
[----:B------:R-:W3:Y:S04]  /*88100*/  LDL.LU.64 R18, [R1+0x30e0] ;  /* 0x0030e00001127983 */ /* 0x000ee80000300a00 */
[----:B------:R-:W3:Y:S02]  /*88110*/  LDL.LU.64 R16, [R1+0x30d8] ;  /* 0x0030d80001107983 */ /* 0x000ee40000300a00 */
[----:B---3--:R-:W-:-:S15]  /*88120*/  HMMA.1688.F32.TF32 R16, R20, R26, R16 ;  /* 0x0000001a1410723c */ /* 0x008fde0000081010 */
[----:B------:R-:W-:-:S04]  /*88130*/  NOP ;  /* 0x0000000000007918 */ /* 0x000fc80000000000 */
[----:B------:R1:W-:Y:S04]  /*88140*/  STL.64 [R1+0xb30], R16 ;  /* 0x000b301001007387 */ /* 0x0003e80000100a00 */
[----:B------:R3:W-:Y:S01]  /*88150*/  STL.64 [R1+0xb38], R18 ;  /* 0x000b381201007387 */ /* 0x0007e20000100a00 */
[----:B-1----:R-:W-:-:S03]  /*88160*/  MOV R17, R26 ;  /* 0x0000001a00117202 */ /* 0x002fc60000000f00 */
[----:B---3--:R-:W3:Y:S01]  /*88170*/  LDL.LU.64 R18, [R1+0x30d0] ;  /* 0x0030d00001127983 */ /* 0x008ee20000300a00 */
[----:B------:R-:W-:-:S03]  /*88180*/  IMAD.MOV.U32 R16, RZ, RZ, R27 ;  /* 0x000000ffff107224 */ /* 0x000fc600078e001b */
[----:B------:R-:W2:Y:S04]  /*88190*/  LDL.LU.64 R26, [R1+0x30c8] ;  /* 0x0030c800011a7983 */ /* 0x000ea80000300a00 */
[----:B------:R-:W2:Y:S01]  /*881a0*/  LDL.LU.64 R24, [R1+0x30c0] ;  /* 0x0030c00001187983 */ /* 0x000ea20000300a00 */
[----:B------:R-:W-:Y:S01]  /*881b0*/  IMAD.MOV.U32 R4, RZ, RZ, R11 ;  /* 0x000000ffff047224 */ /* 0x000fe200078e000b */
[----:B--2---:R-:W-:-:S15]  /*881c0*/  HMMA.1688.F32.TF32 R24, R20, R10, R24 ;  /* 0x0000000a1418723c */ /* 0x004fde0000081018 */
[----:B------:R-:W-:-:S04]  /*881d0*/  NOP ;  /* 0x0000000000007918 */ /* 0x000fc80000000000 */
[----:B------:R1:W-:Y:S04]  /*881e0*/  STL.64 [R1+0xb20], R24 ;  /* 0x000b201801007387 */ /* 0x0003e80000100a00 */
[----:B------:R2:W-:Y:S01]  /*881f0*/  STL.64 [R1+0xb28], R26 ;  /* 0x000b281a01007387 */ /* 0x0005e20000100a00 */
[----:B-1----:R-:W-:-:S03]  /*88200*/  IMAD.MOV.U32 R24, RZ, RZ, R10 ;  /* 0x000000ffff187224 */ /* 0x002fc600078e000a */
[----:B--2---:R-:W3:Y:S04]  /*88210*/  LDL.LU R27, [R1+0x30b8] ;  /* 0x0030b800011b7983 */ /* 0x004ee80000300800 */
[----:B------:R-:W2:Y:S02]  /*88220*/  LDL.LU.64 R10, [R1+0x30b0] ;  /* 0x0030b000010a7983 */ /* 0x000ea40000300a00 */
[----:B--2---:R-:W-:Y:S02]  /*88230*/  HMMA.1688.F32.TF32 R20, R20, R10, R12 ;  /* 0x0000000a1414723c */ /* 0x004fe4000008100c */
[----:B------:R-:W2:Y:S04]  /*88240*/  LDL.LU.64 R14, [R1+0x30a8] ;  /* 0x0030a800010e7983 */ /* 0x000ea80000300a00 */
[----:B------:R-:W2:-:S13]  /*88250*/  LDL.LU.64 R12, [R1+0x30a0] ;  /* 0x0030a000010c7983 */ /* 0x000e9a0000300a00 */
        /* <DEDUP_REMOVED lines=8> */
[----:B--2---:R-:W1:Y:S04]  /*882e0*/  LDS R23, [R13+UR5+0x36600] ;  /* 0x036600050d177984 */ /* 0x004e680008000800 */
[----:B------:R-:W2:Y:S04]  /*882f0*/  LDS R21, [R13+UR5+0x34600] ;  /* 0x034600050d157984 */ /* 0x000ea80008000800 */
[----:B-1----:R1:W-:Y:S04]  /*88300*/  STL.64 [R1+0x2f30], R22 ;  /* 0x002f301601007387 */ /* 0x0023e80000100a00 */
[----:B--2---:R-:W-:Y:S01]  /*88310*/  STL.64 [R1+0x2f28], R20 ;  /* 0x002f281401007387 */ /* 0x004fe20000100a00 */
        /* <DEDUP_REMOVED lines=18> */
[----:B-1----:R-:W-:Y:S01]  /*88440*/  IMAD.MOV.U32 R22, RZ, RZ, R17 ;  /* 0x000000ffff167224 */ /* 0x002fe200078e0011 */
[----:B------:R-:W-:-:S05]  /*88450*/  MOV R23, R16 ;  /* 0x0000001000177202 */ /* 0x000fca0000000f00 */
        /* <DEDUP_REMOVED lines=33> */
[----:B------:R-:W-:Y:S02]  /*88670*/  IMAD.MOV.U32 R23, RZ, RZ, R12 ;  /* 0x000000ffff177224 */ /* 0x000fe400078e000c */
[----:B------:R-:W-:Y:S04]  /*88680*/  LDS R12, [R0+UR5+0x36700] ;  /* 0x03670005000c7984 */ /* 0x000fe80008000800 */
        /* <DEDUP_REMOVED lines=45> */
[----:B------:R-:W-:Y:S04]  /*88960*/  LDS R3, [R13+UR5+0x34700] ;  /* 0x034700050d037984 */ /* 0x000fe80008000800 */
[----:B------:R-:W1:Y:S04]  /*88970*/  LDS R2, [R0+UR5+0x34700] ;  /* 0x0347000500027984 */ /* 0x000e680008000800 */
[----:B------:R4:W-:Y:S04]  /*88980*/  STL.64 [R1+0x3048], R22 ;  /* 0x0030481601007387 */ /* 0x0009e80000100a00 */
[----:B------:R-:W2:Y:S04]  /*88990*/  LDL.LU R20, [R1+0x700] ;  /* 0x0007000001147983 */ /* 0x000ea80000300800 */
[----:B------:R-:W2:Y:S04]  /*889a0*/  LDL.LU R21, [R1+0x704] ;  /* 0x0007040001157983 */ /* 0x000ea80000300800 */
[----:B----4-:R-:W4:Y:S04]  /*889b0*/  LDL.LU R22, [R1+0x708] ;  /* 0x0007080001167983 */ /* 0x010f280000300800 */
        /* <DEDUP_REMOVED lines=27> */
[C---:B----4-:R-:W-:Y:S03]  /*88b70*/  HMMA.1688.F32.TF32 R8, R24.reuse, R14, R8 ;  /* 0x0000000e1808723c */ /* 0x050fe60000081008 */
[----:B---3--:R-:W-:Y:S04]  /*88b80*/  STL.64 [R1+0x3040], R18 ;  /* 0x0030401201007387 */ /* 0x008fe80000100a00 */
[----:B--2---:R2:W-:Y:S04]  /*88b90*/  STL.64 [R1+0x3038], R16 ;  /* 0x0030381001007387 */ /* 0x0045e80000100a00 */
[----:B--2---:R-:W2:Y:S04]  /*88ba0*/  LDL.LU R16, [R1+0x710] ;  /* 0x0007100001107983 */ /* 0x004ea80000300800 */
[----:B------:R-:W2:Y:S04]  /*88bb0*/  LDL.LU R17, [R1+0x714] ;  /* 0x0007140001117983 */ /* 0x000ea80000300800 */
[----:B------:R-:W2:Y:S04]  /*88bc0*/  LDL.LU R18, [R1+0x718] ;  /* 0x0007180001127983 */ /* 0x000ea80000300800 */
[----:B------:R-:W2:Y:S04]  /*88bd0*/  LDL.LU R19, [R1+0x71c] ;  /* 0x00071c0001137983 */ /* 0x000ea80000300800 */
[----:B-1----:R-:W-:Y:S04]  /*88be0*/  STL [R1+0x20], R2 ;  /* 0x0000200201007387 */ /* 0x002fe80000100800 */
[----:B------:R-:W1:Y:S04]  /*88bf0*/  LDS R2, [R13+UR5+0x36700] ;  /* 0x036700050d027984 */ /* 0x000e680008000800 */
[----:B------:R-:W-:Y:S04]  /*88c00*/  STL [R1+0x28], R12 ;  /* 0x0000280c01007387 */ /* 0x000fe80000100800 */
[----:B------:R-:W-:Y:S04]  /*88c10*/  STL [R1+0x24], R3 ;  /* 0x0000240301007387 */ /* 0x000fe80000100800 */
[----:B------:R-:W-:Y:S04]  /*88c20*/  STL.64 [R1+0x1d0], R8 ;  /* 0x0001d00801007387 */ /* 0x000fe80000100a00 */
[----:B-1----:R-:W-:Y:S04]  /*88c30*/  STL [R1+0x2c], R2 ;  /* 0x00002c0201007387 */ /* 0x002fe80000100800 */
[----:B------:R1:W-:Y:S04]  /*88c40*/  STL.64 [R1+0x1d8], R10 ;  /* 0x0001d80a01007387 */ /* 0x0003e80000100a00 */
[----:B-1----:R-:W3:Y:S04]  /*88c50*/  LDL.LU.64 R10, [R1+0x3060] ;  /* 0x00306000010a7983 */ /* 0x002ee80000300a00 */
        /* <DEDUP_REMOVED lines=83> */
[----:B------:R-:W4:Y:S04]  /*89190*/  LDL.LU.64 R18, [R1+0x2f38] ;  /* 0x002f380001127983 */ /* 0x000f280000300a00 */
[----:B------:R-:W4:Y:S04]  /*891a0*/  LDL.LU.64 R22, [R1+0x2f30] ;  /* 0x002f300001167983 */ /* 0x000f280000300a00 */
[----:B------:R-:W4:Y:S09]  /*891b0*/  LDL.LU.64 R20, [R1+0x2f28] ;  /* 0x002f280001147983 */ /* 0x000f320000300a00 */
[----:B------:R1:W-:Y:S04]  /*891c0*/  STL.64 [R1+0xa60], R24 ;  /* 0x000a601801007387 */ /* 0x0003e80000100a00 */
[----:B------:R2:W-:Y:S04]  /*891d0*/  STL.64 [R1+0xa68], R26 ;  /* 0x000a681a01007387 */ /* 0x0005e80000100a00 */
[----:B-1----:R-:W3:Y:S04]  /*891e0*/  LDL.LU R24, [R1+0x810] ;  /* 0x0008100001187983 */ /* 0x002ee80000300800 */
[----:B------:R-:W3:Y:S04]  /*891f0*/  LDL.LU R25, [R1+0x814] ;  /* 0x0008140001197983 */ /* 0x000ee80000300800 */
[----:B--2---:R-:W3:Y:S04]  /*89200*/  LDL.LU R26, [R1+0x818] ;  /* 0x00081800011a7983 */ /* 0x004ee80000300800 */
[----:B------:R-:W3:Y:S01]  /*89210*/  LDL.LU R27, [R1+0x81c] ;  /* 0x00081c00011b7983 */ /* 0x000ee20000300800 */
[----:B----4-:R-:W-:-:S15]  /*89220*/  HMMA.1688.F32.TF32 R12, R20, R18, R12 ;  /* 0x00000012140c723c */ /* 0x010fde000008100c */
[----:B------:R-:W-:-:S04]  /*89230*/  NOP ;  /* 0x0000000000007918 */ /* 0x000fc80000000000 */
[----:B------:R-:W-:Y:S04]  /*89240*/  STL.64 [R1+0x1c0], R12 ;  /* 0x0001c00c01007387 */ /* 0x000fe80000100a00 */
[----:B------:R1:W-:Y:S04]  /*89250*/  STL.64 [R1+0x1c8], R14 ;  /* 0x0001c80e01007387 */ /* 0x0003e80000100a00 */
[----:B-1----:R-:W2:Y:S04]  /*89260*/  LDL.LU.64 R14, [R1+0x2f20] ;  /* 0x002f2000010e7983 */ /* 0x002ea80000300a00 */
        /* <DEDUP_REMOVED lines=9> */
[----:B-1----:R-:W4:Y:S04]  /*89300*/  LDL.LU R16, [R1+0x820] ;  /* 0x0008200001107983 */ /* 0x002f280000300800 */
[----:B------:R-:W4:Y:S04]  /*89310*/  LDL.LU R17, [R1+0x824] ;  /* 0x0008240001117983 */ /* 0x000f280000300800 */
[----:B--2---:R-:W4:Y:S04]  /*89320*/  LDL.LU R18, [R1+0x828] ;  /* 0x0008280001127983 */ /* 0x004f280000300800 */
        /* <DEDUP_REMOVED lines=8> */
[----:B------:R-:W-:Y:S04]  /*893b0*/  STL.64 [R1+0x260], R12 ;  /* 0x0002600c01007387 */ /* 0x000fe80000100a00 */
        /* <DEDUP_REMOVED lines=24> */
[----:B-1----:R-:W3:Y:S02]  /*89540*/  LDL.LU.64 R6, [R1+0xe8] ;  /* 0x0000e80001067983 */ /* 0x002ee40000300a00 */
[----:B---3--:R-:W-:-:S15]  /*89550*/  HMMA.1688.F32.TF32 R24, R20, R6, R24 ;  /* 0x000000061418723c */ /* 0x008fde0000081018 */
[----:B------:R-:W-:-:S04]  /*89560*/  NOP ;  /* 0x0000000000007918 */ /* 0x000fc80000000000 */
[----:B------:R1:W-:Y:S04]  /*89570*/  STL.64 [R1+0x240], R24 ;  /* 0x0002401801007387 */ /* 0x0003e80000100a00 */
[----:B------:R-:W-:Y:S01]  /*89580*/  STL.64 [R1+0x248], R26 ;  /* 0x0002481a01007387 */ /* 0x000fe20000100a00 */
[----:B-1----:R-:W-:Y:S02]  /*89590*/  IMAD.MOV.U32 R25, RZ, RZ, R6 ;  /* 0x000000ffff197224 */ /* 0x002fe400078e0006 */
[----:B------:R-:W-:Y:S02]  /*895a0*/  IMAD.MOV.U32 R24, RZ, RZ, R7 ;  /* 0x000000ffff187224 */ /* 0x000fe400078e0007 */
[----:B------:R-:W3:Y:S04]  /*895b0*/  LDL.LU.64 R6, [R1+0x78] ;  /* 0x0000780001067983 */ /* 0x000ee80000300a00 */
[----:B---3--:R1:W-:Y:S04]  /*895c0*/  STL.64 [R1+0x2f00], R6 ;  /* 0x002f000601007387 */ /* 0x0083e80000100a00 */
[----:B------:R-:W3:Y:S04]  /*895d0*/  LDL.LU R4, [R1+0x8b0] ;  /* 0x0008b00001047983 */ /* 0x000ee80000300800 */
[----:B------:R-:W3:Y:S04]  /*895e0*/  LDL.LU R5, [R1+0x8b4] ;  /* 0x0008b40001057983 */ /* 0x000ee80000300800 */
[----:B-1----:R-:W3:Y:S04]  /*895f0*/  LDL.LU R6, [R1+0x8b8] ;  /* 0x0008b80001067983 */ /* 0x002ee80000300800 */
[----:B------:R-:W3:Y:S04]  /*89600*/  LDL.LU R7, [R1+0x8bc] ;  /* 0x0008bc0001077983 */ /* 0x000ee80000300800 */
[----:B------:R-:W-:Y:S04]  /*89610*/  STL [R1+0x2e60], R24 ;  /* 0x002e601801007387 */ /* 0x000fe80000100800 */
[----:B------:R-:W-:Y:S04]  /*89620*/  STL [R1+0x2e58], R25 ;  /* 0x002e581901007387 */ /* 0x000fe80000100800 */
[----:B------:R-:W4:Y:S02]  /*89630*/  LDL.LU.64 R26, [R1+0xd8] ;  /* 0x0000d800011a7983 */ /* 0x000f240000300a00 */
[----:B----4-:R-:W-:-:S15]  /*89640*/  HMMA.1688.F32.TF32 R16, R20, R26, R16 ;  /* 0x0000001a1410723c */ /* 0x010fde0000081010 */
[----:B------:R-:W-:-:S04]  /*89650*/  NOP ;  /* 0x0000000000007918 */ /* 0x000fc80000000000 */
[----:B------:R1:W-:Y:S04]  /*89660*/  STL.64 [R1+0x230], R16 ;  /* 0x0002301001007387 */ /* 0x0003e80000100a00 */
[----:B------:R4:W-:Y:S01]  /*89670*/  STL.64 [R1+0x238], R18 ;  /* 0x0002381201007387 */ /* 0x0009e20000100a00 */
[----:B-1----:R-:W-:Y:S01]  /*89680*/  IMAD.MOV.U32 R16, RZ, RZ, R26 ;  /* 0x000000ffff107224 */ /* 0x002fe200078e001a */
[----:B------:R-:W-:Y:S02]  /*89690*/  MOV R26, R27 ;  /* 0x0000001b001a7202 */ /* 0x000fe40000000f00 */
[----:B----4-:R-:W4:Y:S04]  /*896a0*/  LDL.LU.64 R18, [R1+0x2f18] ;  /* 0x002f180001127983 */ /* 0x010f280000300a00 */
[----:B------:R1:W-:Y:S04]  /*896b0*/  STL [R1+0x2e68], R26 ;  /* 0x002e681a01007387 */ /* 0x0003e80000100800 */
[----:B-1----:R-:W2:Y:S04]  /*896c0*/  LDL.LU.64 R26, [R1+0xc8] ;  /* 0x0000c800011a7983 */ /* 0x002ea80000300a00 */
        /* <DEDUP_REMOVED lines=8> */
[----:B------:R1:W-:Y:S04]  /*89750*/  STL [R1+0x2e70], R25 ;  /* 0x002e701901007387 */ /* 0x0003e80000100800 */
[----:B------:R-:W2:Y:S04]  /*89760*/  LDL.LU R24, [R1+0x840] ;  /* 0x0008400001187983 */ /* 0x000ea80000300800 */
[----:B-1----:R-:W2:Y:S04]  /*89770*/  LDL.LU R25, [R1+0x844] ;  /* 0x0008440001197983 */ /* 0x002ea80000300800 */
[----:B------:R-:W2:Y:S04]  /*89780*/  LDL.LU R26, [R1+0x848] ;  /* 0x00084800011a7983 */ /* 0x000ea80000300800 */
[----:B------:R-:W2:Y:S04]  /*89790*/  LDL.LU R27, [R1+0x84c] ;  /* 0x00084c00011b7983 */ /* 0x000ea80000300800 */
[----:B------:R-:W-:Y:S01]  /*897a0*/  STL [R1+0x2e6c], R17 ;  /* 0x002e6c1101007387 */ /* 0x000fe20000100800 */
[----:B--2---:R-:W-:Y:S01]  /*897b0*/  HMMA.1688.F32.TF32 R24, R20, R14, R24 ;  /* 0x0000000e1418723c */ /* 0x004fe20000081018 */
[----:B------:R-:W-:-:S15]  /*897c0*/  IMAD.MOV.U32 R16, RZ, RZ, R14 ;  /* 0x000000ffff107224 */ /* 0x000fde00078e000e */
[----:B------:R-:W-:-:S03]  /*897d0*/  NOP ;  /* 0x0000000000007918 */ /* 0x000fc60000000000 */
[----:B------:R1:W-:Y:S04]  /*897e0*/  STL.64 [R1+0x340], R24 ;  /* 0x0003401801007387 */ /* 0x0003e80000100a00 */
[----:B------:R2:W-:Y:S01]  /*897f0*/  STL.64 [R1+0x348], R26 ;  /* 0x0003481a01007387 */ /* 0x0005e20000100a00 */
[----:B-1----:R-:W-:-:S03]  /*89800*/  IMAD.MOV.U32 R24, RZ, RZ, R15 ;  /* 0x000000ffff187224 */ /* 0x002fc600078e000f */
[----:B------:R-:W3:Y:S04]  /*89810*/  LDL.LU.64 R14, [R1+0x68] ;  /* 0x00006800010e7983 */ /* 0x000ee80000300a00 */
[----:B------:R-:W-:Y:S04]  /*89820*/  STL [R1+0x2e78], R24 ;  /* 0x002e781801007387 */ /* 0x000fe80000100800 */
[----:B--2---:R-:W2:Y:S04]  /*89830*/  LDL.LU.64 R26, [R1+0xa8] ;  /* 0x0000a800011a7983 */ /* 0x004ea80000300a00 */
        /* <DEDUP_REMOVED lines=10> */
[----:B------:R-:W2:Y:S04]  /*898e0*/  LDL.LU R25, [R1+0x864] ;  /* 0x0008640001197983 */ /* 0x000ea80000300800 */
[----:B-1----:R-:W2:Y:S04]  /*898f0*/  LDL.LU R26, [R1+0x868] ;  /* 0x00086800011a7983 */ /* 0x002ea80000300800 */
        /* <DEDUP_REMOVED lines=10> */
[----:B--2---:R-:W3:Y:S04]  /*899a0*/  LDL.LU.64 R26, [R1+0x88] ;  /* 0x00008800011a7983 */ /* 0x004ee80000300a00 */
        /* <DEDUP_REMOVED lines=8> */
[----:B------:R1:W-:Y:S04]  /*89a30*/  STL [R1+0x2e90], R24 ;  /* 0x002e901801007387 */ /* 0x0003e80000100800 */
[----:B-1----:R-:W2:Y:S04]  /*89a40*/  LDL.LU R24, [R1+0x8a0] ;  /* 0x0008a00001187983 */ /* 0x002ea80000300800 */
[----:B------:R-:W2:Y:S04]  /*89a50*/  LDL.LU R25, [R1+0x8a4] ;  /* 0x0008a40001197983 */ /* 0x000ea80000300800 */
[----:B------:R-:W2:Y:S04]  /*89a60*/  LDL.LU R26, [R1+0x8a8] ;  /* 0x0008a800011a7983 */ /* 0x000ea80000300800 */
[----:B------:R-:W2:Y:S04]  /*89a70*/  LDL.LU R27, [R1+0x8ac] ;  /* 0x0008ac00011b7983 */ /* 0x000ea80000300800 */
[----:B------:R-:W-:Y:S01]  /*89a80*/  STL [R1+0x2e8c], R17 ;  /* 0x002e8c1101007387 */ /* 0x000fe20000100800 */
[----:B--2---:R-:W-:Y:S01]  /*89a90*/  HMMA.1688.F32.TF32 R24, R20, R6, R24 ;  /* 0x000000061418723c */ /* 0x004fe20000081018 */
[----:B------:R-:W-:-:S15]  /*89aa0*/  MOV R16, R6 ;  /* 0x0000000600107202 */ /* 0x000fde0000000f00 */
[----:B------:R-:W-:-:S03]  /*89ab0*/  NOP ;  /* 0x0000000000007918 */ /* 0x000fc60000000000 */
[----:B------:R-:W-:Y:S04]  /*89ac0*/  STL.64 [R1+0xa00], R24 ;  /* 0x000a001801007387 */ /* 0x000fe80000100a00 */
[----:B------:R1:W-:Y:S04]  /*89ad0*/  STL.64 [R1+0xa08], R26 ;  /* 0x000a081a01007387 */ /* 0x0003e80000100a00 */
[----:B------:R-:W2:Y:S04]  /*89ae0*/  LDL.LU R4, [R1+0x630] ;  /* 0x0006300001047983 */ /* 0x000ea80000300800 */
[----:B------:R-:W2:Y:S04]  /*89af0*/  LDL.LU R5, [R1+0x634] ;  /* 0x0006340001057983 */ /* 0x000ea80000300800 */
[----:B------:R-:W3:Y:S01]  /*89b00*/  LDL.LU R6, [R1+0x638] ;  /* 0x0006380001067983 */ /* 0x000ee20000300800 */
[----:B-1----:R-:W-:-:S03]  /*89b10*/  IMAD.MOV.U32 R26, RZ, RZ, R7 ;  /* 0x000000ffff1a7224 */ /* 0x002fc600078e0007 */
[----:B------:R-:W3:Y:S04]  /*89b20*/  LDL.LU R7, [R1+0x63c] ;  /* 0x00063c0001077983 */ /* 0x000ee80000300800 */
[----:B---3--:R-:W-:Y:S04]  /*89b30*/  STL.64 [R1+0x2ef8], R6 ;  /* 0x002ef80601007387 */ /* 0x008fe80000100a00 */
[----:B--2---:R1:W-:Y:S04]  /*89b40*/  STL.64 [R1+0x2ef0], R4 ;  /* 0x002ef00401007387 */ /* 0x0043e80000100a00 */
[----:B-1----:R-:W2:Y:S04]  /*89b50*/  LDL.LU R4, [R1+0x870] ;  /* 0x0008700001047983 */ /* 0x002ea80000300800 */
[----:B------:R-:W2:Y:S04]  /*89b60*/  LDL.LU R5, [R1+0x874] ;  /* 0x0008740001057983 */ /* 0x000ea80000300800 */
[----:B------:R-:W2:Y:S04]  /*89b70*/  LDL.LU R6, [R1+0x878] ;  /* 0x0008780001067983 */ /* 0x000ea80000300800 */
[----:B------:R-:W2:Y:S04]  /*89b80*/  LDL.LU R7, [R1+0x87c] ;  /* 0x00087c0001077983 */ /* 0x000ea80000300800 */
[----:B------:R1:W-:Y:S04]  /*89b90*/  STL [R1+0x2e98], R26 ;  /* 0x002e981a01007387 */ /* 0x0003e80000100800 */
[----:B------:R-:W3:Y:S04]  /*89ba0*/  LDL.LU R24, [R1+0x890] ;  /* 0x0008900001187983 */ /* 0x000ee80000300800 */
[----:B------:R-:W3:Y:S04]  /*89bb0*/  LDL.LU R25, [R1+0x894] ;  /* 0x0008940001197983 */ /* 0x000ee80000300800 */
[----:B-1----:R-:W3:Y:S04]  /*89bc0*/  LDL.LU R26, [R1+0x898] ;  /* 0x00089800011a7983 */ /* 0x002ee80000300800 */
[----:B------:R-:W3:Y:S04]  /*89bd0*/  LDL.LU R27, [R1+0x89c] ;  /* 0x00089c00011b7983 */ /* 0x000ee80000300800 */
[----:B------:R-:W-:Y:S01]  /*89be0*/  STL [R1+0x2e94], R16 ;  /* 0x002e941001007387 */ /* 0x000fe20000100800 */
[----:B------:R-:W-:Y:S01]  /*89bf0*/  IMAD.MOV.U32 R17, RZ, RZ, R14 ;  /* 0x000000ffff117224 */ /* 0x000fe200078e000e */
[----:B---3--:R-:W-:-:S15]  /*89c00*/  HMMA.1688.F32.TF32 R24, R20, R14, R24 ;  /* 0x0000000e1418723c */ /* 0x008fde0000081018 */
[----:B------:R-:W-:-:S04]  /*89c10*/  NOP ;  /* 0x0000000000007918 */ /* 0x000fc80000000000 */
[----:B------:R1:W-:Y:S04]  /*89c20*/  STL.64 [R1+0x9f0], R24 ;  /* 0x0009f01801007387 */ /* 0x0003e80000100a00 */
[----:B------:R-:W-:Y:S04]  /*89c30*/  STL.64 [R1+0x9f8], R26 ;  /* 0x0009f81a01007387 */ /* 0x000fe80000100a00 */
[----:B------:R-:W4:Y:S04]  /*89c40*/  LDL.LU R12, [R1+0x600] ;  /* 0x00060000010c7983 */ /* 0x000f280000300800 */
[----:B------:R-:W4:Y:S04]  /*89c50*/  LDL.LU R13, [R1+0x604] ;  /* 0x00060400010d7983 */ /* 0x000f280000300800 */
[----:B------:R-:W4:Y:S01]  /*89c60*/  LDL.LU R14, [R1+0x608] ;  /* 0x00060800010e7983 */ /* 0x000f220000300800 */
[----:B-1----:R-:W-:-:S03]  /*89c70*/  IMAD.MOV.U32 R25, RZ, RZ, R15 ;  /* 0x000000ffff197224 */ /* 0x002fc600078e000f */
[----:B------:R-:W4:Y:S04]  /*89c80*/  LDL.LU R15, [R1+0x60c] ;  /* 0x00060c00010f7983 */ /* 0x000f280000300800 */
[----:B------:R1:W-:Y:S04]  /*89c90*/  STL [R1+0x2ea0], R25 ;  /* 0x002ea01901007387 */ /* 0x0003e80000100800 */
[----:B------:R-:W3:Y:S04]  /*89ca0*/  LDL.LU R24, [R1+0x880] ;  /* 0x0008800001187983 */ /* 0x000ee80000300800 */
[----:B-1----:R-:W3:Y:S04]  /*89cb0*/  LDL.LU R25, [R1+0x884] ;  /* 0x0008840001197983 */ /* 0x002ee80000300800 */
[----:B------:R-:W3:Y:S04]  /*89cc0*/  LDL.LU R26, [R1+0x888] ;  /* 0x00088800011a7983 */ /* 0x000ee80000300800 */
[----:B------:R-:W3:Y:S04]  /*89cd0*/  LDL.LU R27, [R1+0x88c] ;  /* 0x00088c00011b7983 */ /* 0x000ee80000300800 */
[----:B------:R-:W-:Y:S01]  /*89ce0*/  STL [R1+0x2e9c], R17 ;  /* 0x002e9c1101007387 */ /* 0x000fe20000100800 */
[----:B------:R-:W-:Y:S01]  /*89cf0*/  IMAD.MOV.U32 R16, RZ, RZ, R10 ;  /* 0x000000ffff107224 */ /* 0x000fe200078e000a */
[----:B---3--:R-:W-:-:S15]  /*89d00*/  HMMA.1688.F32.TF32 R24, R20, R10, R24 ;  /* 0x0000000a1418723c */ /* 0x008fde0000081018 */
[----:B------:R-:W-:-:S04]  /*89d10*/  NOP ;  /* 0x0000000000007918 */ /* 0x000fc80000000000 */
[----:B------:R1:W-:Y:S04]  /*89d20*/  STL.64 [R1+0x9e0], R24 ;  /* 0x0009e01801007387 */ /* 0x0003e80000100a00 */
[----:B------:R-:W-:Y:S04]  /*89d30*/  STL.64 [R1+0x9e8], R26 ;  /* 0x0009e81a01007387 */ /* 0x000fe80000100a00 */
[----:B------:R-:W3:Y:S04]  /*89d40*/  LDL.LU R8, [R1+0x5d0] ;  /* 0x0005d00001087983 */ /* 0x000ee80000300800 */
[----:B------:R-:W3:Y:S04]  /*89d50*/  LDL.LU R9, [R1+0x5d4] ;  /* 0x0005d40001097983 */ /* 0x000ee80000300800 */
[----:B------:R-:W2:Y:S01]  /*89d60*/  LDL.LU R10, [R1+0x5d8] ;  /* 0x0005d800010a7983 */ /* 0x000ea20000300800 */
[----:B-1----:R-:W-:-:S03]  /*89d70*/  IMAD.MOV.U32 R24, RZ, RZ, R11 ;  /* 0x000000ffff187224 */ /* 0x002fc600078e000b */
[----:B------:R-:W2:Y:S04]  /*89d80*/  LDL.LU R11, [R1+0x5dc] ;  /* 0x0005dc00010b7983 */ /* 0x000ea80000300800 */
[----:B--2---:R1:W-:Y:S04]  /*89d90*/  STL.64 [R1+0x2ed0], R10 ;  /* 0x002ed00a01007387 */ /* 0x0043e80000100a00 */
[----:B---3--:R2:W-:Y:S04]  /*89da0*/  STL.64 [R1+0x2ec8], R8 ;  /* 0x002ec80801007387 */ /* 0x0085e80000100a00 */
[----:B-1----:R-:W4:Y:S04]  /*89db0*/  LDL.64 R10, [R1+0x28] ;  /* 0x00002800010a7983 */ /* 0x002f280000100a00 */
[----:B--2---:R-:W4:Y:S04]  /*89dc0*/  LDL.64 R8, [R1+0x20] ;  /* 0x0000200001087983 */ /* 0x004f280000100a00 */
[----:B------:R-:W-:Y:S04]  /*89dd0*/  STL [R1+0x2ea8], R24 ;  /* 0x002ea81801007387 */ /* 0x000fe80000100800 */
        /* <DEDUP_REMOVED lines=10> */
[----:B------:R1:W-:Y:S04]  /*89e80*/  STL [R1+0x2eb0], R26 ;  /* 0x002eb01a01007387 */ /* 0x0003e80000100800 */
[----:B-1----:R-:W2:Y:S04]  /*89e90*/  LDL.LU.64 R26, [R1+0x38] ;  /* 0x00003800011a7983 */ /* 0x002ea80000300a00 */
[----:B------:R-:W-:Y:S01]  /*89ea0*/  STL [R1+0x2eac], R17 ;  /* 0x002eac1101007387 */ /* 0x000fe20000100800 */
[----:B--2---:R-:W-:Y:S03]  /*89eb0*/  HMMA.1688.F32.TF32 R20, R20, R26, R4 ;  /* 0x0000001a1414723c */ /* 0x004fe60000081004 */
[----:B------:R-:W2:Y:S04]  /*89ec0*/  LDL.LU.64 R6, [R1+0x2ee8] ;  /* 0x002ee80001067983 */ /* 0x000ea80000300a00 */
[----:B------:R-:W3:Y:S01]  /*89ed0*/  LDL.LU.64 R4, [R1+0x2ee0] ;  /* 0x002ee00001047983 */ /* 0x000ee20000300a00 */
[----:B------:R-:W-:-:S02]  /*89ee0*/  IMAD.MOV.U32 R25, RZ, RZ, R27 ;  /* 0x000000ffff197224 */ /* 0x000fc400078e001b */
[----:B------:R-:W-:-:S09]  /*89ef0*/  IMAD.MOV.U32 R16, RZ, RZ, R26 ;  /* 0x000000ffff107224 */ /* 0x000fd200078e001a */
[----:B------:R1:W-:Y:S04]  /*89f00*/  STL.64 [R1+0x9a0], R20 ;  /* 0x0009a01401007387 */ /* 0x0003e80000100a00 */
[----:B------:R-:W-:Y:S04]  /*89f10*/  STL.64 [R1+0x9a8], R22 ;  /* 0x0009a81601007387 */ /* 0x000fe80000100a00 */
[----:B-1----:R-:W2:Y:S04]  /*89f20*/  LDL.LU R20, [R1+0x5a0] ;  /* 0x0005a00001147983 */ /* 0x002ea80000300800 */
[----:B------:R-:W2:Y:S04]  /*89f30*/  LDL.LU R21, [R1+0x5a4] ;  /* 0x0005a40001157983 */ /* 0x000ea80000300800 */
[----:B------:R1:W-:Y:S04]  /*89f40*/  STL [R1+0x2eb8], R25 ;  /* 0x002eb81901007387 */ /* 0x0003e80000100800 */
[----:B------:R-:W2:Y:S04]  /*89f50*/  LDL.LU R24, [R1+0x5c0] ;  /* 0x0005c00001187983 */ /* 0x000ea80000300800 */
[----:B-1----:R-:W2:Y:S04]  /*89f60*/  LDL.LU R25, [R1+0x5c4] ;  /* 0x0005c40001197983 */ /* 0x002ea80000300800 */
[----:B------:R-:W2:Y:S04]  /*89f70*/  LDL.LU R26, [R1+0x5c8] ;  /* 0x0005c800011a7983 */ /* 0x000ea80000300800 */
[----:B------:R-:W2:Y:S04]  /*89f80*/  LDL.LU R27, [R1+0x5cc] ;  /* 0x0005cc00011b7983 */ /* 0x000ea80000300800 */
[----:B------:R4:W-:Y:S02]  /*89f90*/  STL [R1+0x2eb4], R16 ;  /* 0x002eb41001007387 */ /* 0x0009e40000100800 */
[----:B----4-:R-:W-:Y:S02]  /*89fa0*/  HMMA.1688.F32.TF32 R16, R8, R18, R12 ;  /* 0x000000120810723c */ /* 0x010fe4000008100c */
[----:B------:R-:W4:Y:S01]  /*89fb0*/  LDL.LU.64 R14, [R1+0x2ed8] ;  /* 0x002ed800010e7983 */ /* 0x000f220000300a00 */
[----:B------:R-:W-:-:S02]  /*89fc0*/  IMAD.MOV.U32 R13, RZ, RZ, R8 ;  /* 0x000000ffff0d7224 */ /* 0x000fc400078e0008 */
[----:B------:R-:W-:Y:S02]  /*89fd0*/  IMAD.MOV.U32 R12, RZ, RZ, R9 ;  /* 0x000000ffff0c7224 */ /* 0x000fe400078e0009 */
[----:B---3--:R-:W-:Y:S01]  /*89fe0*/  IMAD.MOV.U32 R22, RZ, RZ, R5 ;  /* 0x000000ffff167224 */ /* 0x008fe200078e0005 */
[----:B------:R-:W-:Y:S01]  /*89ff0*/  MOV R23, R4 ;  /* 0x0000000400177202 */ /* 0x000fe20000000f00 */
[----:B------:R-:W-:Y:S02]  /*8a000*/  IMAD.MOV.U32 R5, RZ, RZ, R10 ;  /* 0x000000ffff057224 */ /* 0x000fe400078e000a */
[----:B------:R-:W-:Y:S02]  /*8a010*/  IMAD.MOV.U32 R4, RZ, RZ, R11 ;  /* 0x000000ffff047224 */ /* 0x000fe400078e000b */
[----:B------:R-:W4:Y:S04]  /*8a020*/  LDL.LU.64 R10, [R1+0x2ed0] ;  /* 0x002ed000010a7983 */ /* 0x000f280000300a00 */
[----:B------:R-:W4:Y:S02]  /*8a030*/  LDL.LU.64 R8, [R1+0x2ec8] ;  /* 0x002ec80001087983 */ /* 0x000f240000300a00 */
[----:B------:R-:W-:-:S02]  /*8a040*/  IMAD.MOV.U32 R2, RZ, RZ, R16 ;  /* 0x000000ffff027224 */ /* 0x000fc400078e0010 */
[----:B------:R-:W-:Y:S02]  /*8a050*/  IMAD.MOV.U32 R3, RZ, RZ, R17 ;  /* 0x000000ffff037224 */ /* 0x000fe400078e0011 */
[----:B------:R-:W-:Y:S02]  /*8a060*/  IMAD.MOV.U32 R28, RZ, RZ, R18 ;  /* 0x000000ffff1c7224 */ /* 0x000fe400078e0012 */
[----:B------:R-:W-:Y:S02]  /*8a070*/  IMAD.MOV.U32 R29, RZ, RZ, R19 ;  /* 0x000000ffff1d7224 */ /* 0x000fe400078e0013 */
[----:B------:R-:W-:Y:S02]  /*8a080*/  IMAD.MOV.U32 R16, RZ, RZ, R13 ;  /* 0x000000ffff107224 */ /* 0x000fe400078e000d */
[----:B------:R-:W-:Y:S01]  /*8a090*/  IMAD.MOV.U32 R17, RZ, RZ, R12 ;  /* 0x000000ffff117224 */ /* 0x000fe200078e000c */
[----:B------:R-:W-:Y:S01]  /*8a0a0*/  MOV R18, R5 ;  /* 0x0000000500127202 */ /* 0x000fe20000000f00 */
[----:B------:R-:W-:Y:S01]  /*8a0b0*/  IMAD.MOV.U32 R19, RZ, RZ, R4 ;  /* 0x000000ffff137224 */ /* 0x000fe200078e0004 */
[----:B------:R-:W-:Y:S04]  /*8a0c0*/  STL [R1+0x2ebc], R2 ;  /* 0x002ebc0201007387 */ /* 0x000fe80000100800 */
[----:B------:R-:W-:Y:S02]  /*8a0d0*/  LDS R2, [R0+UR5+0x38100] ;  /* 0x0381000500027984 */ /* 0x000fe40008000800 */
[----:B----4-:R-:W-:Y:S02]  /*8a0e0*/  HMMA.1688.F32.TF32 R16, R16, R14, R8 ;  /* 0x0000000e1010723c */ /* 0x010fe40000081008 */
[----:B------:R-:W2:Y:S04]  /*8a0f0*/  LDL.LU.64 R10, [R1+0x2ec0] ;  /* 0x002ec000010a7983 */ /* 0x000ea80000300a00 */
[----:B------:R-:W2:Y:S04]  /*8a100*/  LDL.LU.64 R12, [R1+0x20] ;  /* 0x00002000010c7983 */ /* 0x000ea80000300a00 */
[----:B------:R-:W2:Y:S09]  /*8a110*/  LDL.LU.64 R14, [R1+0x28] ;  /* 0x00002800010e7983 */ /* 0x000eb20000300a00 */
[----:B------:R1:W-:Y:S04]  /*8a120*/  STL.64 [R1+0xf0], R16 ;  /* 0x0000f01001007387 */ /* 0x0003e80000100a00 */
[----:B------:R-:W-:Y:S04]  /*8a130*/  STL.64 [R1+0xf8], R18 ;  /* 0x0000f81201007387 */ /* 0x000fe80000100a00 */
[----:B------:R-:W-:Y:S04]  /*8a140*/  LDS R19, [R0+UR5+0x3a000] ;  /* 0x03a0000500137984 */ /* 0x000fe80008000800 */
[----:B------:R-:W-:Y:S01]  /*8a150*/  LDS R16, [R0+UR5+0x3a100] ;  /* 0x03a1000500107984 */ /* 0x000fe20008000800 */
[C---:B--2---:R-:W-:Y:S08]  /*8a160*/  HMMA.1688.F32.TF32 R8, R12.reuse, R10, R24 ;  /* 0x0000000a0c08723c */ /* 0x044ff00000081018 */
[----:B------:R-:W-:Y:S01]  /*8a170*/  HMMA.1688.F32.TF32 R4, R12, R6, R20 ;  /* 0x000000060c04723c */ /* 0x000fe20000081014 */
[----:B------:R-:W-:Y:S01]  /*8a180*/  LOP3.LUT R27, R0, 0x20, RZ, 0x3c, !PT ;  /* 0x00000020001b7812 */ /* 0x000fe200078e3cff */
[----:B------:R-:W2:Y:S04]  /*8a190*/  LDS R21, [R0+UR5+0x38000] ;  /* 0x0380000500157984 */ /* 0x000ea80008000800 */
[----:B------:R-:W3:Y:S04]  /*8a1a0*/  LDS R20, [R27+UR5+0x38000] ;  /* 0x038000051b147984 */ /* 0x000ee80008000800 */
[----:B------:R-:W4:Y:S04]  /*8a1b0*/  LDS R18, [R27+UR5+0x3a000] ;  /* 0x03a000051b127984 */ /* 0x000f280008000800 */
[----:B------:R-:W2:Y:S04]  /*8a1c0*/  LDS R25, [R27+UR5+0x38100] ;  /* 0x038100051b197984 */ /* 0x000ea80008000800 */
[----:B------:R-:W2:Y:S01]  /*8a1d0*/  LDS R26, [R27+UR5+0x3a100] ;  /* 0x03a100051b1a7984 */ /* 0x000ea20008000800 */
[----:B------:R-:W-:-:S02]  /*8a1e0*/  IMAD.MOV.U32 R23, RZ, RZ, R14 ;  /* 0x000000ffff177224 */ /* 0x000fc400078e000e */
[----:B------:R-:W-:Y:S02]  /*8a1f0*/  IMAD.MOV.U32 R22, RZ, RZ, R15 ;  /* 0x000000ffff167224 */ /* 0x000fe400078e000f */
[----:B-1----:R-:W-:Y:S02]  /*8a200*/  IMAD.MOV.U32 R17, RZ, RZ, R12 ;  /* 0x000000ffff117224 */ /* 0x002fe400078e000c */
[----:B------:R-:W-:Y:S01]  /*8a210*/  IMAD.MOV.U32 R24, RZ, RZ, R13 ;  /* 0x000000ffff187224 */ /* 0x000fe200078e000d */
[----:B------:R-:W-:Y:S04]  /*8a220*/  LDS R14, [R0+UR5+0x3a400] ;  /* 0x03a40005000e7984 */ /* 0x000fe80008000800 */
[----:B------:R-:W-:Y:S04]  /*8a230*/  LDS R15, [R27+UR5+0x3a400] ;  /* 0x03a400051b0f7984 */ /* 0x000fe80008000800 */
[----:B------:R-:W-:Y:S04]  /*8a240*/  STL.64 [R1+0x1a0], R8 ;  /* 0x0001a00801007387 */ /* 0x000fe80000100a00 */
[----:B------:R-:W-:Y:S04]  /*8a250*/  STL.64 [R1+0x1a8], R10 ;  /* 0x0001a80a01007387 */ /* 0x000fe80000100a00 */
[----:B------:R-:W-:Y:S04]  /*8a260*/  STL.64 [R1+0x180], R4 ;  /* 0x0001800401007387 */ /* 0x000fe80000100a00 */
[----:B------:R-:W-:Y:S04]  /*8a270*/  STL.64 [R1+0x188], R6 ;  /* 0x0001880601007387 */ /* 0x000fe80000100a00 */
[----:B------:R-:W-:Y:S04]  /*8a280*/  LDS R6, [R0+UR5+0x3a200] ;  /* 0x03a2000500067984 */ /* 0x000fe80008000800 */
[----:B------:R-:W1:Y:S04]  /*8a290*/  LDS R7, [R27+UR5+0x3a200] ;  /* 0x03a200051b077984 */ /* 0x000e680008000800 */
        /* <DEDUP_REMOVED lines=8> */
[----:B--2---:R-:W-:Y:S04]  /*8a320*/  STL [R1+0x10], R21 ;  /* 0x0000101501007387 */ /* 0x004fe80000100800 */
[----:B------:R-:W-:Y:S04]  /*8a330*/  STL [R1+0x18], R19 ;  /* 0x0000181301007387 */ /* 0x000fe80000100800 */
[----:B---3--:R-:W-:Y:S04]  /*8a340*/  STL [R1+0x14], R20 ;  /* 0x0000141401007387 */ /* 0x008fe80000100800 */
[----:B------:R-:W-:Y:S04]  /*8a350*/  STL [R1], R2 ;  /* 0x0000000201007387 */ /* 0x000fe80000100800 */
[----:B----4-:R-:W-:Y:S04]  /*8a360*/  STL [R1+0x1c], R18 ;  /* 0x00001c1201007387 */ /* 0x010fe80000100800 */
[----:B------:R-:W-:Y:S04]  /*8a370*/  STL [R1+0x8], R16 ;  /* 0x0000081001007387 */ /* 0x000fe80000100800 */
[----:B------:R-:W-:Y:S04]  /*8a380*/  STL [R1+0x4], R25 ;  /* 0x0000041901007387 */ /* 0x000fe80000100800 */
[----:B------:R-:W-:Y:S04]  /*8a390*/  STL [R1+0xc], R26 ;  /* 0x00000c1a01007387 */ /* 0x000fe80000100800 */
[----:B-1----:R-:W-:Y:S04]  /*8a3a0*/  STL.64 [R1+0x2cc8], R6 ;  /* 0x002cc80601007387 */ /* 0x002fe80000100a00 */
        /* <DEDUP_REMOVED lines=11> */
[----:B------:R-:W2:Y:S04]  /*8a460*/  LDL.LU R8, [R1+0x430] ;  /* 0x0004300001087983 */ /* 0x000ea80000300800 */
[----:B------:R-:W2:Y:S04]  /*8a470*/  LDL.LU R9, [R1+0x434] ;  /* 0x0004340001097983 */ /* 0x000ea80000300800 */
[----:B------:R-:W3:Y:S04]  /*8a480*/  LDL.LU R10, [R1+0x438] ;  /* 0x00043800010a7983 */ /* 0x000ee80000300800 */
[----:B------:R-:W3:Y:S01]  /*8a490*/  LDL.LU R11, [R1+0x43c] ;  /* 0x00043c00010b7983 */ /* 0x000ee20000300800 */
[----:B------:R-:W-:-:S02]  /*8a4a0*/  IMAD.MOV.U32 R4, RZ, RZ, R2 ;  /* 0x000000ffff047224 */ /* 0x000fc400078e0002 */
[----:B------:R-:W-:Y:S02]  /*8a4b0*/  IMAD.MOV.U32 R6, RZ, RZ, R16 ;  /* 0x000000ffff067224 */ /* 0x000fe400078e0010 */
[----:B------:R-:W-:Y:S02]  /*8a4c0*/  IMAD.MOV.U32 R7, RZ, RZ, R26 ;  /* 0x000000ffff077224 */ /* 0x000fe400078e001a */
[----:B------:R-:W-:Y:S01]  /*8a4d0*/  IMAD.MOV.U32 R5, RZ, RZ, R25 ;  /* 0x000000ffff057224 */ /* 0x000fe200078e0019 */
[----:B---3--:R3:W-:Y:S04]  /*8a4e0*/  STL.64 [R1+0x2ce8], R10 ;  /* 0x002ce80a01007387 */ /* 0x0087e80000100a00 */
[----:B--2---:R2:W-:Y:S04]  /*8a4f0*/  STL.64 [R1+0x2ce0], R8 ;  /* 0x002ce00801007387 */ /* 0x0045e80000100a00 */
[----:B------:R-:W4:Y:S04]  /*8a500*/  LDL.LU R2, [R1+0x2ebc] ;  /* 0x002ebc0001027983 */ /* 0x000f280000300800 */
[----:B------:R-:W4:Y:S04]  /*8a510*/  LDL.LU R25, [R1+0x2eb8] ;  /* 0x002eb80001197983 */ /* 0x000f280000300800 */
[----:B------:R-:W4:Y:S04]  /*8a520*/  LDL.LU R16, [R1+0x2eb4] ;  /* 0x002eb40001107983 */ /* 0x000f280000300800 */
[----:B------:R-:W4:Y:S04]  /*8a530*/  LDL.LU R26, [R1+0x2eb0] ;  /* 0x002eb000011a7983 */ /* 0x000f280000300800 */
[----:B------:R-:W-:Y:S04]  /*8a540*/  STL.64 [R1+0x2cf8], R6 ;  /* 0x002cf80601007387 */ /* 0x000fe80000100a00 */
[----:B------:R-:W-:Y:S04]  /*8a550*/  STL.64 [R1+0x2cf0], R4 ;  /* 0x002cf00401007387 */ /* 0x000fe80000100a00 */
[----:B-1----:R-:W4:Y:S04]  /*8a560*/  LDL.LU R12, [R1+0x550] ;  /* 0x00055000010c7983 */ /* 0x002f280000300800 */
[----:B------:R-:W4:Y:S04]  /*8a570*/  LDL.LU R13, [R1+0x554] ;  /* 0x00055400010d7983 */ /* 0x000f280000300800 */
[----:B------:R-:W4:Y:S04]  /*8a580*/  LDL.LU R14, [R1+0x558] ;  /* 0x00055800010e7983 */ /* 0x000f280000300800 */
[----:B------:R-:W4:Y:S01]  /*8a590*/  LDL.LU R15, [R1+0x55c] ;  /* 0x00055c00010f7983 */ /* 0x000f220000300800 */
[----:B---3--:R-:W-:-:S02]  /*8a5a0*/  IMAD.MOV.U32 R10, RZ, RZ, R19 ;  /* 0x000000ffff0a7224 */ /* 0x008fc400078e0013 */
[----:B------:R-:W-:Y:S02]  /*8a5b0*/  IMAD.MOV.U32 R11, RZ, RZ, R18 ;  /* 0x000000ffff0b7224 */ /* 0x000fe400078e0012 */
[----:B--2---:R-:W-:Y:S02]  /*8a5c0*/  IMAD.MOV.U32 R8, RZ, RZ, R21 ;  /* 0x000000ffff087224 */ /* 0x004fe400078e0015 */
[----:B------:R-:W-:Y:S01]  /*8a5d0*/  IMAD.MOV.U32 R9, RZ, RZ, R20 ;  /* 0x000000ffff097224 */ /* 0x000fe200078e0014 */
[----:B------:R-:W-:Y:S04]  /*8a5e0*/  LDS R18, [R0+UR5+0x3a500] ;  /* 0x03a5000500127984 */ /* 0x000fe80008000800 */
[----:B------:R-:W-:Y:S04]  /*8a5f0*/  LDS R20, [R0+UR5+0x38600] ;  /* 0x0386000500147984 */ /* 0x000fe80008000800 */
[----:B------:R-:W-:Y:S04]  /*8a600*/  LDS R19, [R27+UR5+0x3a500] ;  /* 0x03a500051b137984 */ /* 0x000fe80008000800 */
[----:B------:R-:W-:Y:S04]  /*8a610*/  LDS R21, [R27+UR5+0x38600] ;  /* 0x038600051b157984 */ /* 0x000fe80008000800 */
[----:B----4-:R1:W-:Y:S04]  /*8a620*/  STL.64 [R1+0x2d08], R14 ;  /* 0x002d080e01007387 */ /* 0x0103e80000100a00 */
[----:B------:R2:W-:Y:S01]  /*8a630*/  STL.64 [R1+0x2d00], R12 ;  /* 0x002d000c01007387 */ /* 0x0005e20000100a00 */
[----:B-1----:R-:W-:-:S02]  /*8a640*/  IMAD.MOV.U32 R14, RZ, RZ, R23 ;  /* 0x000000ffff0e7224 */ /* 0x002fc400078e0017 */
[----:B------:R-:W-:Y:S02]  /*8a650*/  IMAD.MOV.U32 R15, RZ, RZ, R22 ;  /* 0x000000ffff0f7224 */ /* 0x000fe400078e0016 */
[----:B--2---:R-:W-:Y:S01]  /*8a660*/  IMAD.MOV.U32 R12, RZ, RZ, R17 ;  /* 0x000000ffff0c7224 */ /* 0x004fe200078e0011 */
[----:B------:R-:W-:Y:S01]  /*8a670*/  MOV R13, R24 ;  /* 0x00000018000d7202 */ /* 0x000fe20000000f00 */
[----:B------:R-:W2:Y:S04]  /*8a680*/  LDL.LU R17, [R1+0x2eac] ;  /* 0x002eac0001117983 */ /* 0x000ea80000300800 */
[----:B------:R-:W3:Y:S04]  /*8a690*/  LDL.LU R24, [R1+0x2ea8] ;  /* 0x002ea80001187983 */ /* 0x000ee80000300800 */
[----:B------:R-:W-:Y:S04]  /*8a6a0*/  STL.64 [R1+0x2e40], R14 ;  /* 0x002e400e01007387 */ /* 0x000fe80000100a00 */
[----:B------:R-:W-:Y:S04]  /*8a6b0*/  LDS R22, [R0+UR5+0x3a600] ;  /* 0x03a6000500167984 */ /* 0x000fe80008000800 */
[----:B------:R-:W-:Y:S04]  /*8a6c0*/  STL.64 [R1+0x2e38], R12 ;  /* 0x002e380c01007387 */ /* 0x000fe80000100a00 */
[----:B------:R1:W-:Y:S04]  /*8a6d0*/  STL.64 [R1+0x2d18], R10 ;  /* 0x002d180a01007387 */ /* 0x0003e80000100a00 */
[----:B------:R-:W-:Y:S04]  /*8a6e0*/  STL.64 [R1+0x2d10], R8 ;  /* 0x002d100801007387 */ /* 0x000fe80000100a00 */
[----:B------:R-:W4:Y:S04]  /*8a6f0*/  LDL.LU R4, [R1+0x560] ;  /* 0x0005600001047983 */ /* 0x000f280000300800 */
[----:B------:R-:W4:Y:S04]  /*8a700*/  LDL.LU R5, [R1+0x564] ;  /* 0x0005640001057983 */ /* 0x000f280000300800 */
[----:B------:R-:W2:Y:S04]  /*8a710*/  LDL.LU R6, [R1+0x568] ;  /* 0x0005680001067983 */ /* 0x000ea80000300800 */
[----:B------:R-:W2:Y:S04]  /*8a720*/  LDL.LU R7, [R1+0x56c] ;  /* 0x00056c0001077983 */ /* 0x000ea80000300800 */
[----:B------:R-:W-:Y:S01]  /*8a730*/  LDS R23, [R27+UR5+0x3a600] ;  /* 0x03a600051b177984 */ /* 0x000fe20008000800 */
[----:B-1----:R-:W-:-:S02]  /*8a740*/  IMAD.MOV.U32 R10, RZ, RZ, R16 ;  /* 0x000000ffff0a7224 */ /* 0x002fc400078e0010 */
[----:B------:R-:W-:Y:S01]  /*8a750*/  IMAD.MOV.U32 R11, RZ, RZ, R25 ;  /* 0x000000ffff0b7224 */ /* 0x000fe200078e0019 */
        /* <DEDUP_REMOVED lines=16> */
[----:B-1----:R-:W-:Y:S01]  /*8a860*/  MOV R10, R16 ;  /* 0x00000010000a7202 */ /* 0x002fe20000000f00 */
        /* <DEDUP_REMOVED lines=9> */
[----:B--2---:R-:W-:Y:S02]  /*8a900*/  IMAD.MOV.U32 R10, RZ, RZ, R17 ;  /* 0x000000ffff0a7224 */ /* 0x004fe400078e0011 */
        /* <DEDUP_REMOVED lines=32> */
[----:B----4-:R-:W-:Y:S01]  /*8ab10*/  IMAD.MOV.U32 R11, RZ, RZ, R25 ;  /* 0x000000ffff0b7224 */ /* 0x010fe200078e0019 */
        /* <DEDUP_REMOVED lines=11> */
[----:B------:R-:W2:Y:S04]  /*8abd0*/  LDL.LU R17, [R1+0x2e6c] ;  /* 0x002e6c0001117983 */ /* 0x000ea80000300800 */
[----:B------:R-:W2:Y:S04]  /*8abe0*/  LDL.LU R26, [R1+0x2e68] ;  /* 0x002e6800011a7983 */ /* 0x000ea80000300800 */
[----:B------:R4:W-:Y:S02]  /*8abf0*/  STL.64 [R1+0x2dd8], R10 ;  /* 0x002dd80a01007387 */ /* 0x0009e40000100a00 */
[----:B----4-:R-:W-:-:S02]  /*8ac00*/  IMAD.MOV.U32 R10, RZ, RZ, R16 ;  /* 0x000000ffff0a7224 */ /* 0x010fc400078e0010 */
[----:B------:R-:W-:Y:S01]  /*8ac10*/  IMAD.MOV.U32 R11, RZ, RZ, R24 ;  /* 0x000000ffff0b7224 */ /* 0x000fe200078e0018 */
        /* <DEDUP_REMOVED lines=18> */
[----:B------:R-:W3:Y:S01]  /*8ad40*/  LDL.LU R6, [R1+0x908] ;  /* 0x0009080001067983 */ /* 0x000ee20000300800 */
[----:B----4-:R-:W-:-:S02]  /*8ad50*/  IMAD.MOV.U32 R10, RZ, RZ, R16 ;  /* 0x000000ffff0a7224 */ /* 0x010fc400078e0010 */
[----:B------:R-:W-:Y:S02]  /*8ad60*/  IMAD.MOV.U32 R11, RZ, RZ, R26 ;  /* 0x000000ffff0b7224 */ /* 0x000fe400078e001a */
[----:B------:R-:W-:Y:S01]  /*8ad70*/  IMAD.MOV.U32 R7, RZ, RZ, R17 ;  /* 0x000000ffff077224 */ /* 0x000fe200078e0011 */
[----:B------:R-:W-:Y:S04]  /*8ad80*/  LDS R26, [R0+UR5+0x3a700] ;  /* 0x03a70005001a7984 */ /* 0x000fe80008000800 */
        /* <DEDUP_REMOVED lines=13> */
[----:B----4-:R-:W-:Y:S01]  /*8ae60*/  IMAD.MOV.U32 R6, RZ, RZ, R16 ;  /* 0x000000ffff067224 */ /* 0x010fe200078e0010 */
[----:B------:R-:W-:-:S02]  /*8ae70*/  MOV R7, R17 ;  /* 0x0000001100077202 */ /* 0x000fc40000000f00 */
        /* <DEDUP_REMOVED lines=8> */
[----:B------:R-:W-:-:S03]  /*8af00*/  IMAD.MOV.U32 R11, RZ, RZ, R24 ;  /* 0x000000ffff0b7224 */ /* 0x000fc600078e0018 */
[----:B------:R-:W-:Y:S04]  /*8af10*/  LDS R24, [R0+UR5+0x38700] ;  /* 0x0387000500187984 */ /* 0x000fe80008000800 */
[----:B--2---:R3:W-:Y:S04]  /*8af20*/  STL.64 [R1+0x2e30], R6 ;  /* 0x002e300601007387 */ /* 0x0047e80000100a00 */
[----:B------:R1:W-:Y:S01]  /*8af30*/  STL.64 [R1+0x2e28], R4 ;  /* 0x002e280401007387 */ /* 0x0003e20000100a00 */
[----:B---3--:R-:W-:-:S03]  /*8af40*/  IMAD.MOV.U32 R7, RZ, RZ, R16 ;  /* 0x000000ffff077224 */ /* 0x008fc600078e0010 */
[----:B-1----:R-:W2:Y:S04]  /*8af50*/  LDL.LU R4, [R1+0x940] ;  /* 0x0009400001047983 */ /* 0x002ea80000300800 */
[----:B------:R-:W2:Y:S04]  /*8af60*/  LDL.LU R5, [R1+0x944] ;  /* 0x0009440001057983 */ /* 0x000ea80000300800 */
[----:B------:R-:W-:Y:S04]  /*8af70*/  LDS R16, [R0+UR5+0x38500] ;  /* 0x0385000500107984 */ /* 0x000fe80008000800 */
[----:B------:R1:W-:Y:S04]  /*8af80*/  STL [R1+0x2770], R0 ;  /* 0x0027700001007387 */ /* 0x0003e80000100800 */
[----:B-1----:R-:W3:Y:S01]  /*8af90*/  LDL.LU R0, [R1+0xec0] ;  /* 0x000ec00001007983 */ /* 0x002ee20000300800 */
[----:B------:R-:W-:-:S02]  /*8afa0*/  IMAD.MOV.U32 R10, RZ, RZ, R25 ;  /* 0x000000ffff0a7224 */ /* 0x000fc400078e0019 */
[----:B----4-:R-:W-:Y:S01]  /*8afb0*/  IMAD.MOV.U32 R6, RZ, RZ, R17 ;  /* 0x000000ffff067224 */ /* 0x010fe200078e0011 */
[----:B------:R-:W-:Y:S04]  /*8afc0*/  LDS R25, [R27+UR5+0x38700] ;  /* 0x038700051b197984 */ /* 0x000fe80008000800 */
[----:B------:R-:W-:Y:S04]  /*8afd0*/  LDS R17, [R27+UR5+0x38500] ;  /* 0x038500051b117984 */ /* 0x000fe80008000800 */
[----:B------:R-:W-:Y:S04]  /*8afe0*/  LDS R27, [R27+UR5+0x3a700] ;  /* 0x03a700051b1b7984 */ /* 0x000fe80008000800 */
[----:B---3--:R-:W1:Y:S04]  /*8aff0*/  LDSM.16.M88.4 R12, [R0+UR5+0x80180] ;  /* 0x08018005000c783b */ /* 0x008e680008000200 */
[----:B-1----:R-:W-:Y:S04]  /*8b000*/  STL.64 [R1+0x110], R12 ;  /* 0x0001100c01007387 */ /* 0x002fe80000100a00 */
[----:B------:R-:W-:Y:S04]  /*8b010*/  STL.64 [R1+0x118], R14 ;  /* 0x0001180e01007387 */ /* 0x000fe80000100a00 */
[----:B------:R-:W1:Y:S04]  /*8b020*/  LDSM.16.M88.4 R12, [R0+UR5+0x84180] ;  /* 0x08418005000c783b */ /* 0x000e680008000200 */
[----:B------:R-:W-:Y:S04]  /*8b030*/  STL.64 [R1+0x2c88], R26 ;  /* 0x002c881a01007387 */ /* 0x000fe80000100a00 */
[----:B------:R3:W-:Y:S04]  /*8b040*/  STL.64 [R1+0x2c80], R24 ;  /* 0x002c801801007387 */ /* 0x0007e80000100a00 */
[----:B---3--:R-:W3:Y:S04]  /*8b050*/  LDL.LU.64 R24, [R1+0x110] ;  /* 0x0001100001187983 */ /* 0x008ee80000300a00 */
[----:B-1----:R-:W-:Y:S04]  /*8b060*/  STL.64 [R1+0x100], R12 ;  /* 0x0001000c01007387 */ /* 0x002fe80000100a00 */
[----:B------:R1:W-:Y:S04]  /*8b070*/  STL.64 [R1+0x108], R14 ;  /* 0x0001080e01007387 */ /* 0x0003e80000100a00 */
[----:B-1----:R-:W2:Y:S04]  /*8b080*/  LDL.LU.64 R14, [R1+0x2e40] ;  /* 0x002e4000010e7983 */ /* 0x002ea80000300a00 */
        /* <DEDUP_REMOVED lines=70> */
[----:B------:R-:W3:Y:S04]  /*8b4f0*/  LDL.LU.64 R4, [R1+0x2d20] ;  /* 0x002d200001047983 */ /* 0x000ee80000300a00 */
[----:B------:R-:W3:Y:S04]  /*8b500*/  LDL.LU.64 R10, [R1+0x2d18] ;  /* 0x002d1800010a7983 */ /* 0x000ee80000300a00 */
[----:B------:R-:W3:Y:S05]  /*8b510*/  LDL.LU.64 R8, [R1+0x2d10] ;  /* 0x002d100001087983 */ /* 0x000eea0000300a00 */
[----:B------:R-:W-:Y:S04]  /*8b520*/  STL.64 [R1+0x850], R12 ;  /* 0x0008500c01007387 */ /* 0x000fe80000100a00 */
[----:B------:R1:W-:Y:S04]  /*8b530*/  STL.64 [R1+0x858], R14 ;  /* 0x0008580e01007387 */ /* 0x0003e80000100a00 */
[----:B-1----:R-:W2:Y:S04]  /*8b540*/  LDL.LU.64 R14, [R1+0x2d08] ;  /* 0x002d0800010e7983 */ /* 0x002ea80000300a00 */
[----:B------:R-:W2:Y:S01]  /*8b550*/  LDL.LU.64 R12, [R1+0x2d00] ;  /* 0x002d0000010c7983 */ /* 0x000ea20000300a00 */
[----:B---3--:R-:W-:Y:S03]  /*8b560*/  HMMA.1688.F32.TF32 R8, R8, R24, R4 ;  /* 0x000000180808723c */ /* 0x008fe60000081004 */
[----:B------:R-:W2:Y:S04]  /*8b570*/  LDL.LU.64 R6, [R1+0x2cf8] ;  /* 0x002cf80001067983 */ /* 0x000ea80000300a00 */
[----:B------:R-:W2:-:S12]  /*8b580*/  LDL.LU.64 R4, [R1+0x2cf0] ;  /* 0x002cf00001047983 */ /* 0x000e980000300a00 */
[----:B------:R-:W-:Y:S04]  /*8b590*/  STL.64 [R1+0x8c0], R8 ;  /* 0x0008c00801007387 */ /* 0x000fe80000100a00 */
[----:B------:R1:W-:Y:S04]  /*8b5a0*/  STL.64 [R1+0x8c8], R10 ;  /* 0x0008c80a01007387 */ /* 0x0003e80000100a00 */
[----:B-1----:R-:W3:Y:S04]  /*8b5b0*/  LDL.LU.64 R10, [R1+0x2ce8] ;  /* 0x002ce800010a7983 */ /* 0x002ee80000300a00 */
[----:B------:R-:W3:Y:S01]  /*8b5c0*/  LDL.LU.64 R8, [R1+0x2ce0] ;  /* 0x002ce00001087983 */ /* 0x000ee20000300a00 */
        /* <DEDUP_REMOVED lines=24> */
[----:B------:R-:W4:Y:S04]  /*8b750*/  LDL.LU.64 R12, [R1+0x2ca0] ;  /* 0x002ca000010c7983 */ /* 0x000f280000300a00 */
[----:B------:R-:W-:Y:S04]  /*8b760*/  STL.64 [R1+0x2c28], R10 ;  /* 0x002c280a01007387 */ /* 0x000fe80000100a00 */
[----:B------:R1:W-:Y:S04]  /*8b770*/  STL.64 [R1+0x2c20], R8 ;  /* 0x002c200801007387 */ /* 0x0003e80000100a00 */
[----:B-1----:R-:W4:Y:S04]  /*8b780*/  LDL.LU R8, [R1+0x200] ;  /* 0x0002000001087983 */ /* 0x002f280000300800 */
[----:B------:R-:W4:Y:S04]  /*8b790*/  LDL.LU R9, [R1+0x204] ;  /* 0x0002040001097983 */ /* 0x000f280000300800 */
[----:B------:R-:W4:Y:S04]  /*8b7a0*/  LDL.LU R10, [R1+0x208] ;  /* 0x00020800010a7983 */ /* 0x000f280000300800 */
[----:B------:R-:W4:Y:S01]  /*8b7b0*/  LDL.LU R11, [R1+0x20c] ;  /* 0x00020c00010b7983 */ /* 0x000f220000300800 */
[----:B------:R-:W-:-:S03]  /*8b7c0*/  IMAD.MOV.U32 R0, RZ, RZ, R25 ;  /* 0x000000ffff007224 */ /* 0x000fc600078e0019 */
[----:B--2---:R-:W-:Y:S01]  /*8b7d0*/  STL.64 [R1+0x2c48], R14 ;  /* 0x002c480e01007387 */ /* 0x004fe20000100a00 */
[----:B----4-:R-:W-:Y:S03]  /*8b7e0*/  HMMA.1688.F32.TF32 R8, R12, R24, R8 ;  /* 0x000000180c08723c */ /* 0x010fe60000081008 */
[----:B------:R-:W-:-:S15]  /*8b7f0*/  STL.64 [R1+0x2c40], R12 ;  /* 0x002c400c01007387 */ /* 0x000fde0000100a00 */
[----:B------:R-:W-:Y:S01]  /*8b800*/  NOP ;  /* 0x0000000000007918 */ /* 0x000fe20000000000 */
[----:B------:R-:W-:Y:S04]  /*8b810*/  STL.64 [R1+0x870], R8 ;  /* 0x0008700801007387 */ /* 0x000fe80000100a00 */
[----:B------:R3:W-:Y:S02]  /*8b820*/  STL.64 [R1+0x878], R10 ;  /* 0x0008780a01007387 */ /* 0x0007e40000100a00 */
[----:B---3--:R-:W-:Y:S01]  /*8b830*/  HMMA.1688.F32.TF32 R8, R16, R24, R4 ;  /* 0x000000181008723c */ /* 0x008fe20000081004 */
[----:B------:R-:W-:-:S15]  /*8b840*/  IMAD.MOV.U32 R4, RZ, RZ, R24 ;  /* 0x000000ffff047224 */ /* 0x000fde00078e0018 */
[----:B------:R-:W-:-:S03]  /*8b850*/  NOP ;  /* 0x0000000000007918 */ /* 0x000fc60000000000 */
[----:B------:R-:W-:Y:S04]  /*8b860*/  STL.64 [R1+0x8d0], R8 ;  /* 0x0008d00801007387 */ /* 0x000fe80000100a00 */
[----:B------:R-:W-:Y:S04]  /*8b870*/  STL.64 [R1+0x8d8], R10 ;  /* 0x0008d80a01007387 */ /* 0x000fe80000100a00 */
[----:B------:R-:W2:Y:S04]  /*8b880*/  LDL.LU R24, [R1+0x1c0] ;  /* 0x0001c00001187983 */ /* 0x000ea80000300800 */
[----:B------:R-:W2:Y:S04]  /*8b890*/  LDL.LU R25, [R1+0x1c4] ;  /* 0x0001c40001197983 */ /* 0x000ea80000300800 */
[----:B------:R-:W2:Y:S04]  /*8b8a0*/  LDL.LU R26, [R1+0x1c8] ;  /* 0x0001c800011a7983 */ /* 0x000ea80000300800 */
[----:B------:R-:W2:Y:S04]  /*8b8b0*/  LDL.LU R27, [R1+0x1cc] ;  /* 0x0001cc00011b7983 */ /* 0x000ea80000300800 */
[----:B------:R-:W3:Y:S04]  /*8b8c0*/  LDL.LU R12, [R1+0x530] ;  /* 0x00053000010c7983 */ /* 0x000ee80000300800 */
[----:B------:R-:W3:Y:S04]  /*8b8d0*/  LDL.LU R13, [R1+0x534] ;  /* 0x00053400010d7983 */ /* 0x000ee80000300800 */
[----:B------:R-:W4:Y:S04]  /*8b8e0*/  LDL.LU R14, [R1+0x538] ;  /* 0x00053800010e7983 */ /* 0x000f280000300800 */
[----:B------:R-:W4:Y:S04]  /*8b8f0*/  LDL.LU R15, [R1+0x53c] ;  /* 0x00053c00010f7983 */ /* 0x000f280000300800 */
[----:B----4-:R1:W-:Y:S04]  /*8b900*/  STL.64 [R1+0x2c58], R14 ;  /* 0x002c580e01007387 */ /* 0x0103e80000100a00 */
[----:B---3--:R3:W-:Y:S04]  /*8b910*/  STL.64 [R1+0x2c50], R12 ;  /* 0x002c500c01007387 */ /* 0x0087e80000100a00 */
[----:B-1----:R-:W4:Y:S04]  /*8b920*/  LDL.64 R14, [R1+0x18] ;  /* 0x00001800010e7983 */ /* 0x002f280000100a00 */
[----:B---3--:R-:W3:Y:S04]  /*8b930*/  LDL.64 R12, [R1+0x10] ;  /* 0x00001000010c7983 */ /* 0x008ee80000100a00 */
[----:B----4-:R-:W-:Y:S04]  /*8b940*/  STL.64 [R1+0x2c68], R14 ;  /* 0x002c680e01007387 */ /* 0x010fe80000100a00 */
[----:B---3--:R1:W-:Y:S04]  /*8b950*/  STL.64 [R1+0x2c60], R12 ;  /* 0x002c600c01007387 */ /* 0x0083e80000100a00 */
[----:B------:R-:W3:Y:S01]  /*8b960*/  LDL.64 R6, [R1+0x8] ;  /* 0x0000080001067983 */ /* 0x000ee20000100a00 */
[----:B-1----:R-:W-:-:S03]  /*8b970*/  IMAD.MOV.U32 R12, RZ, RZ, R4 ;  /* 0x000000ffff0c7224 */ /* 0x002fc600078e0004 */
[----:B------:R-:W4:Y:S01]  /*8b980*/  LDL.64 R4, [R1] ;  /* 0x0000000001047983 */ /* 0x000f220000100a00 */
[----:B------:R-:W-:-:S07]  /*8b990*/  IMAD.MOV.U32 R13, RZ, RZ, R0 ;  /* 0x000000ffff0d7224 */ /* 0x000fce00078e0000 */
[----:B--2---:R-:W-:Y:S01]  /*8b9a0*/  HMMA.1688.F32.TF32 R24, R20, R12, R24 ;  /* 0x0000000c1418723c */ /* 0x004fe20000081018 */
[----:B---3--:R1:W-:Y:S04]  /*8b9b0*/  STL.64 [R1+0x2c78], R6 ;  /* 0x002c780601007387 */ /* 0x0083e80000100a00 */
[----:B----4-:R2:W-:Y:S01]  /*8b9c0*/  STL.64 [R1+0x2c70], R4 ;  /* 0x002c700401007387 */ /* 0x0105e20000100a00 */
[----:B-1----:R-:W-:Y:S02]  /*8b9d0*/  IMAD.MOV.U32 R6, RZ, RZ, R28 ;  /* 0x000000ffff067224 */ /* 0x002fe400078e001c */
[----:B------:R-:W-:Y:S02]  /*8b9e0*/  IMAD.MOV.U32 R7, RZ, RZ, R29 ;  /* 0x000000ffff077224 */ /* 0x000fe400078e001d */
[----:B--2---:R-:W-:-:S02]  /*8b9f0*/  IMAD.MOV.U32 R4, RZ, RZ, R2 ;  /* 0x000000ffff047224 */ /* 0x004fc400078e0002 */
[----:B------:R-:W-:Y:S01]  /*8ba00*/  IMAD.MOV.U32 R5, RZ, RZ, R3 ;  /* 0x000000ffff057224 */ /* 0x000fe200078e0003 */
[----:B------:R-:W2:Y:S04]  /*8ba10*/  LDL.LU R2, [R1+0x2c9c] ;  /* 0x002c9c0001027983 */ /* 0x000ea80000300800 */
[----:B------:R-:W3:Y:S04]  /*8ba20*/  LDL.LU R3, [R1+0x2c98] ;  /* 0x002c980001037983 */ /* 0x000ee80000300800 */
[----:B------:R-:W4:Y:S04]  /*8ba30*/  LDL.LU R28, [R1+0x2c94] ;  /* 0x002c9400011c7983 */ /* 0x000f280000300800 */
[----:B------:R-:W4:Y:S04]  /*8ba40*/  LDL.LU R29, [R1+0x2c90] ;  /* 0x002c9000011d7983 */ /* 0x000f280000300800 */
[----:B------:R-:W4:Y:S04]  /*8ba50*/  LDL.LU R8, [R1+0x3d0] ;  /* 0x0003d00001087983 */ /* 0x000f280000300800 */
[----:B------:R-:W4:Y:S04]  /*8ba60*/  LDL.LU R9, [R1+0x3d4] ;  /* 0x0003d40001097983 */ /* 0x000f280000300800 */
[----:B------:R-:W4:Y:S04]  /*8ba70*/  LDL.LU R10, [R1+0x3d8] ;  /* 0x0003d800010a7983 */ /* 0x000f280000300800 */
[----:B------:R-:W4:Y:S04]  /*8ba80*/  LDL.LU R11, [R1+0x3dc] ;  /* 0x0003dc00010b7983 */ /* 0x000f280000300800 */
[----:B------:R1:W-:Y:S04]  /*8ba90*/  STL [R1+0x2c18], R16 ;  /* 0x002c181001007387 */ /* 0x0003e80000100800 */
[----:B------:R1:W-:Y:S04]  /*8baa0*/  STL [R1+0x2c14], R17 ;  /* 0x002c141101007387 */ /* 0x0003e80000100800 */
[----:B------:R1:W-:Y:S04]  /*8bab0*/  STL [R1+0x2c10], R18 ;  /* 0x002c101201007387 */ /* 0x0003e80000100800 */
[----:B------:R1:W-:Y:S04]  /*8bac0*/  STL [R1+0x2c0c], R19 ;  /* 0x002c0c1301007387 */ /* 0x0003e80000100800 */
[----:B-1----:R-:W4:Y:S04]  /*8bad0*/  LDL.LU R16, [R1+0x970] ;  /* 0x0009700001107983 */ /* 0x002f280000300800 */
[----:B------:R-:W4:Y:S04]  /*8bae0*/  LDL.LU R17, [R1+0x974] ;  /* 0x0009740001117983 */ /* 0x000f280000300800 */
[----:B------:R-:W4:Y:S04]  /*8baf0*/  LDL.LU R18, [R1+0x978] ;  /* 0x0009780001127983 */ /* 0x000f280000300800 */
[----:B------:R-:W4:Y:S04]  /*8bb00*/  LDL.LU R19, [R1+0x97c] ;  /* 0x00097c0001137983 */ /* 0x000f280000300800 */
[----:B------:R-:W-:Y:S04]  /*8bb10*/  STL.64 [R1+0x880], R24 ;  /* 0x0008801801007387 */ /* 0x000fe80000100a00 */
[----:B------:R1:W-:Y:S04]  /*8bb20*/  STL.64 [R1+0x888], R26 ;  /* 0x0008881a01007387 */ /* 0x0003e80000100a00 */
[----:B-1----:R-:W4:Y:S04]  /*8bb30*/  LDL.LU.64 R26, [R1+0x2c88] ;  /* 0x002c8800011a7983 */ /* 0x002f280000300a00 */
[----:B------:R-:W4:Y:S04]  /*8bb40*/  LDL.LU.64 R24, [R1+0x2c80] ;  /* 0x002c800001187983 */ /* 0x000f280000300a00 */
[----:B------:R2:W-:Y:S04]  /*8bb50*/  STL.64 [R1+0x2c00], R22 ;  /* 0x002c001601007387 */ /* 0x0005e80000100a00 */
[----:B------:R4:W-:Y:S01]  /*8bb60*/  STL.64 [R1+0x2bf8], R20 ;  /* 0x002bf81401007387 */ /* 0x0009e20000100a00 */
[----:B--2---:R-:W-:-:S02]  /*8bb70*/  IMAD.MOV.U32 R23, RZ, RZ, R2 ;  /* 0x000000ffff177224 */ /* 0x004fc400078e0002 */
[----:B---3--:R-:W-:Y:S02]  /*8bb80*/  IMAD.MOV.U32 R22, RZ, RZ, R3 ;  /* 0x000000ffff167224 */ /* 0x008fe400078e0003 */
[----:B----4-:R-:W-:Y:S01]  /*8bb90*/  IMAD.MOV.U32 R21, RZ, RZ, R28 ;  /* 0x000000ffff157224 */ /* 0x010fe200078e001c */
[----:B------:R-:W-:Y:S01]  /*8bba0*/  MOV R20, R29 ;  /* 0x0000001d00147202 */ /* 0x000fe20000000f00 */
[----:B------:R-:W-:Y:S01]  /*8bbb0*/  HMMA.1688.F32.TF32 R12, R24, R12, R4 ;  /* 0x0000000c180c723c */ /* 0x000fe20000081004 */
[----:B------:R-:W2:Y:S04]  /*8bbc0*/  LDL.LU.64 R6, [R1+0x2c78] ;  /* 0x002c780001067983 */ /* 0x000ea80000300a00 */
[----:B------:R-:W3:-:S14]  /*8bbd0*/  LDL.LU.64 R4, [R1+0x2c70] ;  /* 0x002c700001047983 */ /* 0x000edc0000300a00 */
[----:B------:R-:W-:Y:S02]  /*8bbe0*/  IMAD.MOV.U32 R29, RZ, RZ, R14 ;  /* 0x000000ffff1d7224 */ /* 0x000fe400078e000e */
[----:B------:R-:W-:Y:S02]  /*8bbf0*/  IMAD.MOV.U32 R28, RZ, RZ, R15 ;  /* 0x000000ffff1c7224 */ /* 0x000fe400078e000f */
[----:B------:R-:W-:Y:S02]  /*8bc00*/  IMAD.MOV.U32 R3, RZ, RZ, R12 ;  /* 0x000000ffff037224 */ /* 0x000fe400078e000c */
[----:B------:R-:W-:Y:S01]  /*8bc10*/  IMAD.MOV.U32 R2, RZ, RZ, R13 ;  /* 0x000000ffff027224 */ /* 0x000fe200078e000d */
[----:B------:R-:W4:Y:S04]  /*8bc20*/  LDL.LU.64 R14, [R1+0x2c68] ;  /* 0x002c6800010e7983 */ /* 0x000f280000300a00 */
[----:B------:R-:W4:Y:S04]  /*8bc30*/  LDL.LU.64 R12, [R1+0x2c60] ;  /* 0x002c6000010c7983 */ /* 0x000f280000300a00 */
[----:B------:R-:W-:Y:S04]  /*8bc40*/  STL.64 [R1+0x2bf0], R26 ;  /* 0x002bf01a01007387 */ /* 0x000fe80000100a00 */
[----:B------:R1:W-:Y:S04]  /*8bc50*/  STL.64 [R1+0x2be8], R24 ;  /* 0x002be81801007387 */ /* 0x0003e80000100a00 */
[----:B-1----:R-:W4:Y:S04]  /*8bc60*/  LDL.LU.64 R24, [R1+0x100] ;  /* 0x0001000001187983 */ /* 0x002f280000300a00 */
[----:B------:R-:W-:Y:S04]  /*8bc70*/  STL [R1+0x1c24], R3 ;  /* 0x001c240301007387 */ /* 0x000fe80000100800 */
[----:B------:R-:W-:Y:S04]  /*8bc80*/  STL [R1+0x1c20], R2 ;  /* 0x001c200201007387 */ /* 0x000fe80000100800 */
[----:B------:R1:W-:Y:S04]  /*8bc90*/  STL [R1+0x1c1c], R29 ;  /* 0x001c1c1d01007387 */ /* 0x0003e80000100800 */
[----:B------:R1:W-:Y:S01]  /*8bca0*/  STL [R1+0x1c18], R28 ;  /* 0x001c181c01007387 */ /* 0x0003e20000100800 */
[----:B----4-:R-:W-:Y:S01]  /*8bcb0*/  HMMA.1688.F32.TF32 R16, R12, R24, R16 ;  /* 0x000000180c10723c */ /* 0x010fe20000081010 */
[----:B-1----:R-:W-:Y:S01]  /*8bcc0*/  IMAD.MOV.U32 R29, RZ, RZ, R14 ;  /* 0x000000ffff1d7224 */ /* 0x002fe200078e000e */
[----:B------:R-:W-:Y:S01]  /*8bcd0*/  MOV R28, R15 ;  /* 0x0000000f001c7202 */ /* 0x000fe20000000f00 */
[----:B------:R-:W-:-:S15]  /*8bce0*/  IMAD.MOV.U32 R0, RZ, RZ, R13 ;  /* 0x000000ffff007224 */ /* 0x000fde00078e000d */
[----:B------:R-:W-:Y:S01]  /*8bcf0*/  NOP ;  /* 0x0000000000007918 */ /* 0x000fe20000000000 */
[----:B------:R-:W-:Y:S04]  /*8bd00*/  STL.64 [R1+0x820], R16 ;  /* 0x0008201001007387 */ /* 0x000fe80000100a00 */
[----:B------:R1:W-:Y:S04]  /*8bd10*/  STL.64 [R1+0x828], R18 ;  /* 0x0008281201007387 */ /* 0x0003e80000100a00 */
[----:B------:R-:W4:Y:S01]  /*8bd20*/  LDL.LU.64 R14, [R1+0x2c58] ;  /* 0x002c5800010e7983 */ /* 0x000f220000300a00 */
[----:B-1----:R-:W-:-:S03]  /*8bd30*/  IMAD.MOV.U32 R19, RZ, RZ, R12 ;  /* 0x000000ffff137224 */ /* 0x002fc600078e000c */
[----:B------:R-:W4:Y:S01]  /*8bd40*/  LDL.LU.64 R12, [R1+0x2c50] ;  /* 0x002c5000010c7983 */ /* 0x000f220000300a00 */
[----:B--2---:R-:W-:Y:S02]  /*8bd50*/  IMAD.MOV.U32 R17, RZ, RZ, R6 ;  /* 0x000000ffff117224 */ /* 0x004fe400078e0006 */
[----:B------:R-:W-:Y:S02]  /*8bd60*/  IMAD.MOV.U32 R18, RZ, RZ, R7 ;  /* 0x000000ffff127224 */ /* 0x000fe400078e0007 */
[----:B---3--:R-:W-:Y:S01]  /*8bd70*/  IMAD.MOV.U32 R16, RZ, RZ, R5 ;  /* 0x000000ffff107224 */ /* 0x008fe200078e0005 */
[----:B----4-:R-:W-:-:S15]  /*8bd80*/  HMMA.1688.F32.TF32 R12, R4, R24, R12 ;  /* 0x00000018040c723c */ /* 0x010fde000008100c */
        /* <DEDUP_REMOVED lines=21> */
[-C--:B---3--:R-:W-:Y:S08]  /*8bee0*/  HMMA.1688.F32.TF32 R20, R8, R24.reuse, R20 ;  /* 0x000000180814723c */ /* 0x088ff00000081014 */
[----:B--2---:R-:W-:Y:S11]  /*8bef0*/  HMMA.1688.F32.TF32 R4, R12, R24, R4 ;  /* 0x000000180c04723c */ /* 0x004ff60000081004 */
[----:B------:R1:W-:Y:S04]  /*8bf00*/  STL.64 [R1+0x800], R20 ;  /* 0x0008001401007387 */ /* 0x0003e80000100a00 */
[----:B------:R2:W-:Y:S04]  /*8bf10*/  STL.64 [R1+0x808], R22 ;  /* 0x0008081601007387 */ /* 0x0005e80000100a00 */
[----:B-1----:R-:W3:Y:S04]  /*8bf20*/  LDL.LU R20, [R1+0x1d0] ;  /* 0x0001d00001147983 */ /* 0x002ee80000300800 */
[----:B------:R-:W3:Y:S04]  /*8bf30*/  LDL.LU R21, [R1+0x1d4] ;  /* 0x0001d40001157983 */ /* 0x000ee80000300800 */
[----:B--2---:R-:W3:Y:S04]  /*8bf40*/  LDL.LU R22, [R1+0x1d8] ;  /* 0x0001d80001167983 */ /* 0x004ee80000300800 */
[----:B------:R-:W3:Y:S04]  /*8bf50*/  LDL.LU R23, [R1+0x1dc] ;  /* 0x0001dc0001177983 */ /* 0x000ee80000300800 */
[----:B------:R-:W-:Y:S04]  /*8bf60*/  STL.64 [R1+0x2bb0], R10 ;  /* 0x002bb00a01007387 */ /* 0x000fe80000100a00 */
[----:B------:R-:W-:Y:S04]  /*8bf70*/  STL.64 [R1+0x2ba8], R8 ;  /* 0x002ba80801007387 */ /* 0x000fe80000100a00 */
[----:B------:R1:W-:Y:S04]  /*8bf80*/  STL.64 [R1+0x7e0], R4 ;  /* 0x0007e00401007387 */ /* 0x0003e80000100a00 */
[----:B------:R2:W-:Y:S04]  /*8bf90*/  STL.64 [R1+0x7e8], R6 ;  /* 0x0007e80601007387 */ /* 0x0005e80000100a00 */
[----:B------:R-:W4:Y:S04]  /*8bfa0*/  LDL.LU R24, [R1+0x1b0] ;  /* 0x0001b00001187983 */ /* 0x000f280000300800 */
[----:B------:R-:W4:Y:S04]  /*8bfb0*/  LDL.LU R25, [R1+0x1b4] ;  /* 0x0001b40001197983 */ /* 0x000f280000300800 */
[----:B------:R-:W4:Y:S04]  /*8bfc0*/  LDL.LU R26, [R1+0x1b8] ;  /* 0x0001b800011a7983 */ /* 0x000f280000300800 */
[----:B------:R-:W4:Y:S04]  /*8bfd0*/  LDL.LU R27, [R1+0x1bc] ;  /* 0x0001bc00011b7983 */ /* 0x000f280000300800 */
[----:B------:R-:W-:Y:S04]  /*8bfe0*/  STL.64 [R1+0x2bc0], R14 ;  /* 0x002bc00e01007387 */ /* 0x000fe80000100a00 */
[----:B------:R2:W-:Y:S04]  /*8bff0*/  STL.64 [R1+0x2bb8], R12 ;  /* 0x002bb80c01007387 */ /* 0x0005e80000100a00 */
[----:B-1----:R-:W3:Y:S01]  /*8c000*/  LDL R4, [R1] ;  /* 0x0000000001047983 */ /* 0x002ee20000100800 */
[----:B--2---:R-:W-:-:S02]  /*8c010*/  IMAD.MOV.U32 R6, RZ, RZ, R17 ;  /* 0x000000ffff067224 */ /* 0x004fc400078e0011 */
[----:B------:R-:W-:Y:S02]  /*8c020*/  IMAD.MOV.U32 R7, RZ, RZ, R18 ;  /* 0x000000ffff077224 */ /* 0x000fe400078e0012 */
[----:B------:R-:W-:Y:S02]  /*8c030*/  IMAD.MOV.U32 R5, RZ, RZ, R16 ;  /* 0x000000ffff057224 */ /* 0x000fe400078e0010 */
[----:B------:R-:W2:Y:S04]  /*8c040*/  LDL.LU R16, [R1+0x2c18] ;  /* 0x002c180001107983 */ /* 0x000ea80000300800 */
[----:B------:R-:W2:Y:S04]  /*8c050*/  LDL.LU R17, [R1+0x2c14] ;  /* 0x002c140001117983 */ /* 0x000ea80000300800 */
[----:B------:R-:W2:Y:S04]  /*8c060*/  LDL.LU R18, [R1+0x2c10] ;  /* 0x002c100001127983 */ /* 0x000ea80000300800 */
[----:B------:R-:W-:Y:S01]  /*8c070*/  STL.64 [R1+0x2bd0], R6 ;  /* 0x002bd00601007387 */ /* 0x000fe20000100a00 */
[----:B------:R-:W-:Y:S01]  /*8c080*/  IMAD.MOV.U32 R12, RZ, RZ, R19 ;  /* 0x000000ffff0c7224 */ /* 0x000fe200078e0013 */
[----:B------:R-:W-:Y:S01]  /*8c090*/  MOV R14, R29 ;  /* 0x0000001d000e7202 */ /* 0x000fe20000000f00 */
[----:B------:R-:W-:-:S02]  /*8c0a0*/  IMAD.MOV.U32 R15, RZ, RZ, R28 ;  /* 0x000000ffff0f7224 */ /* 0x000fc400078e001c */
[----:B------:R-:W-:Y:S01]  /*8c0b0*/  IMAD.MOV.U32 R13, RZ, RZ, R0 ;  /* 0x000000ffff0d7224 */ /* 0x000fe200078e0000 */
[----:B---3--:R1:W-:Y:S04]  /*8c0c0*/  STL.64 [R1+0x2bc8], R4 ;  /* 0x002bc80401007387 */ /* 0x0083e80000100a00 */
[----:B------:R-:W2:Y:S04]  /*8c0d0*/  LDL.LU R19, [R1+0x2c0c] ;  /* 0x002c0c0001137983 */ /* 0x000ea80000300800 */
[----:B------:R-:W3:Y:S04]  /*8c0e0*/  LDL.LU R0, [R1+0x2c08] ;  /* 0x002c080001007983 */ /* 0x000ee80000300800 */
[----:B------:R-:W-:Y:S04]  /*8c0f0*/  STL.64 [R1+0x2be0], R14 ;  /* 0x002be00e01007387 */ /* 0x000fe80000100a00 */
[----:B------:R4:W-:Y:S04]  /*8c100*/  STL.64 [R1+0x2bd8], R12 ;  /* 0x002bd80c01007387 */ /* 0x0009e80000100a00 */
[----:B-1----:R-:W3:Y:S04]  /*8c110*/  LDL.LU R4, [R1+0x9c0] ;  /* 0x0009c00001047983 */ /* 0x002ee80000300800 */
[----:B------:R-:W3:Y:S01]  /*8c120*/  LDL.LU R5, [R1+0x9c4] ;  /* 0x0009c40001057983 */ /* 0x000ee20000300800 */
[----:B----4-:R-:W-:-:S03]  /*8c130*/  IMAD.MOV.U32 R12, RZ, RZ, R3 ;  /* 0x000000ffff0c7224 */ /* 0x010fc600078e0003 */
[----:B------:R-:W4:Y:S01]  /*8c140*/  LDL.LU R6, [R1+0x9c8] ;  /* 0x0009c80001067983 */ /* 0x000f220000300800 */
[----:B------:R-:W-:-:S03]  /*8c150*/  IMAD.MOV.U32 R13, RZ, RZ, R2 ;  /* 0x000000ffff0d7224 */ /* 0x000fc600078e0002 */
[----:B------:R-:W4:Y:S04]  /*8c160*/  LDL.LU R7, [R1+0x9cc] ;  /* 0x0009cc0001077983 */ /* 0x000f280000300800 */
[----:B------:R-:W3:Y:S04]  /*8c170*/  LDL.LU R8, [R1+0x950] ;  /* 0x0009500001087983 */ /* 0x000ee80000300800 */
        /* <DEDUP_REMOVED lines=27> */
[----:B---3--:R-:W-:Y:S03]  /*8c330*/  HMMA.1688.F32.TF32 R12, R24, R12, R16 ;  /* 0x0000000c180c723c */ /* 0x008fe60000081010 */
[----:B------:R-:W-:-:S15]  /*8c340*/  LDSM.16.M88.4 R16, [R0+UR5+0x88180] ;  /* 0x088180050010783b */ /* 0x000fde0008000200 */
[----:B------:R-:W-:Y:S01]  /*8c350*/  NOP ;  /* 0x0000000000007918 */ /* 0x000fe20000000000 */
[----:B------:R-:W-:Y:S02]  /*8c360*/  IMAD.MOV.U32 R2, RZ, RZ, R12 ;  /* 0x000000ffff027224 */ /* 0x000fe400078e000c */
[----:B------:R-:W-:Y:S01]  /*8c370*/  IMAD.MOV.U32 R29, RZ, RZ, R13 ;  /* 0x000000ffff1d7224 */ /* 0x000fe200078e000d */
[----:B------:R-:W-:Y:S01]  /*8c380*/  STL [R1+0x7dc], R15 ;  /* 0x0007dc0f01007387 */ /* 0x000fe20000100800 */
[----:B------:R-:W-:-:S03]  /*8c390*/  IMAD.MOV.U32 R28, RZ, RZ, R14 ;  /* 0x000000ffff1c7224 */ /* 0x000fc600078e000e */
[----:B------:R-:W1:Y:S04]  /*8c3a0*/  LDSM.16.M88.4 R12, [R0+UR5+0x8c180] ;  /* 0x08c18005000c783b */ /* 0x000e680008000200 */
[----:B------:R-:W-:Y:S04]  /*8c3b0*/  STL.64 [R1+0x2b70], R26 ;  /* 0x002b701a01007387 */ /* 0x000fe80000100a00 */
[----:B------:R3:W-:Y:S04]  /*8c3c0*/  STL.64 [R1+0x2b68], R24 ;  /* 0x002b681801007387 */ /* 0x0007e80000100a00 */
[----:B---3--:R-:W3:Y:S04]  /*8c3d0*/  LDL.LU R24, [R1+0x480] ;  /* 0x0004800001187983 */ /* 0x008ee80000300800 */
[----:B------:R-:W3:Y:S04]  /*8c3e0*/  LDL.LU R25, [R1+0x484] ;  /* 0x0004840001197983 */ /* 0x000ee80000300800 */
[----:B------:R-:W3:Y:S04]  /*8c3f0*/  LDL.LU R26, [R1+0x488] ;  /* 0x00048800011a7983 */ /* 0x000ee80000300800 */
[----:B------:R-:W3:Y:S04]  /*8c400*/  LDL.LU R27, [R1+0x48c] ;  /* 0x00048c00011b7983 */ /* 0x000ee80000300800 */
[----:B------:R-:W-:Y:S04]  /*8c410*/  STL [R1+0x1c30], R2 ;  /* 0x001c300201007387 */ /* 0x000fe80000100800 */
[----:B------:R-:W-:Y:S04]  /*8c420*/  STL [R1+0x1c2c], R29 ;  /* 0x001c2c1d01007387 */ /* 0x000fe80000100800 */
[----:B------:R-:W-:Y:S04]  /*8c430*/  STL [R1+0x1c28], R28 ;  /* 0x001c281c01007387 */ /* 0x000fe80000100800 */
        /* <DEDUP_REMOVED lines=8> */
[----:B-1----:R-:W4:Y:S04]  /*8c4c0*/  LDL.LU.64 R14, [R1+0x2be0] ;  /* 0x002be000010e7983 */ /* 0x002f280000300a00 */
[----:B------:R-:W4:Y:S04]  /*8c4d0*/  LDL.LU.64 R12, [R1+0x2bd8] ;  /* 0x002bd800010c7983 */ /* 0x000f280000300a00 */
[----:B------:R-:W-:Y:S04]  /*8c4e0*/  STL.64 [R1+0xf8], R18 ;  /* 0x0000f81201007387 */ /* 0x000fe80000100a00 */
[----:B------:R-:W-:Y:S01]  /*8c4f0*/  STL [R1+0x29c8], R0 ;  /* 0x0029c80001007387 */ /* 0x000fe20000100800 */
[----:B----4-:R-:W-:Y:S03]  /*8c500*/  HMMA.1688.F32.TF32 R12, R12, R16, R4 ;  /* 0x000000100c0c723c */ /* 0x010fe60000081004 */
[----:B------:R-:W4:Y:S04]  /*8c510*/  LDL.LU.64 R6, [R1+0x2bd0] ;  /* 0x002bd00001067983 */ /* 0x000f280000300a00 */
[----:B------:R-:W4:-:S12]  /*8c520*/  LDL.LU.64 R4, [R1+0x2bc8] ;  /* 0x002bc80001047983 */ /* 0x000f180000300a00 */
[----:B------:R-:W-:Y:S04]  /*8c530*/  STL.64 [R1+0x760], R12 ;  /* 0x0007600c01007387 */ /* 0x000fe80000100a00 */
[----:B------:R1:W-:Y:S04]  /*8c540*/  STL.64 [R1+0x768], R14 ;  /* 0x0007680e01007387 */ /* 0x0003e80000100a00 */
[----:B-1----:R-:W2:Y:S04]  /*8c550*/  LDL.LU.64 R14, [R1+0x2bc0] ;  /* 0x002bc000010e7983 */ /* 0x002ea80000300a00 */
[----:B------:R-:W2:Y:S01]  /*8c560*/  LDL.LU.64 R12, [R1+0x2bb8] ;  /* 0x002bb800010c7983 */ /* 0x000ea20000300a00 */
[----:B----4-:R-:W-:Y:S03]  /*8c570*/  HMMA.1688.F32.TF32 R4, R4, R16, R8 ;  /* 0x000000100404723c */ /* 0x010fe60000081008 */
[----:B------:R-:W2:Y:S04]  /*8c580*/  LDL.LU.64 R10, [R1+0x2bb0] ;  /* 0x002bb000010a7983 */ /* 0x000ea80000300a00 */
[----:B------:R-:W2:-:S12]  /*8c590*/  LDL.LU.64 R8, [R1+0x2ba8] ;  /* 0x002ba80001087983 */ /* 0x000e980000300a00 */
[----:B------:R-:W-:Y:S04]  /*8c5a0*/  STL.64 [R1+0x7a0], R4 ;  /* 0x0007a00401007387 */ /* 0x000fe80000100a00 */
[----:B------:R1:W-:Y:S04]  /*8c5b0*/  STL.64 [R1+0x7a8], R6 ;  /* 0x0007a80601007387 */ /* 0x0003e80000100a00 */
[----:B-1----:R-:W4:Y:S04]  /*8c5c0*/  LDL.LU.64 R6, [R1+0x2ba0] ;  /* 0x002ba00001067983 */ /* 0x002f280000300a00 */
[----:B------:R-:W3:Y:S04]  /*8c5d0*/  LDL.LU.64 R4, [R1+0x2b98] ;  /* 0x002b980001047983 */ /* 0x000ee80000300a00 */
[----:B----4-:R-:W-:Y:S01]  /*8c5e0*/  STL.64 [R1+0x2b20], R6 ;  /* 0x002b200601007387 */ /* 0x010fe20000100a00 */
[-C--:B---3--:R-:W-:Y:S03]  /*8c5f0*/  HMMA.1688.F32.TF32 R24, R4, R16.reuse, R24 ;  /* 0x000000100418723c */ /* 0x088fe60000081018 */
[----:B------:R2:W-:Y:S05]  /*8c600*/  STL.64 [R1+0x2b18], R4 ;  /* 0x002b180401007387 */ /* 0x0005ea0000100a00 */
[----:B--2---:R-:W-:Y:S11]  /*8c610*/  HMMA.1688.F32.TF32 R4, R8, R16, R20 ;  /* 0x000000100804723c */ /* 0x004ff60000081014 */
[----:B------:R1:W-:Y:S04]  /*8c620*/  STL.64 [R1+0x7c0], R24 ;  /* 0x0007c01801007387 */ /* 0x0003e80000100a00 */
[----:B------:R2:W-:Y:S04]  /*8c630*/  STL.64 [R1+0x7c8], R26 ;  /* 0x0007c81a01007387 */ /* 0x0005e80000100a00 */
[----:B------:R-:W3:Y:S04]  /*8c640*/  LDL.LU R20, [R1+0x2a0] ;  /* 0x0002a00001147983 */ /* 0x000ee80000300800 */
[----:B------:R4:W-:Y:S04]  /*8c650*/  STL.64 [R1+0x790], R4 ;  /* 0x0007900401007387 */ /* 0x0009e80000100a00 */
[----:B------:R1:W-:Y:S04]  /*8c660*/  STL.64 [R1+0x798], R6 ;  /* 0x0007980601007387 */ /* 0x0003e80000100a00 */
[----:B------:R-:W3:Y:S04]  /*8c670*/  LDL.LU R21, [R1+0x2a4] ;  /* 0x0002a40001157983 */ /* 0x000ee80000300800 */
[----:B------:R-:W3:Y:S04]  /*8c680*/  LDL.LU R22, [R1+0x2a8] ;  /* 0x0002a80001167983 */ /* 0x000ee80000300800 */
[----:B------:R-:W3:Y:S04]  /*8c690*/  LDL.LU R23, [R1+0x2ac] ;  /* 0x0002ac0001177983 */ /* 0x000ee80000300800 */
[----:B-1----:R-:W3:Y:S04]  /*8c6a0*/  LDL.LU R24, [R1+0x260] ;  /* 0x0002600001187983 */ /* 0x002ee80000300800 */
[----:B------:R-:W3:Y:S04]  /*8c6b0*/  LDL.LU R25, [R1+0x264] ;  /* 0x0002640001197983 */ /* 0x000ee80000300800 */
[----:B--2---:R-:W2:Y:S04]  /*8c6c0*/  LDL.LU R26, [R1+0x268] ;  /* 0x00026800011a7983 */ /* 0x004ea80000300800 */
[----:B------:R-:W2:Y:S04]  /*8c6d0*/  LDL.LU R27, [R1+0x26c] ;  /* 0x00026c00011b7983 */ /* 0x000ea80000300800 */
[----:B----4-:R-:W4:Y:S04]  /*8c6e0*/  LDL.64 R4, [R1] ;  /* 0x0000000001047983 */ /* 0x010f280000100a00 */
[----:B------:R-:W2:Y:S04]  /*8c6f0*/  LDL.64 R6, [R1+0x8] ;  /* 0x0000080001067983 */ /* 0x000ea80000100a00 */
[----:B--2---:R-:W-:Y:S04]  /*8c700*/  STL.64 [R1+0x2b40], R6 ;  /* 0x002b400601007387 */ /* 0x004fe80000100a00 */
[----:B----4-:R1:W-:Y:S04]  /*8c710*/  STL.64 [R1+0x2b38], R4 ;  /* 0x002b380401007387 */ /* 0x0103e80000100a00 */
[----:B-1----:R-:W2:Y:S04]  /*8c720*/  LDL.LU R4, [R1+0x2e0] ;  /* 0x0002e00001047983 */ /* 0x002ea80000300800 */
[----:B------:R-:W2:Y:S04]  /*8c730*/  LDL.LU R5, [R1+0x2e4] ;  /* 0x0002e40001057983 */ /* 0x000ea80000300800 */
[----:B------:R-:W2:Y:S04]  /*8c740*/  LDL.LU R6, [R1+0x2e8] ;  /* 0x0002e80001067983 */ /* 0x000ea80000300800 */
[----:B------:R-:W2:Y:S04]  /*8c750*/  LDL.LU R7, [R1+0x2ec] ;  /* 0x0002ec0001077983 */ /* 0x000ea80000300800 */
[----:B------:R-:W-:Y:S04]  /*8c760*/  STL.64 [R1+0x2b10], R10 ;  /* 0x002b100a01007387 */ /* 0x000fe80000100a00 */
[----:B------:R-:W-:Y:S01]  /*8c770*/  STL.64 [R1+0x2b08], R8 ;  /* 0x002b080801007387 */ /* 0x000fe20000100a00 */
[----:B------:R-:W-:-:S02]  /*8c780*/  IMAD.MOV.U32 R2, RZ, RZ, R16 ;  /* 0x000000ffff027224 */ /* 0x000fc400078e0010 */
[----:B------:R-:W-:Y:S01]  /*8c790*/  IMAD.MOV.U32 R0, RZ, RZ, R17 ;  /* 0x000000ffff007224 */ /* 0x000fe200078e0011 */
[----:B--2---:R-:W-:-:S15]  /*8c7a0*/  HMMA.1688.F32.TF32 R4, R12, R16, R4 ;  /* 0x000000100c04723c */ /* 0x004fde0000081004 */
[----:B------:R-:W-:-:S04]  /*8c7b0*/  NOP ;  /* 0x0000000000007918 */ /* 0x000fc80000000000 */
[----:B------:R1:W-:Y:S04]  /*8c7c0*/  STL.64 [R1+0x780], R4 ;  /* 0x0007800401007387 */ /* 0x0003e80000100a00 */
[----:B------:R2:W-:Y:S04]  /*8c7d0*/  STL.64 [R1+0x788], R6 ;  /* 0x0007880601007387 */ /* 0x0005e80000100a00 */
[----:B------:R-:W3:Y:S04]  /*8c7e0*/  LDL.LU.64 R18, [R1+0x2b90] ;  /* 0x002b900001127983 */ /* 0x000ee80000300a00 */
[----:B------:R-:W3:Y:S04]  /*8c7f0*/  LDL.LU.64 R16, [R1+0x2b88] ;  /* 0x002b880001107983 */ /* 0x000ee80000300a00 */
[----:B-1----:R-:W4:Y:S04]  /*8c800*/  LDL.64 R4, [R1+0x10] ;  /* 0x0000100001047983 */ /* 0x002f280000100a00 */
[----:B--2---:R-:W2:Y:S04]  /*8c810*/  LDL.64 R6, [R1+0x18] ;  /* 0x0000180001067983 */ /* 0x004ea80000100a00 */
[----:B--2---:R-:W-:Y:S04]  /*8c820*/  STL.64 [R1+0x2b50], R6 ;  /* 0x002b500601007387 */ /* 0x004fe80000100a00 */
[----:B----4-:R-:W-:Y:S04]  /*8c830*/  STL.64 [R1+0x2b48], R4 ;  /* 0x002b480401007387 */ /* 0x010fe80000100a00 */
[----:B------:R-:W-:Y:S04]  /*8c840*/  STL.64 [R1+0x2b30], R14 ;  /* 0x002b300e01007387 */ /* 0x000fe80000100a00 */
[----:B------:R1:W-:Y:S04]  /*8c850*/  STL.64 [R1+0x2b28], R12 ;  /* 0x002b280c01007387 */ /* 0x0003e80000100a00 */
[----:B-1----:R-:W2:Y:S04]  /*8c860*/  LDL.LU R12, [R1+0x980] ;  /* 0x00098000010c7983 */ /* 0x002ea80000300800 */
[----:B------:R-:W2:Y:S04]  /*8c870*/  LDL.LU R13, [R1+0x984] ;  /* 0x00098400010d7983 */ /* 0x000ea80000300800 */
[----:B------:R-:W4:Y:S04]  /*8c880*/  LDL.LU R14, [R1+0x988] ;  /* 0x00098800010e7983 */ /* 0x000f280000300800 */
[----:B------:R-:W4:Y:S01]  /*8c890*/  LDL.LU R15, [R1+0x98c] ;  /* 0x00098c00010f7983 */ /* 0x000f220000300800 */
[----:B------:R-:W-:-:S02]  /*8c8a0*/  IMAD.MOV.U32 R4, RZ, RZ, R2 ;  /* 0x000000ffff047224 */ /* 0x000fc400078e0002 */
[----:B------:R-:W-:-:S07]  /*8c8b0*/  IMAD.MOV.U32 R5, RZ, RZ, R0 ;  /* 0x000000ffff057224 */ /* 0x000fce00078e0000 */
[-C--:B---3--:R-:W-:Y:S01]  /*8c8c0*/  HMMA.1688.F32.TF32 R20, R16, R4.reuse, R20 ;  /* 0x000000041014723c */ /* 0x088fe20000081014 */
        /* <DEDUP_REMOVED lines=28> */
[----:B-1----:R-:W4:Y:S01]  /*8ca90*/  LDL.LU.64 R20, [R1+0xe0] ;  /* 0x0000e00001147983 */ /* 0x002f220000300a00 */
[----:B--2---:R-:W-:Y:S03]  /*8caa0*/  HMMA.1688.F32.TF32 R4, R24, R4, R12 ;  /* 0x000000041804723c */ /* 0x004fe6000008100c */
[----:B------:R-:W2:Y:S04]  /*8cab0*/  LDL.LU.64 R14, [R1+0x2b60] ;  /* 0x002b6000010e7983 */ /* 0x000ea80000300a00 */
[----:B------:R-:W2:-:S12]  /*8cac0*/  LDL.LU.64 R12, [R1+0x2b58] ;  /* 0x002b5800010c7983 */ /* 0x000e980000300a00 */
[----:B------:R1:W-:Y:S01]  /*8cad0*/  STL [R1+0x758], R6 ;  /* 0x0007580601007387 */ /* 0x0003e20000100800 */
[----:B------:R-:W-:Y:S01]  /*8cae0*/  IMAD.MOV.U32 R3, RZ, RZ, R7 ;  /* 0x000000ffff037224 */ /* 0x000fe200078e0007 */
[----:B------:R-:W-:Y:S01]  /*8caf0*/  MOV R29, R4 ;  /* 0x00000004001d7202 */ /* 0x000fe20000000f00 */
[----:B------:R-:W-:Y:S01]  /*8cb00*/  IMAD.MOV.U32 R28, RZ, RZ, R5 ;  /* 0x000000ffff1c7224 */ /* 0x000fe200078e0005 */
[----:B-1----:R-:W4:Y:S04]  /*8cb10*/  LDL.LU.64 R6, [R1+0x2b50] ;  /* 0x002b500001067983 */ /* 0x002f280000300a00 */
[----:B------:R-:W4:Y:S04]  /*8cb20*/  LDL.LU.64 R4, [R1+0x2b48] ;  /* 0x002b480001047983 */ /* 0x000f280000300a00 */
[----:B------:R-:W-:Y:S04]  /*8cb30*/  STL.64 [R1+0x2ae0], R26 ;  /* 0x002ae01a01007387 */ /* 0x000fe80000100a00 */
[----:B------:R1:W-:Y:S04]  /*8cb40*/  STL.64 [R1+0x2ad8], R24 ;  /* 0x002ad81801007387 */ /* 0x0003e80000100a00 */
[----:B-1----:R-:W2:Y:S04]  /*8cb50*/  LDL.LU R24, [R1+0x310] ;  /* 0x0003100001187983 */ /* 0x002ea80000300800 */
[----:B------:R-:W2:Y:S04]  /*8cb60*/  LDL.LU R25, [R1+0x314] ;  /* 0x0003140001197983 */ /* 0x000ea80000300800 */
[----:B------:R-:W2:Y:S04]  /*8cb70*/  LDL.LU R26, [R1+0x318] ;  /* 0x00031800011a7983 */ /* 0x000ea80000300800 */
[----:B------:R-:W2:Y:S04]  /*8cb80*/  LDL.LU R27, [R1+0x31c] ;  /* 0x00031c00011b7983 */ /* 0x000ea80000300800 */
[----:B------:R-:W-:Y:S04]  /*8cb90*/  STL [R1+0x1c3c], R29 ;  /* 0x001c3c1d01007387 */ /* 0x000fe80000100800 */
[----:B------:R-:W-:Y:S04]  /*8cba0*/  STL [R1+0x1c38], R28 ;  /* 0x001c381c01007387 */ /* 0x000fe80000100800 */
[----:B------:R1:W-:Y:S01]  /*8cbb0*/  STL [R1+0x1c34], R3 ;  /* 0x001c340301007387 */ /* 0x0003e20000100800 */
[----:B----4-:R-:W-:Y:S01]  /*8cbc0*/  HMMA.1688.F32.TF32 R16, R4, R20, R16 ;  /* 0x000000140410723c */ /* 0x010fe20000081010 */
[----:B-1----:R-:W-:-:S15]  /*8cbd0*/  IMAD.MOV.U32 R3, RZ, RZ, R7 ;  /* 0x000000ffff037224 */ /* 0x002fde00078e0007 */
[----:B------:R-:W-:-:S03]  /*8cbe0*/  NOP ;  /* 0x0000000000007918 */ /* 0x000fc60000000000 */
[----:B------:R1:W-:Y:S04]  /*8cbf0*/  STL.64 [R1+0x6e0], R16 ;  /* 0x0006e01001007387 */ /* 0x0003e80000100a00 */
[----:B------:R4:W-:Y:S01]  /*8cc00*/  STL.64 [R1+0x6e8], R18 ;  /* 0x0006e81201007387 */ /* 0x0009e20000100a00 */
[----:B-1----:R-:W-:Y:S02]  /*8cc10*/  IMAD.MOV.U32 R16, RZ, RZ, R6 ;  /* 0x000000ffff107224 */ /* 0x002fe400078e0006 */
[----:B----4-:R-:W-:Y:S02]  /*8cc20*/  IMAD.MOV.U32 R18, RZ, RZ, R4 ;  /* 0x000000ffff127224 */ /* 0x010fe400078e0004 */
[----:B------:R-:W-:Y:S01]  /*8cc30*/  IMAD.MOV.U32 R17, RZ, RZ, R5 ;  /* 0x000000ffff117224 */ /* 0x000fe200078e0005 */
        /* <DEDUP_REMOVED lines=19> */
[----:B------:R1:W-:Y:S04]  /*8cd70*/  STL.64 [R1+0x2a80], R6 ;  /* 0x002a800601007387 */ /* 0x0003e80000100a00 */
[----:B------:R4:W-:Y:S01]  /*8cd80*/  STL.64 [R1+0x2a78], R4 ;  /* 0x002a780401007387 */ /* 0x0009e20000100a00 */
[----:B-1----:R-:W-:-:S02]  /*8cd90*/  IMAD.MOV.U32 R6, RZ, RZ, R2 ;  /* 0x000000ffff067224 */ /* 0x002fc400078e0002 */
[----:B------:R-:W-:Y:S01]  /*8cda0*/  IMAD.MOV.U32 R7, RZ, RZ, R0 ;  /* 0x000000ffff077224 */ /* 0x000fe200078e0000 */
[----:B----4-:R-:W-:Y:S01]  /*8cdb0*/  MOV R4, R22 ;  /* 0x0000001600047202 */ /* 0x010fe20000000f00 */
[----:B------:R-:W-:-:S03]  /*8cdc0*/  IMAD.MOV.U32 R5, RZ, RZ, R19 ;  /* 0x000000ffff057224 */ /* 0x000fc600078e0013 */
[----:B------:R-:W-:Y:S04]  /*8cdd0*/  STL.64 [R1+0x2aa0], R6 ;  /* 0x002aa00601007387 */ /* 0x000fe80000100a00 */
[----:B------:R3:W-:Y:S01]  /*8cde0*/  STL.64 [R1+0x2a98], R4 ;  /* 0x002a980401007387 */ /* 0x0007e20000100a00 */
[----:B------:R-:W-:Y:S02]  /*8cdf0*/  IMAD.MOV.U32 R2, RZ, RZ, R20 ;  /* 0x000000ffff027224 */ /* 0x000fe400078e0014 */
[----:B------:R-:W-:Y:S01]  /*8ce00*/  IMAD.MOV.U32 R0, RZ, RZ, R21 ;  /* 0x000000ffff007224 */ /* 0x000fe200078e0015 */
[----:B---3--:R-:W-:-:S15]  /*8ce10*/  HMMA.1688.F32.TF32 R4, R8, R20, R24 ;  /* 0x000000140804723c */ /* 0x008fde0000081018 */
[----:B------:R-:W-:-:S04]  /*8ce20*/  NOP ;  /* 0x0000000000007918 */ /* 0x000fc80000000000 */
[----:B------:R1:W-:Y:S04]  /*8ce30*/  STL.64 [R1+0x710], R4 ;  /* 0x0007100401007387 */ /* 0x0003e80000100a00 */
[----:B------:R3:W-:Y:S01]  /*8ce40*/  STL.64 [R1+0x718], R6 ;  /* 0x0007180601007387 */ /* 0x0007e20000100a00 */
[----:B-1----:R-:W-:Y:S02]  /*8ce50*/  IMAD.MOV.U32 R4, RZ, RZ, R18 ;  /* 0x000000ffff047224 */ /* 0x002fe400078e0012 */
[----:B---3--:R-:W-:Y:S02]  /*8ce60*/  IMAD.MOV.U32 R6, RZ, RZ, R16 ;  /* 0x000000ffff067224 */ /* 0x008fe400078e0010 */
[----:B------:R-:W-:Y:S02]  /*8ce70*/  IMAD.MOV.U32 R7, RZ, RZ, R3 ;  /* 0x000000ffff077224 */ /* 0x000fe400078e0003 */
[----:B------:R-:W-:-:S03]  /*8ce80*/  IMAD.MOV.U32 R5, RZ, RZ, R17 ;  /* 0x000000ffff057224 */ /* 0x000fc600078e0011 */
        /* <DEDUP_REMOVED lines=30> */
[----:B-1----:R-:W2:Y:S04]  /*8d070*/  LDL.LU R8, [R1+0xad0] ;  /* 0x000ad00001087983 */ /* 0x002ea80000300800 */
[----:B------:R-:W2:Y:S04]  /*8d080*/  LDL.LU R9, [R1+0xad4] ;  /* 0x000ad40001097983 */ /* 0x000ea80000300800 */
[----:B------:R-:W2:Y:S04]  /*8d090*/  LDL.LU R10, [R1+0xad8] ;  /* 0x000ad800010a7983 */ /* 0x000ea80000300800 */
[----:B------:R-:W2:Y:S01]  /*8d0a0*/  LDL.LU R11, [R1+0xadc] ;  /* 0x000adc00010b7983 */ /* 0x000ea20000300800 */
[-C--:B------:R-:W-:Y:S03]  /*8d0b0*/  HMMA.1688.F32.TF32 R16, R12, R4.reuse, R16 ;  /* 0x000000040c10723c */ /* 0x080fe60000081010 */
        /* <DEDUP_REMOVED lines=31> */
[----:B------:R-:W-:Y:S01]  /*8d2b0*/  IMAD.MOV.U32 R3, RZ, RZ, R6 ;  /* 0x000000ffff037224 */ /* 0x000fe200078e0006 */
[----:B------:R1:W-:Y:S01]  /*8d2c0*/  STL [R1+0x6d4], R5 ;  /* 0x0006d40501007387 */ /* 0x0003e20000100800 */
[----:B------:R-:W-:Y:S02]  /*8d2d0*/  IMAD.MOV.U32 R2, RZ, RZ, R7 ;  /* 0x000000ffff027224 */ /* 0x000fe400078e0007 */
[----:B------:R-:W-:Y:S01]  /*8d2e0*/  IMAD.MOV.U32 R28, RZ, RZ, R4 ;  /* 0x000000ffff1c7224 */ /* 0x000fe200078e0004 */
[----:B------:R-:W2:Y:S04]  /*8d2f0*/  LDL.LU.64 R6, [R1+0x2ac0] ;  /* 0x002ac00001067983 */ /* 0x000ea80000300a00 */
[----:B-1----:R-:W2:Y:S04]  /*8d300*/  LDL.LU.64 R4, [R1+0x2ab8] ;  /* 0x002ab80001047983 */ /* 0x002ea80000300a00 */
[----:B------:R-:W-:Y:S04]  /*8d310*/  STL.64 [R1+0x2a50], R26 ;  /* 0x002a501a01007387 */ /* 0x000fe80000100a00 */
[----:B------:R1:W-:Y:S04]  /*8d320*/  STL.64 [R1+0x2a48], R24 ;  /* 0x002a481801007387 */ /* 0x0003e80000100a00 */
[----:B-1----:R-:W2:Y:S04]  /*8d330*/  LDL.LU.64 R24, [R1+0xd0] ;  /* 0x0000d00001187983 */ /* 0x002ea80000300a00 */
        /* <DEDUP_REMOVED lines=36> */
[----:B------:R1:W-:Y:S01]  /*8d580*/  STL.64 [R1+0x29d8], R8 ;  /* 0x0029d80801007387 */ /* 0x0003e20000100a00 */
[----:B---3--:R-:W-:-:S15]  /*8d590*/  HMMA.1688.F32.TF32 R4, R12, R24, R4 ;  /* 0x000000180c04723c */ /* 0x008fde0000081004 */
[----:B------:R-:W-:-:S04]  /*8d5a0*/  NOP ;  /* 0x0000000000007918 */ /* 0x000fc80000000000 */
        /* <DEDUP_REMOVED lines=14> */
[----:B------:R-:W2:Y:S04]  /*8d690*/  LDL.LU R24, [R1+0x240] ;  /* 0x0002400001187983 */ /* 0x000ea80000300800 */
[----:B------:R-:W2:Y:S04]  /*8d6a0*/  LDL.LU R25, [R1+0x244] ;  /* 0x0002440001197983 */ /* 0x000ea80000300800 */
[----:B------:R-:W2:Y:S04]  /*8d6b0*/  LDL.LU R26, [R1+0x248] ;  /* 0x00024800011a7983 */ /* 0x000ea80000300800 */
[----:B------:R-:W2:Y:S04]  /*8d6c0*/  LDL.LU R27, [R1+0x24c] ;  /* 0x00024c00011b7983 */ /* 0x000ea80000300800 */
[----:B----4-:R1:W-:Y:S04]  /*8d6d0*/  STL.64 [R1+0x2a10], R14 ;  /* 0x002a100e01007387 */ /* 0x0103e80000100a00 */
[----:B---3--:R3:W-:Y:S04]  /*8d6e0*/  STL.64 [R1+0x2a08], R12 ;  /* 0x002a080c01007387 */ /* 0x0087e80000100a00 */
[----:B-1----:R-:W4:Y:S04]  /*8d6f0*/  LDL.64 R14, [R1+0x18] ;  /* 0x00001800010e7983 */ /* 0x002f280000100a00 */
[----:B---3--:R-:W3:Y:S04]  /*8d700*/  LDL.64 R12, [R1+0x10] ;  /* 0x00001000010c7983 */ /* 0x008ee80000100a00 */
[----:B----4-:R-:W-:Y:S04]  /*8d710*/  STL.64 [R1+0x2a30], R14 ;  /* 0x002a300e01007387 */ /* 0x010fe80000100a00 */
[----:B---3--:R1:W-:Y:S04]  /*8d720*/  STL.64 [R1+0x2a28], R12 ;  /* 0x002a280c01007387 */ /* 0x0083e80000100a00 */
[----:B------:R-:W3:Y:S04]  /*8d730*/  LDL.64 R6, [R1+0x8] ;  /* 0x0000080001067983 */ /* 0x000ee80000100a00 */
[----:B------:R-:W4:Y:S01]  /*8d740*/  LDL.64 R4, [R1] ;  /* 0x0000000001047983 */ /* 0x000f220000100a00 */
[----:B-1----:R-:W-:-:S02]  /*8d750*/  IMAD.MOV.U32 R12, RZ, RZ, R2 ;  /* 0x000000ffff0c7224 */ /* 0x002fc400078e0002 */
[----:B------:R-:W-:Y:S01]  /*8d760*/  IMAD.MOV.U32 R13, RZ, RZ, R0 ;  /* 0x000000ffff0d7224 */ /* 0x000fe200078e0000 */
[----:B---3--:R-:W-:Y:S04]  /*8d770*/  STL.64 [R1+0x2a20], R6 ;  /* 0x002a200601007387 */ /* 0x008fe80000100a00 */
[----:B----4-:R1:W-:Y:S04]  /*8d780*/  STL.64 [R1+0x2a18], R4 ;  /* 0x002a180401007387 */ /* 0x0103e80000100a00 */
[----:B-1----:R-:W3:Y:S04]  /*8d790*/  LDL.LU R4, [R1+0xb10] ;  /* 0x000b100001047983 */ /* 0x002ee80000300800 */
[----:B------:R-:W3:Y:S04]  /*8d7a0*/  LDL.LU R5, [R1+0xb14] ;  /* 0x000b140001057983 */ /* 0x000ee80000300800 */
[----:B------:R-:W4:Y:S04]  /*8d7b0*/  LDL.LU R6, [R1+0xb18] ;  /* 0x000b180001067983 */ /* 0x000f280000300800 */
[----:B------:R-:W4:Y:S01]  /*8d7c0*/  LDL.LU R7, [R1+0xb1c] ;  /* 0x000b1c0001077983 */ /* 0x000f220000300800 */
[-C--:B--2---:R-:W-:Y:S08]  /*8d7d0*/  HMMA.1688.F32.TF32 R8, R16, R12.reuse, R8 ;  /* 0x0000000c1008723c */ /* 0x084ff00000081008 */
[-C--:B------:R-:W-:Y:S01]  /*8d7e0*/  HMMA.1688.F32.TF32 R24, R20, R12.reuse, R24 ;  /* 0x0000000c1418723c */ /* 0x080fe20000081018 */
[----:B----4-:R-:W-:Y:S04]  /*8d7f0*/  STL.64 [R1+0x2a40], R6 ;  /* 0x002a400601007387 */ /* 0x010fe80000100a00 */
        /* <DEDUP_REMOVED lines=39> */
[----:B--2---:R-:W-:Y:S01]  /*8da70*/  HMMA.1688.F32.TF32 R4, R12, R24, R4 ;  /* 0x000000180c04723c */ /* 0x004fe20000081004 */
[----:B------:R-:W-:-:S02]  /*8da80*/  IMAD.MOV.U32 R19, RZ, RZ, R14 ;  /* 0x000000ffff137224 */ /* 0x000fc400078e000e */
[----:B------:R-:W-:Y:S01]  /*8da90*/  IMAD.MOV.U32 R0, RZ, RZ, R15 ;  /* 0x000000ffff007224 */ /* 0x000fe200078e000f */
[----:B------:R-:W-:Y:S01]  /*8daa0*/  MOV R17, R12 ;  /* 0x0000000c00117202 */ /* 0x000fe20000000f00 */
[----:B------:R-:W-:-:S14]  /*8dab0*/  IMAD.MOV.U32 R18, RZ, RZ, R13 ;  /* 0x000000ffff127224 */ /* 0x000fdc00078e000d */
        /* <DEDUP_REMOVED lines=50> */
[----:B--2---:R-:W-:Y:S02]  /*8dde0*/  IMAD.MOV.U32 R10, RZ, RZ, R19 ;  /* 0x000000ffff0a7224 */ /* 0x004fe400078e0013 */
[----:B------:R-:W-:Y:S01]  /*8ddf0*/  IMAD.MOV.U32 R11, RZ, RZ, R0 ;  /* 0x000000ffff0b7224 */ /* 0x000fe200078e0000 */
[----:B------:R-:W4:Y:S01]  /*8de00*/  LDL.LU R17, [R1+0x29d4] ;  /* 0x0029d40001117983 */ /* 0x000f220000300800 */
[----:B------:R-:W-:-:S03]  /*8de10*/  MOV R9, R18 ;  /* 0x0000001200097202 */ /* 0x000fc60000000f00 */
        /* <DEDUP_REMOVED lines=106> */
[----:B-1----:R-:W-:Y:S01]  /*8e4c0*/  MOV R4, R2 ;  /* 0x0000000200047202 */ /* 0x002fe20000000f00 */
        /* <DEDUP_REMOVED lines=90> */
[----:B------:R-:W-:Y:S01]  /*8ea70*/  IMAD.MOV.U32 R2, RZ, RZ, R24 ;  /* 0x000000ffff027224 */ /* 0x000fe200078e0018 */
[----:B------:R-:W-:Y:S01]  /*8ea80*/  MOV R0, R25 ;  /* 0x0000001900007202 */ /* 0x000fe20000000f00 */
[----:B-1----:R-:W-:-:S02]  /*8ea90*/  IMAD.MOV.U32 R6, RZ, RZ, R20 ;  /* 0x000000ffff067224 */ /* 0x002fc400078e0014 */
[----:B------:R-:W-:Y:S02]  /*8eaa0*/  IMAD.MOV.U32 R7, RZ, RZ, R19 ;  /* 0x000000ffff077224 */ /* 0x000fe400078e0013 */
[----:B--2---:R-:W-:Y:S02]  /*8eab0*/  IMAD.MOV.U32 R4, RZ, RZ, R22 ;  /* 0x000000ffff047224 */ /* 0x004fe400078e0016 */
[----:B------:R-:W-:Y:S01]  /*8eac0*/  IMAD.MOV.U32 R5, RZ, RZ, R21 ;  /* 0x000000ffff057224 */ /* 0x000fe200078e0015 */
        /* <DEDUP_REMOVED lines=115> */
[----:B-1----:R-:W4:Y:S04]  /*8f200*/  LDL.64 R4, [R1] ;  /* 0x0000000001047983 */ /* 0x002f280000100a00 */
[----:B--2---:R-:W2:Y:S04]  /*8f210*/  LDL.64 R6, [R1+0x8] ;  /* 0x0000080001067983 */ /* 0x004ea80000100a00 */
[----:B--2---:R-:W-:Y:S04]  /*8f220*/  STL.64 [R1+0x27e8], R6 ;  /* 0x0027e80601007387 */ /* 0x004fe80000100a00 */
[----:B----4-:R1:W-:Y:S04]  /*8f230*/  STL.64 [R1+0x27e0], R4 ;  /* 0x0027e00401007387 */ /* 0x0103e80000100a00 */
[----:B-1----:R-:W2:Y:S04]  /*8f240*/  LDL.LU.64 R4, [R1+0x10] ;  /* 0x0000100001047983 */ /* 0x002ea80000300a00 */
[----:B------:R-:W4:Y:S04]  /*8f250*/  LDL.LU.64 R6, [R1+0x18] ;  /* 0x0000180001067983 */ /* 0x000f280000300a00 */
[----:B----4-:R-:W-:Y:S04]  /*8f260*/  STL.64 [R1+0x2808], R6 ;  /* 0x0028080601007387 */ /* 0x010fe80000100a00 */
[----:B--2---:R-:W-:Y:S04]  /*8f270*/  STL.64 [R1+0x2800], R4 ;  /* 0x0028000401007387 */ /* 0x004fe80000100a00 */
[----:B------:R-:W-:Y:S04]  /*8f280*/  STL.64 [R1+0x27a8], R10 ;  /* 0x0027a80a01007387 */ /* 0x000fe80000100a00 */
[----:B------:R1:W-:Y:S04]  /*8f290*/  STL.64 [R1+0x27a0], R8 ;  /* 0x0027a00801007387 */ /* 0x0003e80000100a00 */
[----:B-1----:R-:W2:Y:S01]  /*8f2a0*/  LDL.LU.64 R8, [R1+0x80] ;  /* 0x0000800001087983 */ /* 0x002ea20000300a00 */
[----:B---3--:R-:W-:Y:S03]  /*8f2b0*/  HMMA.1688.F32.TF32 R4, R12, R24, R20 ;  /* 0x000000180c04723c */ /* 0x008fe60000081014 */
[----:B--2---:R1:W-:Y:S04]  /*8f2c0*/  STL.64 [R1+0x2820], R8 ;  /* 0x0028200801007387 */ /* 0x0043e80000100a00 */
[----:B------:R-:W2:-:S12]  /*8f2d0*/  LDL.LU R20, [R1+0x360] ;  /* 0x0003600001147983 */ /* 0x000e980000300800 */
        /* <DEDUP_REMOVED lines=9> */
[----:B---3--:R-:W3:Y:S04]  /*8f370*/  LDL.LU R4, [R1+0x140] ;  /* 0x0001400001047983 */ /* 0x008ee80000300800 */
[----:B------:R-:W3:Y:S04]  /*8f380*/  LDL.LU R5, [R1+0x144] ;  /* 0x0001440001057983 */ /* 0x000ee80000300800 */
[----:B----4-:R-:W3:Y:S04]  /*8f390*/  LDL.LU R6, [R1+0x148] ;  /* 0x0001480001067983 */ /* 0x010ee80000300800 */
        /* <DEDUP_REMOVED lines=31> */
[----:B------:R-:W-:Y:S01]  /*8f590*/  STL [R1+0x2798], R19 ;  /* 0x0027981301007387 */ /* 0x000fe20000100800 */
[----:B------:R-:W-:Y:S01]  /*8f5a0*/  MOV R2, R24 ;  /* 0x0000001800027202 */ /* 0x000fe20000000f00 */
[----:B------:R-:W-:Y:S01]  /*8f5b0*/  IMAD.MOV.U32 R0, RZ, RZ, R25 ;  /* 0x000000ffff007224 */ /* 0x000fe200078e0019 */
[----:B----4-:R-:W-:-:S15]  /*8f5c0*/  HMMA.1688.F32.TF32 R8, R20, R24, R8 ;  /* 0x000000181408723c */ /* 0x010fde0000081008 */
[----:B------:R-:W-:-:S04]  /*8f5d0*/  NOP ;  /* 0x0000000000007918 */ /* 0x000fc80000000000 */
[----:B------:R1:W-:Y:S04]  /*8f5e0*/  STL.64 [R1+0x480], R8 ;  /* 0x0004800801007387 */ /* 0x0003e80000100a00 */
[----:B------:R-:W-:Y:S04]  /*8f5f0*/  STL.64 [R1+0x488], R10 ;  /* 0x0004880a01007387 */ /* 0x000fe80000100a00 */
[----:B-1----:R-:W2:Y:S04]  /*8f600*/  LDL.LU.64 R8, [R1+0x2820] ;  /* 0x0028200001087983 */ /* 0x002ea80000300a00 */
[----:B------:R-:W3:Y:S04]  /*8f610*/  LDL.LU.64 R26, [R1+0x2818] ;  /* 0x00281800011a7983 */ /* 0x000ee80000300a00 */
[----:B------:R-:W3:Y:S04]  /*8f620*/  LDL.LU.64 R24, [R1+0x2810] ;  /* 0x0028100001187983 */ /* 0x000ee80000300a00 */
[----:B------:R-:W-:Y:S04]  /*8f630*/  STL.64 [R1+0x2780], R22 ;  /* 0x0027801601007387 */ /* 0x000fe80000100a00 */
[----:B------:R1:W-:Y:S02]  /*8f640*/  STL.64 [R1+0x2778], R20 ;  /* 0x0027781401007387 */ /* 0x0003e40000100a00 */
[----:B-1----:R-:W-:-:S02]  /*8f650*/  IMAD.MOV.U32 R20, RZ, RZ, R2 ;  /* 0x000000ffff147224 */ /* 0x002fc400078e0002 */
[----:B------:R-:W-:-:S07]  /*8f660*/  IMAD.MOV.U32 R21, RZ, RZ, R0 ;  /* 0x000000ffff157224 */ /* 0x000fce00078e0000 */
        /* <DEDUP_REMOVED lines=41> */
[----:B-1----:R-:W-:Y:S01]  /*8f900*/  MOV R4, R18 ;  /* 0x0000001200047202 */ /* 0x002fe20000000f00 */
[----:B------:R-:W-:Y:S01]  /*8f910*/  IMAD.MOV.U32 R5, RZ, RZ, R19 ;  /* 0x000000ffff057224 */ /* 0x000fe200078e0013 */
[----:B------:R-:W4:Y:S04]  /*8f920*/  LDL.LU R18, [R1+0x279c] ;  /* 0x00279c0001127983 */ /* 0x000f280000300800 */
[----:B------:R-:W4:Y:S02]  /*8f930*/  LDL.LU R19, [R1+0x2798] ;  /* 0x0027980001137983 */ /* 0x000f240000300800 */
        /* <DEDUP_REMOVED lines=20> */
[-C--:B----4-:R-:W-:Y:S03]  /*8fa80*/  HMMA.1688.F32.TF32 R20, R16, R4.reuse, R20 ;  /* 0x000000041014723c */ /* 0x090fe60000081014 */
        /* <DEDUP_REMOVED lines=14> */
[----:B-1----:R-:W4:Y:S04]  /*8fb70*/  LDL.LU.64 R22, [R1+0x2780] ;  /* 0x0027800001167983 */ /* 0x002f280000300a00 */
[----:B------:R-:W2:Y:S04]  /*8fb80*/  LDL.LU.64 R20, [R1+0x2778] ;  /* 0x0027780001147983 */ /* 0x000ea80000300a00 */
[----:B------:R-:W-:Y:S04]  /*8fb90*/  STL.64 [R1+0x25c0], R18 ;  /* 0x0025c01201007387 */ /* 0x000fe80000100a00 */
[----:B------:R1:W-:Y:S04]  /*8fba0*/  STL.64 [R1+0x25b8], R16 ;  /* 0x0025b81001007387 */ /* 0x0003e80000100a00 */
[----:B-1----:R-:W2:Y:S04]  /*8fbb0*/  LDL.LU R16, [R1+0x3c0] ;  /* 0x0003c00001107983 */ /* 0x002ea80000300800 */
[----:B------:R-:W2:Y:S04]  /*8fbc0*/  LDL.LU R17, [R1+0x3c4] ;  /* 0x0003c40001117983 */ /* 0x000ea80000300800 */
[----:B------:R-:W2:Y:S04]  /*8fbd0*/  LDL.LU R18, [R1+0x3c8] ;  /* 0x0003c80001127983 */ /* 0x000ea80000300800 */
[----:B------:R-:W2:Y:S01]  /*8fbe0*/  LDL.LU R19, [R1+0x3cc] ;  /* 0x0003cc0001137983 */ /* 0x000ea20000300800 */
[----:B------:R-:W-:Y:S01]  /*8fbf0*/  IMAD.MOV.U32 R6, RZ, RZ, R0 ;  /* 0x000000ffff067224 */ /* 0x000fe200078e0000 */
[-C--:B---3--:R-:W-:Y:S02]  /*8fc00*/  HMMA.1688.F32.TF32 R12, R24, R4.reuse, R12 ;  /* 0x00000004180c723c */ /* 0x088fe4000008100c */
[----:B----4-:R-:W-:Y:S06]  /*8fc10*/  STL.64 [R1+0x2558], R22 ;  /* 0x0025581601007387 */ /* 0x010fec0000100a00 */
[----:B--2---:R-:W-:Y:S01]  /*8fc20*/  HMMA.1688.F32.TF32 R16, R20, R4, R16 ;  /* 0x000000041410723c */ /* 0x004fe20000081010 */
[----:B------:R-:W-:-:S15]  /*8fc30*/  STL.64 [R1+0x2550], R20 ;  /* 0x0025501401007387 */ /* 0x000fde0000100a00 */
[----:B------:R-:W-:-:S03]  /*8fc40*/  NOP ;  /* 0x0000000000007918 */ /* 0x000fc60000000000 */
[----:B------:R-:W-:Y:S04]  /*8fc50*/  STL.64 [R1+0x420], R16 ;  /* 0x0004201001007387 */ /* 0x000fe80000100a00 */
[----:B------:R-:W-:Y:S04]  /*8fc60*/  STL.64 [R1+0x428], R18 ;  /* 0x0004281201007387 */ /* 0x000fe80000100a00 */
[----:B------:R-:W2:Y:S04]  /*8fc70*/  LDL.LU R4, [R1] ;  /* 0x0000000001047983 */ /* 0x000ea80000300800 */
[----:B------:R-:W-:Y:S04]  /*8fc80*/  STL.64 [R1+0x410], R12 ;  /* 0x0004100c01007387 */ /* 0x000fe80000100a00 */
[----:B------:R-:W-:Y:S04]  /*8fc90*/  STL.64 [R1+0x418], R14 ;  /* 0x0004180e01007387 */ /* 0x000fe80000100a00 */
[----:B------:R-:W2:Y:S04]  /*8fca0*/  LDL.LU R5, [R1+0x4] ;  /* 0x0000040001057983 */ /* 0x000ea80000300800 */
[----:B------:R-:W3:Y:S04]  /*8fcb0*/  LDL.LU R0, [R1+0x2774] ;  /* 0x0027740001007983 */ /* 0x000ee80000300800 */
[----:B------:R-:W4:Y:S04]  /*8fcc0*/  LDL.LU R7, [R1+0xc] ;  /* 0x00000c0001077983 */ /* 0x000f280000300800 */
[----:B---3--:R-:W1:Y:S04]  /*8fcd0*/  LDSM.16.M88.4 R12, [R0+UR5+0xa8180] ;  /* 0x0a818005000c783b */ /* 0x008e680008000200 */
[----:B------:R-:W3:Y:S04]  /*8fce0*/  LDSM.16.M88.4 R20, [R0+UR5+0xb0180] ;  /* 0x0b0180050014783b */ /* 0x000ee80008000200 */
[----:B----4-:R4:W-:Y:S04]  /*8fcf0*/  STL.64 [R1+0x2720], R6 ;  /* 0x0027200601007387 */ /* 0x0109e80000100a00 */
[----:B--2---:R2:W-:Y:S04]  /*8fd00*/  STL.64 [R1+0x2718], R4 ;  /* 0x0027180401007387 */ /* 0x0045e80000100a00 */
[----:B------:R-:W-:Y:S04]  /*8fd10*/  STL.64 [R1+0x2508], R26 ;  /* 0x0025081a01007387 */ /* 0x000fe80000100a00 */
[----:B------:R-:W3:Y:S04]  /*8fd20*/  LDSM.16.M88.4 R16, [R0+UR5+0xb4180] ;  /* 0x0b4180050010783b */ /* 0x000ee80008000200 */
[----:B------:R-:W-:Y:S04]  /*8fd30*/  STL.64 [R1+0x2500], R24 ;  /* 0x0025001801007387 */ /* 0x000fe80000100a00 */
[----:B------:R-:W3:Y:S01]  /*8fd40*/  LDSM.16.M88.4 R24, [R0+UR5+0xac180] ;  /* 0x0ac180050018783b */ /* 0x000ee20008000200 */
[----:B----4-:R-:W-:-:S02]  /*8fd50*/  IMAD.MOV.U32 R6, RZ, RZ, R3 ;  /* 0x000000ffff067224 */ /* 0x010fc400078e0003 */
[----:B--2---:R-:W-:Y:S02]  /*8fd60*/  IMAD.MOV.U32 R4, RZ, RZ, R29 ;  /* 0x000000ffff047224 */ /* 0x004fe400078e001d */
[----:B------:R-:W-:Y:S02]  /*8fd70*/  IMAD.MOV.U32 R5, RZ, RZ, R28 ;  /* 0x000000ffff057224 */ /* 0x000fe400078e001c */
[----:B------:R-:W-:-:S07]  /*8fd80*/  IMAD.MOV.U32 R7, RZ, RZ, R2 ;  /* 0x000000ffff077224 */ /* 0x000fce00078e0002 */
[----:B-1----:R-:W-:Y:S01]  /*8fd90*/  HMMA.1688.F32.TF32 R8, R4, R12, R8 ;  /* 0x0000000c0408723c */ /* 0x002fe20000081008 */
[----:B------:R-:W-:Y:S04]  /*8fda0*/  STL.64 [R1+0x70], R12 ;  /* 0x0000700c01007387 */ /* 0x000fe80000100a00 */
[----:B---3--:R-:W-:Y:S04]  /*8fdb0*/  STL.64 [R1+0x50], R20 ;  /* 0x0000501401007387 */ /* 0x008fe80000100a00 */
[----:B------:R-:W-:Y:S04]  /*8fdc0*/  STL.64 [R1+0x58], R22 ;  /* 0x0000581601007387 */ /* 0x000fe80000100a00 */
[----:B------:R-:W-:Y:S04]  /*8fdd0*/  STL.64 [R1+0x78], R14 ;  /* 0x0000780e01007387 */ /* 0x000fe80000100a00 */
[----:B------:R-:W-:Y:S04]  /*8fde0*/  STL.64 [R1+0x40], R16 ;  /* 0x0000401001007387 */ /* 0x000fe80000100a00 */
[----:B------:R-:W-:Y:S04]  /*8fdf0*/  STL.64 [R1+0x48], R18 ;  /* 0x0000481201007387 */ /* 0x000fe80000100a00 */
[----:B------:R-:W-:Y:S04]  /*8fe00*/  STL.64 [R1+0x60], R24 ;  /* 0x0000601801007387 */ /* 0x000fe80000100a00 */
[----:B------:R-:W1:Y:S04]  /*8fe10*/  LDSM.16.M88.4 R20, [R0+UR5+0xb8180] ;  /* 0x0b8180050014783b */ /* 0x000e680008000200 */
[----:B------:R-:W-:Y:S04]  /*8fe20*/  STL.64 [R1+0x68], R26 ;  /* 0x0000681a01007387 */ /* 0x000fe80000100a00 */
[----:B------:R2:W3:Y:S04]  /*8fe30*/  LDSM.16.M88.4 R16, [R0+UR5+0xbc180] ;  /* 0x0bc180050010783b */ /* 0x0004e80008000200 */
[----:B--2---:R-:W2:Y:S04]  /*8fe40*/  LDL.LU R0, [R1+0x2770] ;  /* 0x0027700001007983 */ /* 0x004ea80000300800 */
[----:B------:R-:W-:Y:S04]  /*8fe50*/  STL.64 [R1+0x320], R8 ;  /* 0x0003200801007387 */ /* 0x000fe80000100a00 */
[----:B------:R4:W-:Y:S04]  /*8fe60*/  STL.64 [R1+0x328], R10 ;  /* 0x0003280a01007387 */ /* 0x0009e80000100a00 */
[----:B----4-:R-:W4:Y:S04]  /*8fe70*/  LDL.LU.64 R10, [R1+0x2768] ;  /* 0x00276800010a7983 */ /* 0x010f280000300a00 */
[----:B------:R-:W4:Y:S01]  /*8fe80*/  LDL.LU.64 R8, [R1+0x2760] ;  /* 0x0027600001087983 */ /* 0x000f220000300a00 */
[----:B------:R-:W-:-:S02]  /*8fe90*/  IMAD.MOV.U32 R3, RZ, RZ, R12 ;  /* 0x000000ffff037224 */ /* 0x000fc400078e000c */
[----:B------:R-:W-:Y:S01]  /*8fea0*/  IMAD.MOV.U32 R2, RZ, RZ, R13 ;  /* 0x000000ffff027224 */ /* 0x000fe200078e000d */
[----:B------:R-:W-:Y:S01]  /*8feb0*/  STL.64 [R1+0x2700], R24 ;  /* 0x0027001801007387 */ /* 0x000fe20000100a00 */
[----:B----4-:R-:W-:Y:S03]  /*8fec0*/  HMMA.1688.F32.TF32 R12, R4, R24, R8 ;  /* 0x00000018040c723c */ /* 0x010fe60000081008 */
[----:B------:R-:W4:-:S15]  /*8fed0*/  LDL.LU R8, [R1+0xc40] ;  /* 0x000c400001087983 */ /* 0x000f1e0000300800 */
[----:B------:R-:W-:Y:S01]  /*8fee0*/  NOP ;  /* 0x0000000000007918 */ /* 0x000fe20000000000 */
[----:B------:R1:W-:Y:S04]  /*8fef0*/  STL.64 [R1+0x310], R12 ;  /* 0x0003100c01007387 */ /* 0x0003e80000100a00 */
[----:B------:R1:W-:Y:S04]  /*8ff00*/  STL.64 [R1+0x318], R14 ;  /* 0x0003180e01007387 */ /* 0x0003e80000100a00 */
[----:B------:R-:W4:Y:S04]  /*8ff10*/  LDL.LU R9, [R1+0xc44] ;  /* 0x000c440001097983 */ /* 0x000f280000300800 */
[----:B------:R-:W2:Y:S04]  /*8ff20*/  LDL.LU R10, [R1+0xc48] ;  /* 0x000c4800010a7983 */ /* 0x000ea80000300800 */
[----:B------:R-:W2:Y:S04]  /*8ff30*/  LDL.LU R11, [R1+0xc4c] ;  /* 0x000c4c00010b7983 */ /* 0x000ea80000300800 */
[----:B-1----:R-:W2:Y:S04]  /*8ff40*/  LDL.LU R12, [R1+0xc70] ;  /* 0x000c7000010c7983 */ /* 0x002ea80000300800 */
[----:B------:R-:W2:Y:S04]  /*8ff50*/  LDL.LU R13, [R1+0xc74] ;  /* 0x000c7400010d7983 */ /* 0x000ea80000300800 */
[----:B------:R-:W2:Y:S04]  /*8ff60*/  LDL.LU R14, [R1+0xc78] ;  /* 0x000c7800010e7983 */ /* 0x000ea80000300800 */
[----:B------:R-:W2:Y:S01]  /*8ff70*/  LDL.LU R15, [R1+0xc7c] ;  /* 0x000c7c00010f7983 */ /* 0x000ea20000300800 */
[----:B------:R-:W-:-:S03]  /*8ff80*/  IMAD.MOV.U32 R24, RZ, RZ, R3 ;  /* 0x000000ffff187224 */ /* 0x000fc600078e0003 */
[----:B--2---:R-:W-:Y:S04]  /*8ff90*/  STL.64 [R1+0x26c0], R14 ;  /* 0x0026c00e01007387 */ /* 0x004fe80000100a00 */
[----:B------:R1:W-:Y:S04]  /*8ffa0*/  STL.64 [R1+0x26b8], R12 ;  /* 0x0026b80c01007387 */ /* 0x0003e80000100a00 */
[----:B-1----:R-:W2:Y:S04]  /*8ffb0*/  LDL.LU R12, [R1+0xca0] ;  /* 0x000ca000010c7983 */ /* 0x002ea80000300800 */
[----:B------:R-:W2:Y:S04]  /*8ffc0*/  LDL.LU R13, [R1+0xca4] ;  /* 0x000ca400010d7983 */ /* 0x000ea80000300800 */
[----:B------:R-:W2:Y:S04]  /*8ffd0*/  LDL.LU R14, [R1+0xca8] ;  /* 0x000ca800010e7983 */ /* 0x000ea80000300800 */
[----:B------:R-:W2:Y:S01]  /*8ffe0*/  LDL.LU R15, [R1+0xcac] ;  /* 0x000cac00010f7983 */ /* 0x000ea20000300800 */
        /* <DEDUP_REMOVED lines=32> */
[----:B-1----:R-:W2:Y:S04]  /*901f0*/  LDL.64 R12, [R1+0x40] ;  /* 0x00004000010c7983 */ /* 0x002ea80000100a00 */
[----:B------:R-:W-:Y:S04]  /*90200*/  STL.64 [R1+0x2688], R10 ;  /* 0x0026880a01007387 */ /* 0x000fe80000100a00 */
[----:B----4-:R1:W-:Y:S04]  /*90210*/  STL.64 [R1+0x2680], R8 ;  /* 0x0026800801007387 */ /* 0x0103e80000100a00 */
[----:B-1----:R-:W2:Y:S04]  /*90220*/  LDL.64 R8, [R1+0x50] ;  /* 0x0000500001087983 */ /* 0x002ea80000100a00 */
[----:B------:R-:W-:Y:S04]  /*90230*/  STL.64 [R1+0x38], R22 ;  /* 0x0000381601007387 */ /* 0x000fe80000100a00 */
[----:B---3--:R-:W-:Y:S04]  /*90240*/  STL.64 [R1+0x20], R16 ;  /* 0x0000201001007387 */ /* 0x008fe80000100a00 */
        /* <DEDUP_REMOVED lines=39> */
[----:B---3--:R-:W-:Y:S03]  /*904c0*/  HMMA.1688.F32.TF32 R4, R4, R16, R24 ;  /* 0x000000100404723c */ /* 0x008fe60000081018 */
[----:B------:R-:W2:-:S15]  /*904d0*/  LDL.LU.64 R24, [R1+0x2728] ;  /* 0x0027280001187983 */ /* 0x000e9e0000300a00 */
[----:B------:R-:W-:Y:S01]  /*904e0*/  NOP ;  /* 0x0000000000007918 */ /* 0x000fe20000000000 */
        /* <DEDUP_REMOVED lines=14> */
[----:B-1----:R-:W4:Y:S04]  /*905d0*/  LDL.LU.64 R8, [R1+0x26f8] ;  /* 0x0026f80001087983 */ /* 0x002f280000300a00 */
[----:B------:R1:W-:Y:S04]  /*905e0*/  STL.64 [R1+0x26a0], R24 ;  /* 0x0026a01801007387 */ /* 0x0003e80000100a00 */
        /* <DEDUP_REMOVED lines=11> */
[----:B---3--:R-:W-:Y:S01]  /*906a0*/  HMMA.1688.F32.TF32 R20, R4, R12, R20 ;  /* 0x0000000c0414723c */ /* 0x008fe20000081014 */
[----:B------:R-:W-:Y:S01]  /*906b0*/  MOV R3, R12 ;  /* 0x0000000c00037202 */ /* 0x000fe20000000f00 */
[----:B------:R-:W-:-:S15]  /*906c0*/  IMAD.MOV.U32 R2, RZ, RZ, R13 ;  /* 0x000000ffff027224 */ /* 0x000fde00078e000d */
        /* <DEDUP_REMOVED lines=28> */
[----:B-1----:R-:W-:Y:S02]  /*90890*/  IMAD.MOV.U32 R13, RZ, RZ, R24 ;  /* 0x000000ffff0d7224 */ /* 0x002fe400078e0018 */
[----:B------:R-:W-:Y:S02]  /*908a0*/  IMAD.MOV.U32 R12, RZ, RZ, R25 ;  /* 0x000000ffff0c7224 */ /* 0x000fe400078e0019 */
[----:B------:R-:W4:Y:S02]  /*908b0*/  LDL.LU.64 R24, [R1+0x26a0] ;  /* 0x0026a00001187983 */ /* 0x000f240000300a00 */
[----:B----4-:R-:W-:Y:S01]  /*908c0*/  HMMA.1688.F32.TF32 R8, R4, R24, R8 ;  /* 0x000000180408723c */ /* 0x010fe20000081008 */
[----:B--2---:R-:W-:-:S02]  /*908d0*/  IMAD.MOV.U32 R15, RZ, RZ, R24 ;  /* 0x000000ffff0f7224 */ /* 0x004fc400078e0018 */
[----:B------:R-:W-:-:S15]  /*908e0*/  IMAD.MOV.U32 R14, RZ, RZ, R25 ;  /* 0x000000ffff0e7224 */ /* 0x000fde00078e0019 */
[----:B------:R-:W-:Y:S01]  /*908f0*/  NOP ;  /* 0x0000000000007918 */ /* 0x000fe20000000000 */
[----:B------:R1:W-:Y:S04]  /*90900*/  STL.64 [R1+0x3b0], R8 ;  /* 0x0003b00801007387 */ /* 0x0003e80000100a00 */
[----:B------:R-:W-:Y:S04]  /*90910*/  STL.64 [R1+0x3b8], R10 ;  /* 0x0003b80a01007387 */ /* 0x000fe80000100a00 */
[----:B-1----:R-:W2:Y:S04]  /*90920*/  LDL.LU.64 R8, [R1+0x2698] ;  /* 0x0026980001087983 */ /* 0x002ea80000300a00 */
[----:B------:R-:W3:Y:S04]  /*90930*/  LDL.LU R24, [R1+0xa60] ;  /* 0x000a600001187983 */ /* 0x000ee80000300800 */
[----:B------:R-:W3:Y:S04]  /*90940*/  LDL.LU R25, [R1+0xa64] ;  /* 0x000a640001197983 */ /* 0x000ee80000300800 */
[----:B------:R-:W4:Y:S04]  /*90950*/  LDL.LU R26, [R1+0xa68] ;  /* 0x000a6800011a7983 */ /* 0x000f280000300800 */
[----:B------:R-:W4:Y:S01]  /*90960*/  LDL.LU R27, [R1+0xa6c] ;  /* 0x000a6c00011b7983 */ /* 0x000f220000300800 */
[----:B--2---:R-:W-:Y:S03]  /*90970*/  HMMA.1688.F32.TF32 R20, R4, R8, R20 ;  /* 0x000000080414723c */ /* 0x004fe60000081014 */
[----:B----4-:R-:W-:Y:S04]  /*90980*/  STL.64 [R1+0x2568], R26 ;  /* 0x0025681a01007387 */ /* 0x010fe80000100a00 */
[----:B---3--:R1:W-:Y:S02]  /*90990*/  STL.64 [R1+0x2560], R24 ;  /* 0x0025601801007387 */ /* 0x0083e40000100a00 */
[----:B-1----:R-:W-:-:S10]  /*909a0*/  IMAD.MOV.U32 R24, RZ, RZ, R3 ;  /* 0x000000ffff187224 */ /* 0x002fd400078e0003 */
[----:B------:R1:W-:Y:S04]  /*909b0*/  STL.64 [R1+0x3a0], R20 ;  /* 0x0003a01401007387 */ /* 0x0003e80000100a00 */
[----:B------:R-:W-:Y:S01]  /*909c0*/  STL.64 [R1+0x3a8], R22 ;  /* 0x0003a81601007387 */ /* 0x000fe20000100a00 */
[----:B------:R-:W-:Y:S02]  /*909d0*/  IMAD.MOV.U32 R25, RZ, RZ, R2 ;  /* 0x000000ffff197224 */ /* 0x000fe400078e0002 */
[----:B------:R-:W-:Y:S02]  /*909e0*/  IMAD.MOV.U32 R3, RZ, RZ, R8 ;  /* 0x000000ffff037224 */ /* 0x000fe400078e0008 */
[----:B------:R-:W-:Y:S01]  /*909f0*/  IMAD.MOV.U32 R2, RZ, RZ, R9 ;  /* 0x000000ffff027224 */ /* 0x000fe200078e0009 */
[----:B-1----:R-:W2:Y:S04]  /*90a00*/  LDL.LU.64 R20, [R1+0x2690] ;  /* 0x0026900001147983 */ /* 0x002ea80000300a00 */
        /* <DEDUP_REMOVED lines=17> */
[----:B-1----:R-:W4:Y:S04]  /*90b20*/  LDL.LU R24, [R1+0xbd0] ;  /* 0x000bd00001187983 */ /* 0x002f280000300800 */
[----:B------:R-:W4:Y:S04]  /*90b30*/  LDL.LU R25, [R1+0xbd4] ;  /* 0x000bd40001197983 */ /* 0x000f280000300800 */
[----:B--2---:R-:W2:Y:S04]  /*90b40*/  LDL.LU R26, [R1+0xbd8] ;  /* 0x000bd800011a7983 */ /* 0x004ea80000300800 */
[----:B------:R-:W2:Y:S04]  /*90b50*/  LDL.LU R27, [R1+0xbdc] ;  /* 0x000bdc00011b7983 */ /* 0x000ea80000300800 */
[----:B--2---:R-:W-:Y:S04]  /*90b60*/  STL.64 [R1+0x2640], R26 ;  /* 0x0026401a01007387 */ /* 0x004fe80000100a00 */
[----:B----4-:R1:W-:Y:S02]  /*90b70*/  STL.64 [R1+0x2638], R24 ;  /* 0x0026381801007387 */ /* 0x0103e40000100a00 */
[----:B-1----:R-:W-:Y:S01]  /*90b80*/  IMAD.MOV.U32 R24, RZ, RZ, R15 ;  /* 0x000000ffff187224 */ /* 0x002fe200078e000f */
[----:B------:R-:W-:-:S05]  /*90b90*/  MOV R25, R14 ;  /* 0x0000000e00197202 */ /* 0x000fca0000000f00 */
[----:B------:R1:W-:Y:S04]  /*90ba0*/  STL.64 [R1+0x2658], R24 ;  /* 0x0026581801007387 */ /* 0x0003e80000100a00 */
[----:B-1----:R-:W2:Y:S04]  /*90bb0*/  LDL.LU R24, [R1+0xc20] ;  /* 0x000c200001187983 */ /* 0x002ea80000300800 */
[----:B------:R-:W2:Y:S04]  /*90bc0*/  LDL.LU R25, [R1+0xc24] ;  /* 0x000c240001197983 */ /* 0x000ea80000300800 */
[----:B------:R-:W2:Y:S04]  /*90bd0*/  LDL.LU R26, [R1+0xc28] ;  /* 0x000c2800011a7983 */ /* 0x000ea80000300800 */
[----:B------:R-:W2:Y:S04]  /*90be0*/  LDL.LU R27, [R1+0xc2c] ;  /* 0x000c2c00011b7983 */ /* 0x000ea80000300800 */
[----:B------:R1:W-:Y:S01]  /*90bf0*/  STL.64 [R1+0x2628], R20 ;  /* 0x0026281401007387 */ /* 0x0003e20000100a00 */
[----:B--2---:R-:W-:-:S15]  /*90c00*/  HMMA.1688.F32.TF32 R4, R4, R16, R24 ;  /* 0x000000100404723c */ /* 0x004fde0000081018 */
[----:B------:R-:W-:-:S04]  /*90c10*/  NOP ;  /* 0x0000000000007918 */ /* 0x000fc80000000000 */
[----:B------:R-:W-:Y:S04]  /*90c20*/  STL.64 [R1+0x280], R4 ;  /* 0x0002800401007387 */ /* 0x000fe80000100a00 */
[----:B------:R-:W-:Y:S04]  /*90c30*/  STL.64 [R1+0x288], R6 ;  /* 0x0002880601007387 */ /* 0x000fe80000100a00 */
        /* <DEDUP_REMOVED lines=12> */
[----:B-1----:R-:W3:Y:S04]  /*90d00*/  LDL.LU R20, [R1+0xbf0] ;  /* 0x000bf00001147983 */ /* 0x002ee80000300800 */
[----:B------:R-:W3:Y:S04]  /*90d10*/  LDL.LU R21, [R1+0xbf4] ;  /* 0x000bf40001157983 */ /* 0x000ee80000300800 */
[----:B------:R-:W3:Y:S04]  /*90d20*/  LDL.LU R22, [R1+0xbf8] ;  /* 0x000bf80001167983 */ /* 0x000ee80000300800 */
[----:B------:R-:W3:Y:S04]  /*90d30*/  LDL.LU R23, [R1+0xbfc] ;  /* 0x000bfc0001177983 */ /* 0x000ee80000300800 */
[----:B------:R-:W-:Y:S04]  /*90d40*/  STL.64 [R1+0x2620], R16 ;  /* 0x0026201001007387 */ /* 0x000fe80000100a00 */
[----:B------:R-:W2:Y:S04]  /*90d50*/  LDL.LU R4, [R1+0xa70] ;  /* 0x000a700001047983 */ /* 0x000ea80000300800 */
        /* <DEDUP_REMOVED lines=11> */
[C---:B---3--:R-:W-:Y:S03]  /*90e10*/  HMMA.1688.F32.TF32 R24, R8.reuse, R24, R20 ;  /* 0x000000180818723c */ /* 0x048fe60000081014 */
        /* <DEDUP_REMOVED lines=8> */
[----:B----4-:R-:W-:Y:S04]  /*90ea0*/  STL.64 [R1+0x2588], R6 ;  /* 0x0025880601007387 */ /* 0x010fe80000100a00 */
[----:B--2---:R-:W-:Y:S04]  /*90eb0*/  STL.64 [R1+0x2580], R4 ;  /* 0x0025800401007387 */ /* 0x004fe80000100a00 */
        /* <DEDUP_REMOVED lines=22> */
[----:B------:R-:W3:Y:S04]  /*91020*/  LDL.LU R6, [R1+0xb58] ;  /* 0x000b580001067983 */ /* 0x000ee80000300800 */
[----:B------:R-:W3:Y:S01]  /*91030*/  LDL.LU R7, [R1+0xb5c] ;  /* 0x000b5c0001077983 */ /* 0x000ee20000300800 */
[C---:B--2---:R-:W-:Y:S03]  /*91040*/  HMMA.1688.F32.TF32 R20, R8.reuse, R24, R20 ;  /* 0x000000180814723c */ /* 0x044fe60000081014 */
[----:B---3--:R-:W-:Y:S04]  /*91050*/  STL.64 [R1+0x25f8], R6 ;  /* 0x0025f80601007387 */ /* 0x008fe80000100a00 */
[----:B----4-:R1:W-:Y:S04]  /*91060*/  STL.64 [R1+0x25f0], R4 ;  /* 0x0025f00401007387 */ /* 0x0103e80000100a00 */
[----:B-1----:R-:W2:Y:S08]  /*91070*/  LDL.64 R4, [R1+0x70] ;  /* 0x0000700001047983 */ /* 0x002eb00000100a00 */
[----:B------:R1:W-:Y:S04]  /*91080*/  STL.64 [R1+0x240], R20 ;  /* 0x0002401401007387 */ /* 0x0003e80000100a00 */
[----:B------:R-:W-:Y:S04]  /*91090*/  STL.64 [R1+0x248], R22 ;  /* 0x0002481601007387 */ /* 0x000fe80000100a00 */
[----:B-1----:R-:W3:Y:S04]  /*910a0*/  LDL.LU.64 R20, [R1+0x2628] ;  /* 0x0026280001147983 */ /* 0x002ee80000300a00 */
[----:B------:R1:W-:Y:S04]  /*910b0*/  STL.64 [R1+0x25e0], R24 ;  /* 0x0025e01801007387 */ /* 0x0003e80000100a00 */
[----:B-1----:R-:W4:Y:S04]  /*910c0*/  LDL.LU R24, [R1+0xb40] ;  /* 0x000b400001187983 */ /* 0x002f280000300800 */
[----:B------:R-:W4:Y:S04]  /*910d0*/  LDL.LU R25, [R1+0xb44] ;  /* 0x000b440001197983 */ /* 0x000f280000300800 */
[----:B------:R-:W2:Y:S04]  /*910e0*/  LDL.LU R26, [R1+0xb48] ;  /* 0x000b4800011a7983 */ /* 0x000ea80000300800 */
[----:B------:R-:W2:Y:S01]  /*910f0*/  LDL.LU R27, [R1+0xb4c] ;  /* 0x000b4c00011b7983 */ /* 0x000ea20000300800 */
[C---:B---3--:R-:W-:Y:S03]  /*91100*/  HMMA.1688.F32.TF32 R16, R8.reuse, R20, R16 ;  /* 0x000000140810723c */ /* 0x048fe60000081010 */
[----:B--2---:R-:W-:Y:S04]  /*91110*/  STL.64 [R1+0x2608], R26 ;  /* 0x0026081a01007387 */ /* 0x004fe80000100a00 */
        /* <DEDUP_REMOVED lines=13> */
[----:B---3--:R-:W-:Y:S03]  /*911f0*/  HMMA.1688.F32.TF32 R8, R8, R16, R12 ;  /* 0x000000100808723c */ /* 0x008fe6000008100c */
[----:B------:R-:W2:Y:S04]  /*91200*/  LDL.LU.64 R14, [R1+0x2618] ;  /* 0x00261800010e7983 */ /* 0x000ea80000300a00 */
[----:B------:R-:W2:Y:S04]  /*91210*/  LDL.LU.64 R12, [R1+0x2610] ;  /* 0x00261000010c7983 */ /* 0x000ea80000300a00 */
[----:B------:R1:W-:Y:S01]  /*91220*/  STL.64 [R1+0x25d0], R16 ;  /* 0x0025d01001007387 */ /* 0x0003e20000100a00 */
[----:B------:R-:W-:-:S03]  /*91230*/  IMAD.MOV.U32 R3, RZ, RZ, R4 ;  /* 0x000000ffff037224 */ /* 0x000fc600078e0004 */
[----:B-1----:R-:W3:Y:S04]  /*91240*/  LDL.LU R16, [R1+0xb20] ;  /* 0x000b200001107983 */ /* 0x002ee80000300800 */
[----:B------:R1:W-:Y:S04]  /*91250*/  STL.64 [R1+0x150], R8 ;  /* 0x0001500801007387 */ /* 0x0003e80000100a00 */
[----:B------:R-:W-:Y:S04]  /*91260*/  STL.64 [R1+0x158], R10 ;  /* 0x0001580a01007387 */ /* 0x000fe80000100a00 */
[----:B------:R-:W3:Y:S04]  /*91270*/  LDL.LU R17, [R1+0xb24] ;  /* 0x000b240001117983 */ /* 0x000ee80000300800 */
[----:B------:R-:W3:Y:S04]  /*91280*/  LDL.LU R18, [R1+0xb28] ;  /* 0x000b280001127983 */ /* 0x000ee80000300800 */
[----:B------:R-:W3:Y:S01]  /*91290*/  LDL.LU R19, [R1+0xb2c] ;  /* 0x000b2c0001137983 */ /* 0x000ee20000300800 */
[----:B------:R-:W-:-:S03]  /*912a0*/  IMAD.MOV.U32 R2, RZ, RZ, R5 ;  /* 0x000000ffff027224 */ /* 0x000fc600078e0005 */
[----:B-1----:R-:W3:Y:S01]  /*912b0*/  LDL.LU.64 R8, [R1+0x60] ;  /* 0x0000600001087983 */ /* 0x002ee20000300a00 */
        /* <DEDUP_REMOVED lines=11> */
[----:B------:R-:W-:Y:S04]  /*91370*/  STL.64 [R1+0x218], R6 ;  /* 0x0002180601007387 */ /* 0x000fe80000100a00 */
[----:B-1----:R-:W2:Y:S04]  /*91380*/  LDL.LU.64 R4, [R1+0x25e8] ;  /* 0x0025e80001047983 */ /* 0x002ea80000300a00 */
[----:B------:R1:W-:Y:S02]  /*91390*/  STL.64 [R1+0x25a0], R8 ;  /* 0x0025a00801007387 */ /* 0x0003e40000100a00 */
[----:B-1----:R-:W-:-:S02]  /*913a0*/  IMAD.MOV.U32 R8, RZ, RZ, R3 ;  /* 0x000000ffff087224 */ /* 0x002fc400078e0003 */
[----:B------:R-:W-:-:S05]  /*913b0*/  IMAD.MOV.U32 R9, RZ, RZ, R2 ;  /* 0x000000ffff097224 */ /* 0x000fca00078e0002 */
        /* <DEDUP_REMOVED lines=9> */
[----:B-1----:R-:W4:Y:S04]  /*91450*/  LDL.LU.64 R24, [R1+0x25e0] ;  /* 0x0025e00001187983 */ /* 0x002f280000300a00 */
[----:B------:R1:W-:Y:S04]  /*91460*/  STL.64 [R1+0x2598], R4 ;  /* 0x0025980401007387 */ /* 0x0003e80000100a00 */
[----:B-1----:R-:W2:Y:S04]  /*91470*/  LDL.LU R4, [R1+0xaa0] ;  /* 0x000aa00001047983 */ /* 0x002ea80000300800 */
        /* <DEDUP_REMOVED lines=21> */
[----:B------:R4:W-:Y:S04]  /*915d0*/  STL.64 [R1+0x1e8], R18 ;  /* 0x0001e81201007387 */ /* 0x0009e80000100a00 */
[----:B-1----:R-:W3:Y:S02]  /*915e0*/  LDL.LU.64 R16, [R1+0x25d0] ;  /* 0x0025d00001107983 */ /* 0x002ee40000300a00 */
[----:B---3--:R-:W-:Y:S02]  /*915f0*/  HMMA.1688.F32.TF32 R12, R12, R16, R8 ;  /* 0x000000100c0c723c */ /* 0x008fe40000081008 */
[----:B------:R-:W2:Y:S04]  /*91600*/  LDL.LU.64 R8, [R1+0x25c8] ;  /* 0x0025c80001087983 */ /* 0x000ea80000300a00 */
[----:B----4-:R-:W2:Y:S04]  /*91610*/  LDL.LU.64 R18, [R1+0x25c0] ;  /* 0x0025c00001127983 */ /* 0x010ea80000300a00 */
[----:B------:R-:W2:Y:S09]  /*91620*/  LDL.LU.64 R16, [R1+0x25b8] ;  /* 0x0025b80001107983 */ /* 0x000eb20000300a00 */
[----:B------:R1:W-:Y:S04]  /*91630*/  STL.64 [R1+0x140], R12 ;  /* 0x0001400c01007387 */ /* 0x0003e80000100a00 */
[----:B------:R3:W-:Y:S04]  /*91640*/  STL.64 [R1+0x148], R14 ;  /* 0x0001480e01007387 */ /* 0x0007e80000100a00 */
[----:B-1----:R-:W4:Y:S04]  /*91650*/  LDL.LU.64 R12, [R1+0x20] ;  /* 0x00002000010c7983 */ /* 0x002f280000300a00 */
[----:B---3--:R-:W3:Y:S01]  /*91660*/  LDL.64 R14, [R1+0x28] ;  /* 0x00002800010e7983 */ /* 0x008ee20000100a00 */
[C---:B--2---:R-:W-:Y:S03]  /*91670*/  HMMA.1688.F32.TF32 R8, R16.reuse, R8, R4 ;  /* 0x000000081008723c */ /* 0x044fe60000081004 */
[----:B---3--:R-:W-:Y:S04]  /*91680*/  STL [R1+0x24fc], R14 ;  /* 0x0024fc0e01007387 */ /* 0x008fe80000100800 */
[----:B------:R-:W-:Y:S04]  /*91690*/  STL [R1+0x24f8], R15 ;  /* 0x0024f80f01007387 */ /* 0x000fe80000100800 */
[----:B------:R-:W2:Y:S04]  /*916a0*/  LDL.LU.64 R6, [R1+0x25b0] ;  /* 0x0025b00001067983 */ /* 0x000ea80000300a00 */
[----:B------:R-:W2:Y:S04]  /*916b0*/  LDL.LU.64 R4, [R1+0x25a8] ;  /* 0x0025a80001047983 */ /* 0x000ea80000300a00 */
        /* <DEDUP_REMOVED lines=9> */
[----:B-1----:R-:W3:Y:S01]  /*91750*/  LDL.LU.64 R8, [R1+0x70] ;  /* 0x0000700001087983 */ /* 0x002ee20000300a00 */
[----:B--2---:R-:W-:Y:S03]  /*91760*/  HMMA.1688.F32.TF32 R4, R16, R4, R24 ;  /* 0x000000041004723c */ /* 0x004fe60000081018 */
        /* <DEDUP_REMOVED lines=15> */
[----:B--2---:R-:W-:-:S15]  /*91860*/  HMMA.1688.F32.TF32 R4, R16, R20, R4 ;  /* 0x000000141004723c */ /* 0x004fde0000081004 */
[----:B------:R-:W-:-:S04]  /*91870*/  NOP ;  /* 0x0000000000007918 */ /* 0x000fc80000000000 */
[----:B------:R-:W-:Y:S04]  /*91880*/  STL.64 [R1+0x330], R4 ;  /* 0x0003300401007387 */ /* 0x000fe80000100a00 */
[----:B------:R4:W-:Y:S04]  /*91890*/  STL.64 [R1+0x338], R6 ;  /* 0x0003380601007387 */ /* 0x0009e80000100a00 */
[----:B------:R-:W2:Y:S04]  /*918a0*/  LDL.LU.64 R22, [R1+0x2558] ;  /* 0x0025580001167983 */ /* 0x000ea80000300a00 */
[----:B------:R-:W2:Y:S01]  /*918b0*/  LDL.LU.64 R20, [R1+0x2550] ;  /* 0x0025500001147983 */ /* 0x000ea20000300a00 */
[----:B----4-:R-:W-:Y:S03]  /*918c0*/  HMMA.1688.F32.TF32 R4, R16, R12, R24 ;  /* 0x0000000c1004723c */ /* 0x010fe60000081018 */
[----:B------:R-:W4:-:S15]  /*918d0*/  LDL.LU R24, [R1+0x9f0] ;  /* 0x0009f00001187983 */ /* 0x000f1e0000300800 */
[----:B------:R-:W-:Y:S01]  /*918e0*/  NOP ;  /* 0x0000000000007918 */ /* 0x000fe20000000000 */
[----:B------:R-:W-:Y:S04]  /*918f0*/  STL.64 [R1+0x1d0], R4 ;  /* 0x0001d00401007387 */ /* 0x000fe80000100a00 */
[----:B------:R-:W-:Y:S04]  /*91900*/  STL.64 [R1+0x1d8], R6 ;  /* 0x0001d80601007387 */ /* 0x000fe80000100a00 */
[----:B------:R-:W4:Y:S04]  /*91910*/  LDL.LU R25, [R1+0x9f4] ;  /* 0x0009f40001197983 */ /* 0x000f280000300800 */
[----:B------:R-:W2:Y:S04]  /*91920*/  LDL.LU R26, [R1+0x9f8] ;  /* 0x0009f800011a7983 */ /* 0x000ea80000300800 */
[----:B------:R-:W2:Y:S01]  /*91930*/  LDL.LU R27, [R1+0x9fc] ;  /* 0x0009fc00011b7983 */ /* 0x000ea20000300800 */
[----:B------:R-:W-:-:S03]  /*91940*/  LOP3.LUT R28, R0, 0x20, RZ, 0x3c, !PT ;  /* 0x00000020001c7812 */ /* 0x000fc600078e3cff */
[----:B------:R-:W-:Y:S04]  /*91950*/  LDS R6, [R0+UR5+0x3e000] ;  /* 0x03e0000500067984 */ /* 0x000fe80008000800 */
[----:B------:R-:W-:Y:S04]  /*91960*/  LDS R4, [R0+UR5+0x3c000] ;  /* 0x03c0000500047984 */ /* 0x000fe80008000800 */
[----:B------:R-:W1:Y:S04]  /*91970*/  LDS R7, [R28+UR5+0x3e000] ;  /* 0x03e000051c077984 */ /* 0x000e680008000800 */
[----:B------:R-:W1:Y:S04]  /*91980*/  LDS R5, [R28+UR5+0x3c000] ;  /* 0x03c000051c057984 */ /* 0x000e680008000800 */
[----:B--2---:R-:W-:Y:S04]  /*91990*/  STL.64 [R1+0x2548], R26 ;  /* 0x0025481a01007387 */ /* 0x004fe80000100a00 */
[----:B----4-:R2:W-:Y:S04]  /*919a0*/  STL.64 [R1+0x2540], R24 ;  /* 0x0025401801007387 */ /* 0x0105e80000100a00 */
[----:B--2---:R-:W2:Y:S04]  /*919b0*/  LDL.LU R24, [R1+0xa10] ;  /* 0x000a100001187983 */ /* 0x004ea80000300800 */
[----:B------:R-:W2:Y:S04]  /*919c0*/  LDL.LU R25, [R1+0xa14] ;  /* 0x000a140001197983 */ /* 0x000ea80000300800 */
[----:B------:R-:W2:Y:S04]  /*919d0*/  LDL.LU R26, [R1+0xa18] ;  /* 0x000a1800011a7983 */ /* 0x000ea80000300800 */
[----:B------:R-:W2:Y:S04]  /*919e0*/  LDL.LU R27, [R1+0xa1c] ;  /* 0x000a1c00011b7983 */ /* 0x000ea80000300800 */
[----:B------:R4:W-:Y:S04]  /*919f0*/  STL [R1+0x2514], R12 ;  /* 0x0025140c01007387 */ /* 0x0009e80000100800 */
[----:B------:R1:W-:Y:S04]  /*91a00*/  STL [R1+0x2510], R13 ;  /* 0x0025100d01007387 */ /* 0x0003e80000100800 */
[----:B----4-:R-:W4:Y:S04]  /*91a10*/  LDL.LU R12, [R1+0xa00] ;  /* 0x000a0000010c7983 */ /* 0x010f280000300800 */
[----:B-1----:R-:W4:Y:S04]  /*91a20*/  LDL.LU R13, [R1+0xa04] ;  /* 0x000a0400010d7983 */ /* 0x002f280000300800 */
        /* <DEDUP_REMOVED lines=9> */
[----:B------:R-:W-:Y:S01]  /*91ac0*/  IMAD.MOV.U32 R18, RZ, RZ, R9 ;  /* 0x000000ffff127224 */ /* 0x000fe200078e0009 */
[----:B--2---:R-:W-:Y:S01]  /*91ad0*/  HMMA.1688.F32.TF32 R24, R20, R8, R24 ;  /* 0x000000081418723c */ /* 0x004fe20000081018 */
[----:B----4-:R-:W-:Y:S04]  /*91ae0*/  STL.64 [R1+0x2530], R6 ;  /* 0x0025300601007387 */ /* 0x010fe80000100a00 */
[----:B------:R1:W-:Y:S04]  /*91af0*/  STL.64 [R1+0x2528], R4 ;  /* 0x0025280401007387 */ /* 0x0003e80000100a00 */
[----:B-1----:R-:W2:Y:S10]  /*91b00*/  LDL.LU.64 R4, [R1+0x50] ;  /* 0x0000500001047983 */ /* 0x002eb40000300a00 */
[----:B------:R-:W-:Y:S04]  /*91b10*/  STL.64 [R1+0x1c0], R24 ;  /* 0x0001c01801007387 */ /* 0x000fe80000100a00 */
[----:B------:R1:W-:Y:S04]  /*91b20*/  STL.64 [R1+0x1c8], R26 ;  /* 0x0001c81a01007387 */ /* 0x0003e80000100a00 */
[----:B-1----:R-:W2:Y:S04]  /*91b30*/  LDL.LU.64 R26, [R1+0x2548] ;  /* 0x00254800011a7983 */ /* 0x002ea80000300a00 */
[----:B------:R-:W2:Y:S04]  /*91b40*/  LDL.LU.64 R24, [R1+0x2540] ;  /* 0x0025400001187983 */ /* 0x000ea80000300a00 */
[----:B------:R-:W3:Y:S01]  /*91b50*/  LDL.LU.64 R8, [R1+0x2538] ;  /* 0x0025380001087983 */ /* 0x000ee20000300a00 */
[----:B------:R-:W-:Y:S01]  /*91b60*/  MOV R16, R3 ;  /* 0x0000000300107202 */ /* 0x000fe20000000f00 */
[----:B------:R-:W-:-:S02]  /*91b70*/  IMAD.MOV.U32 R17, RZ, RZ, R2 ;  /* 0x000000ffff117224 */ /* 0x000fc400078e0002 */
[----:B------:R-:W-:Y:S04]  /*91b80*/  STL.64 [R1+0x2520], R18 ;  /* 0x0025201201007387 */ /* 0x000fe80000100a00 */
[----:B------:R1:W-:Y:S04]  /*91b90*/  STL.64 [R1+0x2518], R16 ;  /* 0x0025181001007387 */ /* 0x0003e80000100a00 */
[----:B-1----:R-:W4:Y:S01]  /*91ba0*/  LDL.LU.64 R16, [R1+0x40] ;  /* 0x0000400001107983 */ /* 0x002f220000300a00 */
[C---:B---3--:R-:W-:Y:S08]  /*91bb0*/  HMMA.1688.F32.TF32 R12, R20.reuse, R8, R12 ;  /* 0x00000008140c723c */ /* 0x048ff0000008100c */
[----:B--2---:R-:W-:Y:S11]  /*91bc0*/  HMMA.1688.F32.TF32 R24, R20, R4, R24 ;  /* 0x000000041418723c */ /* 0x004ff60000081018 */
[----:B------:R1:W-:Y:S04]  /*91bd0*/  STL.64 [R1+0x1b0], R12 ;  /* 0x0001b00c01007387 */ /* 0x0003e80000100a00 */
[----:B------:R-:W-:Y:S01]  /*91be0*/  STL.64 [R1+0x1b8], R14 ;  /* 0x0001b80e01007387 */ /* 0x000fe20000100a00 */
[----:B-1----:R-:W-:-:S02]  /*91bf0*/  IMAD.MOV.U32 R12, RZ, RZ, R8 ;  /* 0x000000ffff0c7224 */ /* 0x002fc400078e0008 */
[----:B------:R-:W-:Y:S01]  /*91c00*/  IMAD.MOV.U32 R13, RZ, RZ, R9 ;  /* 0x000000ffff0d7224 */ /* 0x000fe200078e0009 */
[----:B------:R-:W2:Y:S04]  /*91c10*/  LDL.LU R8, [R1+0x9d0] ;  /* 0x0009d00001087983 */ /* 0x000ea80000300800 */
[----:B------:R-:W2:Y:S04]  /*91c20*/  LDL.LU R9, [R1+0x9d4] ;  /* 0x0009d40001097983 */ /* 0x000ea80000300800 */
[----:B------:R-:W2:Y:S04]  /*91c30*/  LDL.LU R10, [R1+0x9d8] ;  /* 0x0009d800010a7983 */ /* 0x000ea80000300800 */
[----:B------:R-:W2:Y:S04]  /*91c40*/  LDL.LU R11, [R1+0x9dc] ;  /* 0x0009dc00010b7983 */ /* 0x000ea80000300800 */
[----:B------:R1:W-:Y:S04]  /*91c50*/  STL.64 [R1+0x1a0], R24 ;  /* 0x0001a01801007387 */ /* 0x0003e80000100a00 */
[----:B------:R-:W-:Y:S04]  /*91c60*/  STL.64 [R1+0x1a8], R26 ;  /* 0x0001a81a01007387 */ /* 0x000fe80000100a00 */
[----:B------:R-:W3:Y:S01]  /*91c70*/  LDL.LU.64 R6, [R1+0x2530] ;  /* 0x0025300001067983 */ /* 0x000ee20000300a00 */
[----:B-1----:R-:W-:-:S02]  /*91c80*/  IMAD.MOV.U32 R25, RZ, RZ, R4 ;  /* 0x000000ffff197224 */ /* 0x002fc400078e0004 */
[----:B------:R-:W-:Y:S02]  /*91c90*/  IMAD.MOV.U32 R24, RZ, RZ, R5 ;  /* 0x000000ffff187224 */ /* 0x000fe400078e0005 */
[----:B------:R-:W3:Y:S01]  /*91ca0*/  LDL.LU.64 R4, [R1+0x2528] ;  /* 0x0025280001047983 */ /* 0x000ee20000300a00 */
[----:B----4-:R-:W-:Y:S02]  /*91cb0*/  IMAD.MOV.U32 R14, RZ, RZ, R16 ;  /* 0x000000ffff0e7224 */ /* 0x010fe400078e0010 */
[----:B------:R-:W-:Y:S01]  /*91cc0*/  IMAD.MOV.U32 R15, RZ, RZ, R17 ;  /* 0x000000ffff0f7224 */ /* 0x000fe200078e0011 */
[----:B------:R-:W4:Y:S01]  /*91cd0*/  LDL.LU.64 R18, [R1+0x2520] ;  /* 0x0025200001127983 */ /* 0x000f220000300a00 */
[----:B---3--:R-:W-:Y:S03]  /*91ce0*/  HMMA.1688.F32.TF32 R4, R20, R16, R4 ;  /* 0x000000101404723c */ /* 0x008fe60000081004 */
[----:B------:R-:W2:-:S15]  /*91cf0*/  LDL.LU.64 R16, [R1+0x2518] ;  /* 0x0025180001107983 */ /* 0x000e9e0000300a00 */
[----:B------:R-:W-:Y:S01]  /*91d00*/  NOP ;  /* 0x0000000000007918 */ /* 0x000fe20000000000 */
[----:B------:R-:W-:Y:S01]  /*91d10*/  IMAD.MOV.U32 R3, RZ, RZ, R4 ;  /* 0x000000ffff037224 */ /* 0x000fe200078e0004 */
[----:B------:R-:W-:Y:S01]  /*91d20*/  MOV R2, R5 ;  /* 0x0000000500027202 */ /* 0x000fe20000000f00 */
[----:B------:R-:W3:Y:S01]  /*91d30*/  LDL.LU R4, [R1+0x8f0] ;  /* 0x0008f00001047983 */ /* 0x000ee20000300800 */
[----:B------:R-:W-:-:S03]  /*91d40*/  IMAD.MOV.U32 R29, RZ, RZ, R6 ;  /* 0x000000ffff1d7224 */ /* 0x000fc600078e0006 */
[----:B------:R-:W3:Y:S01]  /*91d50*/  LDL.LU R5, [R1+0x8f4] ;  /* 0x0008f40001057983 */ /* 0x000ee20000300800 */
[----:B------:R-:W-:-:S03]  /*91d60*/  IMAD.MOV.U32 R28, RZ, RZ, R7 ;  /* 0x000000ffff1c7224 */ /* 0x000fc600078e0007 */
[----:B------:R-:W3:Y:S04]  /*91d70*/  LDL.LU R6, [R1+0x8f8] ;  /* 0x0008f80001067983 */ /* 0x000ee80000300800 */
[----:B------:R-:W3:Y:S01]  /*91d80*/  LDL.LU R7, [R1+0x8fc] ;  /* 0x0008fc0001077983 */ /* 0x000ee20000300800 */
[----:B--2---:R-:W-:Y:S03]  /*91d90*/  HMMA.1688.F32.TF32 R8, R20, R16, R8 ;  /* 0x000000101408723c */ /* 0x004fe60000081008 */
[----:B---3--:R-:W-:Y:S04]  /*91da0*/  STL.64 [R1+0x24b8], R6 ;  /* 0x0024b80601007387 */ /* 0x008fe80000100a00 */
[----:B------:R1:W-:Y:S02]  /*91db0*/  STL.64 [R1+0x24b0], R4 ;  /* 0x0024b00401007387 */ /* 0x0003e40000100a00 */
[----:B-1----:R-:W-:-:S02]  /*91dc0*/  IMAD.MOV.U32 R4, RZ, RZ, R25 ;  /* 0x000000ffff047224 */ /* 0x002fc400078e0019 */
[----:B------:R-:W-:Y:S02]  /*91dd0*/  IMAD.MOV.U32 R5, RZ, RZ, R24 ;  /* 0x000000ffff057224 */ /* 0x000fe400078e0018 */
[----:B------:R-:W2:Y:S04]  /*91de0*/  LDL.LU R24, [R1+0x9a0] ;  /* 0x0009a00001187983 */ /* 0x000ea80000300800 */
[----:B------:R-:W2:Y:S04]  /*91df0*/  LDL.LU R25, [R1+0x9a4] ;  /* 0x0009a40001197983 */ /* 0x000ea80000300800 */
        /* <DEDUP_REMOVED lines=8> */
[----:B------:R-:W-:Y:S04]  /*91e80*/  STL [R1+0x1c64], R28 ;  /* 0x001c641c01007387 */ /* 0x000fe80000100800 */
[----:B------:R-:W-:Y:S04]  /*91e90*/  STL [R1+0x1c60], R29 ;  /* 0x001c601d01007387 */ /* 0x000fe80000100800 */
[----:B------:R-:W-:Y:S04]  /*91ea0*/  STL [R1+0x1c5c], R3 ;  /* 0x001c5c0301007387 */ /* 0x000fe80000100800 */
[----:B------:R-:W-:Y:S04]  /*91eb0*/  STL [R1+0x1c58], R2 ;  /* 0x001c580201007387 */ /* 0x000fe80000100800 */
[----:B------:R1:W-:Y:S01]  /*91ec0*/  STL.64 [R1+0x24c0], R16 ;  /* 0x0024c01001007387 */ /* 0x0003e20000100a00 */
[----:B----4-:R-:W-:-:S02]  /*91ed0*/  IMAD.MOV.U32 R5, RZ, RZ, R18 ;  /* 0x000000ffff057224 */ /* 0x010fc400078e0012 */
[----:B------:R-:W-:Y:S01]  /*91ee0*/  IMAD.MOV.U32 R4, RZ, RZ, R19 ;  /* 0x000000ffff047224 */ /* 0x000fe200078e0013 */
        /* <DEDUP_REMOVED lines=24> */
[----:B------:R-:W2:Y:S01]  /*92070*/  LDL.LU.64 R24, [R1+0x2500] ;  /* 0x0025000001187983 */ /* 0x000ea20000300a00 */
[----:B------:R-:W-:-:S02]  /*92080*/  IMAD.MOV.U32 R2, RZ, RZ, R23 ;  /* 0x000000ffff027224 */ /* 0x000fc400078e0017 */
[----:B------:R-:W-:Y:S01]  /*92090*/  IMAD.MOV.U32 R28, RZ, RZ, R20 ;  /* 0x000000ffff1c7224 */ /* 0x000fe200078e0014 */
[----:B------:R-:W-:Y:S01]  /*920a0*/  MOV R3, R22 ;  /* 0x0000001600037202 */ /* 0x000fe20000000f00 */
[----:B------:R-:W-:Y:S02]  /*920b0*/  IMAD.MOV.U32 R29, RZ, RZ, R21 ;  /* 0x000000ffff1d7224 */ /* 0x000fe400078e0015 */
[----:B------:R-:W-:Y:S02]  /*920c0*/  IMAD.MOV.U32 R20, RZ, RZ, R14 ;  /* 0x000000ffff147224 */ /* 0x000fe400078e000e */
[----:B------:R-:W-:Y:S01]  /*920d0*/  IMAD.MOV.U32 R21, RZ, RZ, R15 ;  /* 0x000000ffff157224 */ /* 0x000fe200078e000f */
        /* <DEDUP_REMOVED lines=19> */
[----:B------:R1:W-:Y:S04]  /*92210*/  STL [R1+0x1c8c], R3 ;  /* 0x001c8c0301007387 */ /* 0x0003e80000100800 */
[----:B------:R-:W-:Y:S01]  /*92220*/  STL [R1+0x1c88], R2 ;  /* 0x001c880201007387 */ /* 0x000fe20000100800 */
[----:B--2---:R-:W-:Y:S03]  /*92230*/  HMMA.1688.F32.TF32 R4, R24, R4, R16 ;  /* 0x000000041804723c */ /* 0x004fe60000081010 */
[----:B------:R-:W2:-:S15]  /*92240*/  LDL.LU.64 R16, [R1+0x24c0] ;  /* 0x0024c00001107983 */ /* 0x000e9e0000300a00 */
[----:B------:R-:W-:Y:S01]  /*92250*/  NOP ;  /* 0x0000000000007918 */ /* 0x000fe20000000000 */
[----:B------:R-:W-:Y:S01]  /*92260*/  IMAD.MOV.U32 R28, RZ, RZ, R6 ;  /* 0x000000ffff1c7224 */ /* 0x000fe200078e0006 */
[----:B------:R3:W-:Y:S01]  /*92270*/  STL [R1], R4 ;  /* 0x0000000401007387 */ /* 0x0007e20000100800 */
[----:B-1----:R-:W-:Y:S02]  /*92280*/  IMAD.MOV.U32 R3, RZ, RZ, R7 ;  /* 0x000000ffff037224 */ /* 0x002fe400078e0007 */
[----:B------:R-:W-:Y:S01]  /*92290*/  IMAD.MOV.U32 R29, RZ, RZ, R5 ;  /* 0x000000ffff1d7224 */ /* 0x000fe200078e0005 */
[----:B------:R-:W2:Y:S04]  /*922a0*/  LDL.LU.64 R6, [R1+0x24b8] ;  /* 0x0024b80001067983 */ /* 0x000ea80000300a00 */
[----:B---3--:R-:W2:Y:S04]  /*922b0*/  LDL.LU.64 R4, [R1+0x24b0] ;  /* 0x0024b00001047983 */ /* 0x008ea80000300a00 */
        /* <DEDUP_REMOVED lines=8> */
[----:B-1----:R-:W2:Y:S04]  /*92340*/  LDL.LU R22, [R1+0x58] ;  /* 0x0000580001167983 */ /* 0x002ea80000300800 */
[----:B------:R-:W2:Y:S04]  /*92350*/  LDL.LU R23, [R1+0x5c] ;  /* 0x00005c0001177983 */ /* 0x000ea80000300800 */
[----:B--2---:R1:W-:Y:S04]  /*92360*/  STL.64 [R1+0x2460], R22 ;  /* 0x0024601601007387 */ /* 0x0043e80000100a00 */
[----:B---3--:R-:W2:Y:S04]  /*92370*/  LDL.LU R20, [R1+0x8e0] ;  /* 0x0008e00001147983 */ /* 0x008ea80000300800 */
[----:B------:R-:W2:Y:S04]  /*92380*/  LDL.LU R21, [R1+0x8e4] ;  /* 0x0008e40001157983 */ /* 0x000ea80000300800 */
[----:B-1----:R-:W2:Y:S04]  /*92390*/  LDL.LU R22, [R1+0x8e8] ;  /* 0x0008e80001167983 */ /* 0x002ea80000300800 */
[----:B------:R-:W2:Y:S02]  /*923a0*/  LDL.LU R23, [R1+0x8ec] ;  /* 0x0008ec0001177983 */ /* 0x000ea40000300800 */
[----:B--2---:R-:W-:-:S15]  /*923b0*/  HMMA.1688.F32.TF32 R16, R24, R16, R20 ;  /* 0x000000101810723c */ /* 0x004fde0000081014 */
[----:B------:R-:W-:-:S04]  /*923c0*/  NOP ;  /* 0x0000000000007918 */ /* 0x000fc80000000000 */
[----:B------:R1:W-:Y:S04]  /*923d0*/  STL.64 [R1+0x1ab8], R18 ;  /* 0x001ab81201007387 */ /* 0x0003e80000100a00 */
[----:B------:R-:W-:Y:S04]  /*923e0*/  STL.64 [R1+0x1ab0], R16 ;  /* 0x001ab01001007387 */ /* 0x000fe80000100a00 */
[----:B-1----:R-:W2:Y:S01]  /*923f0*/  LDL.LU.64 R18, [R1+0x108] ;  /* 0x0001080001127983 */ /* 0x002ea20000300a00 */
[----:B------:R-:W-:Y:S03]  /*92400*/  HMMA.1688.F32.TF32 R24, R24, R12, R8 ;  /* 0x0000000c1818723c */ /* 0x000fe60000081008 */
[----:B------:R-:W1:Y:S04]  /*92410*/  LDS R8, [R0+UR5+0x3c100] ;  /* 0x03c1000500087984 */ /* 0x000e680008000800 */
[----:B------:R-:W3:Y:S04]  /*92420*/  LDS R10, [R0+UR5+0x3e100] ;  /* 0x03e10005000a7984 */ /* 0x000ee80008000800 */
[----:B--2---:R2:W-:Y:S04]  /*92430*/  STL.64 [R1+0x2488], R18 ;  /* 0x0024881201007387 */ /* 0x0045e80000100a00 */
[----:B--2---:R-:W2:Y:S04]  /*92440*/  LDL.64 R18, [R1+0x118] ;  /* 0x0001180001127983 */ /* 0x004ea80000100a00 */
[----:B----4-:R-:W-:Y:S04]  /*92450*/  STL.64 [R1+0x23b0], R14 ;  /* 0x0023b00e01007387 */ /* 0x010fe80000100a00 */
[----:B------:R4:W-:Y:S04]  /*92460*/  STL.64 [R1+0x1a98], R26 ;  /* 0x001a981a01007387 */ /* 0x0009e80000100a00 */
[----:B------:R-:W-:Y:S04]  /*92470*/  STL.64 [R1+0x1a90], R24 ;  /* 0x001a901801007387 */ /* 0x000fe80000100a00 */
[----:B----4-:R-:W4:Y:S04]  /*92480*/  LDL.LU R26, [R1+0x38] ;  /* 0x00003800011a7983 */ /* 0x010f280000300800 */
[----:B------:R-:W4:Y:S04]  /*92490*/  LDL.LU R27, [R1+0x3c] ;  /* 0x00003c00011b7983 */ /* 0x000f280000300800 */
        /* <DEDUP_REMOVED lines=10> */
[----:B------:R-:W3:Y:S04]  /*92540*/  LDL.LU R20, [R1+0x820] ;  /* 0x0008200001147983 */ /* 0x000ee80000300800 */
[----:B------:R-:W3:Y:S04]  /*92550*/  LDL.LU R21, [R1+0x824] ;  /* 0x0008240001157983 */ /* 0x000ee80000300800 */
[----:B--2---:R-:W2:Y:S04]  /*92560*/  LDL.LU R22, [R1+0x828] ;  /* 0x0008280001167983 */ /* 0x004ea80000300800 */
[----:B------:R-:W2:Y:S01]  /*92570*/  LDL.LU R23, [R1+0x82c] ;  /* 0x00082c0001177983 */ /* 0x000ea20000300800 */
[----:B------:R-:W-:-:S05]  /*92580*/  LOP3.LUT R25, R0, 0x20, RZ, 0x3c, !PT ;  /* 0x0000002000197812 */ /* 0x000fca00078e3cff */
[----:B------:R-:W1:Y:S04]  /*92590*/  LDS R9, [R25+UR5+0x3c100] ;  /* 0x03c1000519097984 */ /* 0x000e680008000800 */
[----:B------:R-:W1:Y:S04]  /*925a0*/  LDS R11, [R25+UR5+0x3e100] ;  /* 0x03e10005190b7984 */ /* 0x000e680008000800 */
[----:B--2---:R-:W-:Y:S04]  /*925b0*/  STL.64 [R1+0x2498], R22 ;  /* 0x0024981601007387 */ /* 0x004fe80000100a00 */
[----:B---3--:R2:W-:Y:S04]  /*925c0*/  STL.64 [R1+0x2490], R20 ;  /* 0x0024901401007387 */ /* 0x0085e80000100a00 */
[----:B--2---:R-:W2:Y:S04]  /*925d0*/  LDL.LU R20, [R1+0x8c0] ;  /* 0x0008c00001147983 */ /* 0x004ea80000300800 */
[----:B------:R-:W2:Y:S04]  /*925e0*/  LDL.LU R21, [R1+0x8c4] ;  /* 0x0008c40001157983 */ /* 0x000ea80000300800 */
[----:B------:R-:W2:Y:S04]  /*925f0*/  LDL.LU R22, [R1+0x8c8] ;  /* 0x0008c80001167983 */ /* 0x000ea80000300800 */
[----:B------:R-:W2:Y:S04]  /*92600*/  LDL.LU R23, [R1+0x8cc] ;  /* 0x0008cc0001177983 */ /* 0x000ea80000300800 */
[----:B------:R-:W3:Y:S04]  /*92610*/  LDL.64 R14, [R1+0xd8] ;  /* 0x0000d800010e7983 */ /* 0x000ee80000100a00 */
[----:B-1----:R-:W-:Y:S04]  /*92620*/  STL [R1+0x2370], R8 ;  /* 0x0023700801007387 */ /* 0x002fe80000100800 */
[----:B------:R-:W-:Y:S04]  /*92630*/  STL [R1+0x2378], R10 ;  /* 0x0023780a01007387 */ /* 0x000fe80000100800 */
[----:B------:R-:W-:Y:S04]  /*92640*/  STL [R1+0x2374], R0 ;  /* 0x0023740001007387 */ /* 0x000fe80000100800 */
[----:B------:R-:W-:Y:S04]  /*92650*/  STL [R1+0x237c], R9 ;  /* 0x00237c0901007387 */ /* 0x000fe80000100800 */
[----:B------:R1:W-:Y:S01]  /*92660*/  STL [R1+0x2384], R11 ;  /* 0x0023840b01007387 */ /* 0x0003e20000100800 */
[----:B------:R-:W-:-:S02]  /*92670*/  IMAD.MOV.U32 R3, RZ, RZ, R18 ;  /* 0x000000ffff037224 */ /* 0x000fc400078e0012 */
[----:B------:R-:W-:Y:S01]  /*92680*/  IMAD.MOV.U32 R2, RZ, RZ, R19 ;  /* 0x000000ffff027224 */ /* 0x000fe200078e0013 */
[----:B-1----:R-:W3:Y:S04]  /*92690*/  LDL.64 R10, [R1+0xc8] ;  /* 0x0000c800010a7983 */ /* 0x002ee80000100a00 */
        /* <DEDUP_REMOVED lines=52> */
[----:B------:R-:W-:Y:S02]  /*929e0*/  IMAD.MOV.U32 R21, RZ, RZ, R14 ;  /* 0x000000ffff157224 */ /* 0x000fe400078e000e */
[----:B------:R-:W-:Y:S01]  /*929f0*/  IMAD.MOV.U32 R20, RZ, RZ, R15 ;  /* 0x000000ffff147224 */ /* 0x000fe200078e000f */
[----:B--2---:R-:W-:Y:S04]  /*92a00*/  STL.64 [R1+0x23e8], R22 ;  /* 0x0023e81601007387 */ /* 0x004fe80000100a00 */
[----:B------:R-:W-:Y:S04]  /*92a10*/  STL.64 [R1+0x23e0], R20 ;  /* 0x0023e01401007387 */ /* 0x000fe80000100a00 */
[----:B------:R-:W2:Y:S04]  /*92a20*/  LDL.LU R12, [R1+0x2e0] ;  /* 0x0002e000010c7983 */ /* 0x000ea80000300800 */
[----:B------:R-:W2:Y:S04]  /*92a30*/  LDL.LU R13, [R1+0x2e4] ;  /* 0x0002e400010d7983 */ /* 0x000ea80000300800 */
[----:B------:R-:W2:Y:S04]  /*92a40*/  LDL.LU R14, [R1+0x2e8] ;  /* 0x0002e800010e7983 */ /* 0x000ea80000300800 */
[----:B------:R-:W2:Y:S04]  /*92a50*/  LDL.LU R15, [R1+0x2ec] ;  /* 0x0002ec00010f7983 */ /* 0x000ea80000300800 */
[----:B--2---:R1:W-:Y:S04]  /*92a60*/  STL.64 [R1+0x23c0], R14 ;  /* 0x0023c00e01007387 */ /* 0x0043e80000100a00 */
[----:B------:R-:W-:Y:S04]  /*92a70*/  STL.64 [R1+0x23b8], R12 ;  /* 0x0023b80c01007387 */ /* 0x000fe80000100a00 */
[----:B-1----:R-:W2:Y:S01]  /*92a80*/  LDL.64 R14, [R1+0x48] ;  /* 0x00004800010e7983 */ /* 0x002ea20000100a00 */
[----:B------:R-:W-:-:S03]  /*92a90*/  IMAD.MOV.U32 R24, RZ, RZ, R11 ;  /* 0x000000ffff187224 */ /* 0x000fc600078e000b */
[----:B--2---:R3:W-:Y:S02]  /*92aa0*/  STL.64 [R1+0x23d8], R14 ;  /* 0x0023d80e01007387 */ /* 0x0047e40000100a00 */
[----:B---3--:R-:W-:-:S15]  /*92ab0*/  HMMA.1688.F32.TF32 R12, R4, R10, R16 ;  /* 0x0000000a040c723c */ /* 0x008fde0000081010 */
[----:B------:R-:W-:-:S04]  /*92ac0*/  NOP ;  /* 0x0000000000007918 */ /* 0x000fc80000000000 */
[----:B------:R-:W-:Y:S04]  /*92ad0*/  STL.64 [R1+0xad0], R12 ;  /* 0x000ad00c01007387 */ /* 0x000fe80000100a00 */
[----:B------:R-:W-:Y:S04]  /*92ae0*/  STL.64 [R1+0xad8], R14 ;  /* 0x000ad80e01007387 */ /* 0x000fe80000100a00 */
[----:B----4-:R-:W-:Y:S04]  /*92af0*/  STL.64 [R1+0x2438], R26 ;  /* 0x0024381a01007387 */ /* 0x010fe80000100a00 */
[----:B------:R1:W-:Y:S04]  /*92b00*/  STL [R1+0x2430], R24 ;  /* 0x0024301801007387 */ /* 0x0003e80000100800 */
[----:B-1----:R-:W2:Y:S04]  /*92b10*/  LDL.LU R24, [R1+0x440] ;  /* 0x0004400001187983 */ /* 0x002ea80000300800 */
[----:B------:R-:W2:Y:S04]  /*92b20*/  LDL.LU R25, [R1+0x444] ;  /* 0x0004440001197983 */ /* 0x000ea80000300800 */
[----:B------:R-:W3:Y:S04]  /*92b30*/  LDL.LU R26, [R1+0x448] ;  /* 0x00044800011a7983 */ /* 0x000ee80000300800 */
[----:B------:R-:W3:Y:S04]  /*92b40*/  LDL.LU R27, [R1+0x44c] ;  /* 0x00044c00011b7983 */ /* 0x000ee80000300800 */
[----:B------:R-:W4:Y:S01]  /*92b50*/  LDL.LU R8, [R1+0x550] ;  /* 0x0005500001087983 */ /* 0x000f220000300800 */
[----:B------:R-:W-:-:S03]  /*92b60*/  IMAD.MOV.U32 R28, RZ, RZ, R10 ;  /* 0x000000ffff1c7224 */ /* 0x000fc600078e000a */
[----:B------:R-:W4:Y:S04]  /*92b70*/  LDL.LU R9, [R1+0x554] ;  /* 0x0005540001097983 */ /* 0x000f280000300800 */
[----:B------:R-:W4:Y:S04]  /*92b80*/  LDL.LU R10, [R1+0x558] ;  /* 0x00055800010a7983 */ /* 0x000f280000300800 */
[----:B------:R-:W4:Y:S04]  /*92b90*/  LDL.LU R11, [R1+0x55c] ;  /* 0x00055c00010b7983 */ /* 0x000f280000300800 */
[----:B---3--:R1:W-:Y:S04]  /*92ba0*/  STL.64 [R1+0x2448], R26 ;  /* 0x0024481a01007387 */ /* 0x0083e80000100a00 */
[----:B--2---:R-:W-:Y:S04]  /*92bb0*/  STL.64 [R1+0x2440], R24 ;  /* 0x0024401801007387 */ /* 0x004fe80000100a00 */
[----:B-1----:R-:W2:Y:S04]  /*92bc0*/  LDL.64 R26, [R1+0xa8] ;  /* 0x0000a800011a7983 */ /* 0x002ea80000100a00 */
[----:B--2---:R1:W-:Y:S04]  /*92bd0*/  STL.64 [R1+0x2458], R26 ;  /* 0x0024581a01007387 */ /* 0x0043e80000100a00 */
[----:B------:R-:W2:Y:S04]  /*92be0*/  LDL.64 R22, [R1+0x68] ;  /* 0x0000680001167983 */ /* 0x000ea80000100a00 */
[----:B-1----:R-:W4:Y:S04]  /*92bf0*/  LDL.64 R26, [R1+0xb8] ;  /* 0x0000b800011a7983 */ /* 0x002f280000100a00 */
[----:B--2---:R-:W-:Y:S04]  /*92c00*/  STL.64 [R1+0x2400], R22 ;  /* 0x0024001601007387 */ /* 0x004fe80000100a00 */
[----:B------:R-:W2:Y:S04]  /*92c10*/  LDL.LU R12, [R1+0x300] ;  /* 0x00030000010c7983 */ /* 0x000ea80000300800 */
        /* <DEDUP_REMOVED lines=9> */
[----:B-1----:R-:W2:Y:S04]  /*92cb0*/  LDL.64 R18, [R1+0x88] ;  /* 0x0000880001127983 */ /* 0x002ea80000100a00 */
[----:B--2---:R1:W-:Y:S04]  /*92cc0*/  STL.64 [R1+0x2428], R18 ;  /* 0x0024281201007387 */ /* 0x0043e80000100a00 */
[----:B-1----:R-:W2:Y:S01]  /*92cd0*/  LDL.64 R18, [R1+0x98] ;  /* 0x0000980001127983 */ /* 0x002ea20000100a00 */
[----:B----4-:R-:W-:Y:S03]  /*92ce0*/  HMMA.1688.F32.TF32 R8, R4, R26, R8 ;  /* 0x0000001a0408723c */ /* 0x010fe60000081008 */
[----:B--2---:R1:W-:Y:S04]  /*92cf0*/  STL.64 [R1+0x2450], R18 ;  /* 0x0024501201007387 */ /* 0x0043e80000100a00 */
[----:B------:R-:W2:Y:S04]  /*92d00*/  LDL.LU R16, [R1+0x4d0] ;  /* 0x0004d00001107983 */ /* 0x000ea80000300800 */
[----:B------:R-:W2:Y:S04]  /*92d10*/  LDL.LU R17, [R1+0x4d4] ;  /* 0x0004d40001117983 */ /* 0x000ea80000300800 */
[----:B-1----:R-:W2:Y:S04]  /*92d20*/  LDL.LU R18, [R1+0x4d8] ;  /* 0x0004d80001127983 */ /* 0x002ea80000300800 */
[----:B------:R-:W2:Y:S04]  /*92d30*/  LDL.LU R19, [R1+0x4dc] ;  /* 0x0004dc0001137983 */ /* 0x000ea80000300800 */
[----:B------:R-:W4:Y:S01]  /*92d40*/  LDL.64 R22, [R1+0x78] ;  /* 0x0000780001167983 */ /* 0x000f220000100a00 */
[----:B------:R-:W-:-:S03]  /*92d50*/  IMAD.MOV.U32 R29, RZ, RZ, R27 ;  /* 0x000000ffff1d7224 */ /* 0x000fc600078e001b */
[----:B----4-:R1:W-:Y:S04]  /*92d60*/  STL.64 [R1+0x2420], R22 ;  /* 0x0024201601007387 */ /* 0x0103e80000100a00 */
[----:B------:R-:W4:Y:S04]  /*92d70*/  LDL.LU R20, [R1+0x3d0] ;  /* 0x0003d00001147983 */ /* 0x000f280000300800 */
[----:B------:R-:W4:Y:S04]  /*92d80*/  LDL.LU R21, [R1+0x3d4] ;  /* 0x0003d40001157983 */ /* 0x000f280000300800 */
[----:B-1----:R-:W4:Y:S04]  /*92d90*/  LDL.LU R22, [R1+0x3d8] ;  /* 0x0003d80001167983 */ /* 0x002f280000300800 */
[----:B------:R-:W4:Y:S04]  /*92da0*/  LDL.LU R23, [R1+0x3dc] ;  /* 0x0003dc0001177983 */ /* 0x000f280000300800 */
[----:B---3--:R-:W-:Y:S04]  /*92db0*/  STL.64 [R1+0x23f8], R14 ;  /* 0x0023f80e01007387 */ /* 0x008fe80000100a00 */
[----:B------:R1:W-:Y:S04]  /*92dc0*/  STL.64 [R1+0x23f0], R12 ;  /* 0x0023f00c01007387 */ /* 0x0003e80000100a00 */
[----:B-1----:R-:W3:Y:S04]  /*92dd0*/  LDL.LU R12, [R1+0x310] ;  /* 0x00031000010c7983 */ /* 0x002ee80000300800 */
[----:B------:R-:W3:Y:S04]  /*92de0*/  LDL.LU R13, [R1+0x314] ;  /* 0x00031400010d7983 */ /* 0x000ee80000300800 */
[----:B------:R-:W3:Y:S04]  /*92df0*/  LDL.LU R14, [R1+0x318] ;  /* 0x00031800010e7983 */ /* 0x000ee80000300800 */
[----:B------:R-:W3:Y:S04]  /*92e00*/  LDL.LU R15, [R1+0x31c] ;  /* 0x00031c00010f7983 */ /* 0x000ee80000300800 */
[----:B------:R1:W-:Y:S04]  /*92e10*/  STL.64 [R1+0xac0], R8 ;  /* 0x000ac00801007387 */ /* 0x0003e80000100a00 */
[----:B------:R2:W-:Y:S01]  /*92e20*/  STL.64 [R1+0xac8], R10 ;  /* 0x000ac80a01007387 */ /* 0x0005e20000100a00 */
[----:B-1----:R-:W-:-:S03]  /*92e30*/  IMAD.MOV.U32 R8, RZ, RZ, R26 ;  /* 0x000000ffff087224 */ /* 0x002fc600078e001a */
        /* <DEDUP_REMOVED lines=18> */
[----:B------:R-:W4:Y:S02]  /*92f60*/  LDL.LU.64 R18, [R1+0x2428] ;  /* 0x0024280001127983 */ /* 0x000f240000300a00 */
[----:B----4-:R-:W-:Y:S02]  /*92f70*/  HMMA.1688.F32.TF32 R20, R4, R18, R20 ;  /* 0x000000120414723c */ /* 0x010fe40000081014 */
[----:B--2---:R-:W-:Y:S04]  /*92f80*/  STL.64 [R1+0x23d0], R26 ;  /* 0x0023d01a01007387 */ /* 0x004fe80000100a00 */
[----:B------:R1:W-:Y:S01]  /*92f90*/  STL.64 [R1+0x23c8], R24 ;  /* 0x0023c81801007387 */ /* 0x0003e20000100a00 */
[----:B------:R-:W-:-:S02]  /*92fa0*/  IMAD.MOV.U32 R3, RZ, RZ, R18 ;  /* 0x000000ffff037224 */ /* 0x000fc400078e0012 */
[----:B------:R-:W-:Y:S01]  /*92fb0*/  IMAD.MOV.U32 R11, RZ, RZ, R19 ;  /* 0x000000ffff0b7224 */ /* 0x000fe200078e0013 */
        /* <DEDUP_REMOVED lines=21> */
[----:B----4-:R-:W4:Y:S04]  /*93110*/  LDL.LU R18, [R1+0x2408] ;  /* 0x0024080001127983 */ /* 0x010f280000300800 */
        /* <DEDUP_REMOVED lines=9> */
[----:B------:R-:W3:Y:S04]  /*931b0*/  LDL.LU.64 R22, [R1+0x23e8] ;  /* 0x0023e80001167983 */ /* 0x000ee80000300a00 */
[----:B------:R-:W2:Y:S01]  /*931c0*/  LDL.LU.64 R20, [R1+0x23e0] ;  /* 0x0023e00001147983 */ /* 0x000ea20000300a00 */
[----:B---3--:R-:W-:-:S15]  /*931d0*/  HMMA.1688.F32.TF32 R12, R4, R22, R12 ;  /* 0x00000016040c723c */ /* 0x008fde000008100c */
[----:B------:R-:W-:-:S04]  /*931e0*/  NOP ;  /* 0x0000000000007918 */ /* 0x000fc80000000000 */
        /* <DEDUP_REMOVED lines=18> */
[----:B-1----:R-:W2:Y:S02]  /*93310*/  LDL.LU.64 R14, [R1+0x23b0] ;  /* 0x0023b000010e7983 */ /* 0x002ea40000300a00 */
[----:B--2---:R-:W-:Y:S02]  /*93320*/  HMMA.1688.F32.TF32 R4, R4, R14, R8 ;  /* 0x0000000e0404723c */ /* 0x004fe40000081008 */
[----:B------:R-:W2:Y:S04]  /*93330*/  LDL.LU.64 R10, [R1+0x23a8] ;  /* 0x0023a800010a7983 */ /* 0x000ea80000300a00 */
[----:B------:R-:W2:Y:S04]  /*93340*/  LDL.LU.64 R8, [R1+0x23a0] ;  /* 0x0023a00001087983 */ /* 0x000ea80000300a00 */
[----:B------:R1:W-:Y:S04]  /*93350*/  STL.64 [R1+0x2230], R14 ;  /* 0x0022300e01007387 */ /* 0x0003e80000100a00 */
[----:B------:R-:W2:Y:S05]  /*93360*/  LDL.LU R12, [R1+0x290] ;  /* 0x00029000010c7983 */ /* 0x000eaa0000300800 */
[----:B------:R-:W-:Y:S04]  /*93370*/  STL.64 [R1+0xc00], R4 ;  /* 0x000c000401007387 */ /* 0x000fe80000100a00 */
[----:B------:R-:W-:Y:S04]  /*93380*/  STL.64 [R1+0xc08], R6 ;  /* 0x000c080601007387 */ /* 0x000fe80000100a00 */
[----:B------:R-:W2:Y:S04]  /*93390*/  LDL.LU R13, [R1+0x294] ;  /* 0x00029400010d7983 */ /* 0x000ea80000300800 */
[----:B-1----:R-:W2:Y:S04]  /*933a0*/  LDL.LU R14, [R1+0x298] ;  /* 0x00029800010e7983 */ /* 0x002ea80000300800 */
[----:B------:R-:W2:Y:S04]  /*933b0*/  LDL.LU R15, [R1+0x29c] ;  /* 0x00029c00010f7983 */ /* 0x000ea80000300800 */
[----:B--2---:R1:W-:Y:S04]  /*933c0*/  STL.64 [R1+0x2240], R14 ;  /* 0x0022400e01007387 */ /* 0x0043e80000100a00 */
[----:B------:R2:W-:Y:S01]  /*933d0*/  STL.64 [R1+0x2238], R12 ;  /* 0x0022380c01007387 */ /* 0x0005e20000100a00 */
[----:B-1----:R-:W-:Y:S01]  /*933e0*/  MOV R14, R23 ;  /* 0x00000017000e7202 */ /* 0x002fe20000000f00 */
[----:B------:R-:W-:-:S02]  /*933f0*/  IMAD.MOV.U32 R15, RZ, RZ, R22 ;  /* 0x000000ffff0f7224 */ /* 0x000fc400078e0016 */
[----:B------:R-:W-:Y:S02]  /*93400*/  IMAD.MOV.U32 R22, RZ, RZ, R19 ;  /* 0x000000ffff167224 */ /* 0x000fe400078e0013 */
[----:B------:R-:W-:Y:S01]  /*93410*/  IMAD.MOV.U32 R23, RZ, RZ, R16 ;  /* 0x000000ffff177224 */ /* 0x000fe200078e0010 */
[----:B------:R-:W3:Y:S04]  /*93420*/  LDL.LU R19, [R1+0x2398] ;  /* 0x0023980001137983 */ /* 0x000ee80000300800 */
[----:B------:R-:W3:Y:S04]  /*93430*/  LDL.LU R16, [R1+0x2394] ;  /* 0x0023940001107983 */ /* 0x000ee80000300800 */
[----:B------:R-:W-:Y:S04]  /*93440*/  STL.64 [R1+0x2278], R22 ;  /* 0x0022781601007387 */ /* 0x000fe80000100a00 */
[----:B------:R1:W-:Y:S04]  /*93450*/  STL.64 [R1+0x2258], R14 ;  /* 0x0022580e01007387 */ /* 0x0003e80000100a00 */
[----:B--2---:R-:W2:Y:S04]  /*93460*/  LDL.LU R12, [R1+0x2b0] ;  /* 0x0002b000010c7983 */ /* 0x004ea80000300800 */
        /* <DEDUP_REMOVED lines=26> */
[----:B------:R-:W-:Y:S01]  /*93610*/  IMAD.MOV.U32 R23, RZ, RZ, R9 ;  /* 0x000000ffff177224 */ /* 0x000fe200078e0009 */
[----:B------:R-:W3:Y:S04]  /*93620*/  LDL.LU R25, [R1+0x2380] ;  /* 0x0023800001197983 */ /* 0x000ee80000300800 */
[----:B------:R-:W3:Y:S04]  /*93630*/  LDL.LU R9, [R1+0x237c] ;  /* 0x00237c0001097983 */ /* 0x000ee80000300800 */
[----:B------:R1:W-:Y:S02]  /*93640*/  STL.64 [R1+0x22c0], R22 ;  /* 0x0022c01601007387 */ /* 0x0003e40000100a00 */
[----:B-1----:R-:W-:Y:S01]  /*93650*/  IMAD.MOV.U32 R22, RZ, RZ, R10 ;  /* 0x000000ffff167224 */ /* 0x002fe200078e000a */
[----:B------:R-:W-:Y:S01]  /*93660*/  MOV R23, R0 ;  /* 0x0000000000177202 */ /* 0x000fe20000000f00 */
[----:B------:R-:W4:Y:S04]  /*93670*/  LDL.LU R10, [R1+0x2378] ;  /* 0x00237800010a7983 */ /* 0x000f280000300800 */
[----:B------:R-:W4:Y:S04]  /*93680*/  LDL.LU R0, [R1+0x2374] ;  /* 0x0023740001007983 */ /* 0x000f280000300800 */
        /* <DEDUP_REMOVED lines=12> */
[----:B----4-:R-:W1:Y:S04]  /*93750*/  LDS R6, [R0+UR5+0x3e200] ;  /* 0x03e2000500067984 */ /* 0x010e680008000800 */
[----:B------:R-:W-:Y:S04]  /*93760*/  STL.64 [R1+0x22f0], R22 ;  /* 0x0022f01601007387 */ /* 0x000fe80000100a00 */
        /* <DEDUP_REMOVED lines=37> */
[----:B------:R-:W2:Y:S04]  /*939c0*/  LDL.LU R20, [R1+0x810] ;  /* 0x0008100001147983 */ /* 0x000ea80000300800 */
[----:B------:R-:W2:Y:S04]  /*939d0*/  LDL.LU R21, [R1+0x814] ;  /* 0x0008140001157983 */ /* 0x000ea80000300800 */
[----:B-1----:R-:W2:Y:S04]  /*939e0*/  LDL.LU R22, [R1+0x818] ;  /* 0x0008180001167983 */ /* 0x002ea80000300800 */
[----:B------:R-:W2:Y:S04]  /*939f0*/  LDL.LU R23, [R1+0x81c] ;  /* 0x00081c0001177983 */ /* 0x000ea80000300800 */
        /* <DEDUP_REMOVED lines=12> */
[----:B------:R-:W-:-:S03]  /*93ac0*/  MOV R18, R3 ;  /* 0x0000000300127202 */ /* 0x000fc60000000f00 */
[----:B--2---:R-:W-:Y:S04]  /*93ad0*/  STL.64 [R1+0x2330], R14 ;  /* 0x0023300e01007387 */ /* 0x004fe80000100a00 */
[----:B---3--:R1:W-:Y:S04]  /*93ae0*/  STL.64 [R1+0x2328], R12 ;  /* 0x0023280c01007387 */ /* 0x0083e80000100a00 */
[----:B-1----:R-:W2:Y:S04]  /*93af0*/  LDL.LU R12, [R1+0x720] ;  /* 0x00072000010c7983 */ /* 0x002ea80000300800 */
[----:B------:R-:W2:Y:S04]  /*93b00*/  LDL.LU R13, [R1+0x724] ;  /* 0x00072400010d7983 */ /* 0x000ea80000300800 */
[----:B------:R-:W3:Y:S04]  /*93b10*/  LDL.LU R14, [R1+0x728] ;  /* 0x00072800010e7983 */ /* 0x000ee80000300800 */
[----:B------:R-:W3:Y:S01]  /*93b20*/  LDL.LU R15, [R1+0x72c] ;  /* 0x00072c00010f7983 */ /* 0x000ee20000300800 */
[----:B------:R-:W-:-:S07]  /*93b30*/  IMAD.MOV.U32 R19, RZ, RZ, R2 ;  /* 0x000000ffff137224 */ /* 0x000fce00078e0002 */
[C---:B------:R-:W-:Y:S01]  /*93b40*/  HMMA.1688.F32.TF32 R16, R8.reuse, R18, R20 ;  /* 0x000000120810723c */ /* 0x040fe20000081014 */
[----:B---3--:R-:W-:Y:S04]  /*93b50*/  STL.64 [R1+0x2348], R14 ;  /* 0x0023480e01007387 */ /* 0x008fe80000100a00 */
[----:B--2---:R1:W-:Y:S04]  /*93b60*/  STL.64 [R1+0x2340], R12 ;  /* 0x0023400c01007387 */ /* 0x0043e80000100a00 */
[----:B-1----:R-:W2:Y:S04]  /*93b70*/  LDL.LU R12, [R1+0x7a0] ;  /* 0x0007a000010c7983 */ /* 0x002ea80000300800 */
[----:B------:R-:W2:Y:S04]  /*93b80*/  LDL.LU R13, [R1+0x7a4] ;  /* 0x0007a400010d7983 */ /* 0x000ea80000300800 */
[----:B------:R-:W2:Y:S04]  /*93b90*/  LDL.LU R14, [R1+0x7a8] ;  /* 0x0007a800010e7983 */ /* 0x000ea80000300800 */
[----:B------:R-:W2:Y:S04]  /*93ba0*/  LDL.LU R15, [R1+0x7ac] ;  /* 0x0007ac00010f7983 */ /* 0x000ea80000300800 */
[----:B------:R-:W-:Y:S04]  /*93bb0*/  STL.64 [R1+0x2250], R26 ;  /* 0x0022501a01007387 */ /* 0x000fe80000100a00 */
[----:B------:R1:W-:Y:S04]  /*93bc0*/  STL [R1+0x2248], R25 ;  /* 0x0022481901007387 */ /* 0x0003e80000100800 */
[----:B------:R-:W3:Y:S04]  /*93bd0*/  LDL.LU R24, [R1+0x2a0] ;  /* 0x0002a00001187983 */ /* 0x000ee80000300800 */
[----:B-1----:R-:W3:Y:S04]  /*93be0*/  LDL.LU R25, [R1+0x2a4] ;  /* 0x0002a40001197983 */ /* 0x002ee80000300800 */
[----:B------:R-:W3:Y:S04]  /*93bf0*/  LDL.LU R26, [R1+0x2a8] ;  /* 0x0002a800011a7983 */ /* 0x000ee80000300800 */
[----:B------:R-:W3:Y:S04]  /*93c00*/  LDL.LU R27, [R1+0x2ac] ;  /* 0x0002ac00011b7983 */ /* 0x000ee80000300800 */
[----:B------:R-:W-:Y:S04]  /*93c10*/  STL.64 [R1+0x2228], R6 ;  /* 0x0022280601007387 */ /* 0x000fe80000100a00 */
[----:B----4-:R1:W-:Y:S04]  /*93c20*/  STL.64 [R1+0x2220], R4 ;  /* 0x0022200401007387 */ /* 0x0103e80000100a00 */
[----:B-1----:R-:W4:Y:S04]  /*93c30*/  LDL.LU R4, [R1+0x160] ;  /* 0x0001600001047983 */ /* 0x002f280000300800 */
[----:B------:R-:W4:Y:S04]  /*93c40*/  LDL.LU R5, [R1+0x164] ;  /* 0x0001640001057983 */ /* 0x000f280000300800 */
[----:B------:R-:W4:Y:S04]  /*93c50*/  LDL.LU R6, [R1+0x168] ;  /* 0x0001680001067983 */ /* 0x000f280000300800 */
[----:B------:R-:W4:Y:S04]  /*93c60*/  LDL.LU R7, [R1+0x16c] ;  /* 0x00016c0001077983 */ /* 0x000f280000300800 */
[----:B------:R-:W2:Y:S04]  /*93c70*/  LDL.LU.64 R22, [R1+0x2368] ;  /* 0x0023680001167983 */ /* 0x000ea80000300a00 */
[----:B------:R-:W2:Y:S04]  /*93c80*/  LDL.LU.64 R20, [R1+0x2360] ;  /* 0x0023600001147983 */ /* 0x000ea80000300a00 */
[----:B------:R-:W-:Y:S04]  /*93c90*/  STL.64 [R1+0x2e0], R16 ;  /* 0x0002e01001007387 */ /* 0x000fe80000100a00 */
[----:B------:R1:W-:Y:S04]  /*93ca0*/  STL.64 [R1+0x2e8], R18 ;  /* 0x0002e81201007387 */ /* 0x0003e80000100a00 */
[----:B-1----:R-:W2:Y:S02]  /*93cb0*/  LDL.LU.64 R18, [R1+0x2358] ;  /* 0x0023580001127983 */ /* 0x002ea40000300a00 */
[----:B--2---:R-:W-:-:S15]  /*93cc0*/  HMMA.1688.F32.TF32 R20, R8, R18, R20 ;  /* 0x000000120814723c */ /* 0x004fde0000081014 */
        /* <DEDUP_REMOVED lines=68> */
[----:B-1----:R-:W3:Y:S04]  /*94110*/  LDL.LU.64 R14, [R1+0x2258] ;  /* 0x00225800010e7983 */ /* 0x002ee80000300a00 */
[----:B------:R1:W-:Y:S04]  /*94120*/  STL.64 [R1+0x21f8], R22 ;  /* 0x0021f81601007387 */ /* 0x0003e80000100a00 */
[----:B-1----:R-:W2:Y:S01]  /*94130*/  LDL.64 R22, [R1+0x118] ;  /* 0x0001180001167983 */ /* 0x002ea20000100a00 */
[----:B---3--:R-:W-:Y:S03]  /*94140*/  HMMA.1688.F32.TF32 R12, R8, R14, R24 ;  /* 0x0000000e080c723c */ /* 0x008fe60000081018 */
[----:B------:R-:W3:Y:S04]  /*94150*/  LDL.LU.64 R26, [R1+0x2250] ;  /* 0x00225000011a7983 */ /* 0x000ee80000300a00 */
[----:B------:R-:W2:-:S12]  /*94160*/  LDL.LU R25, [R1+0x2248] ;  /* 0x0022480001197983 */ /* 0x000e980000300800 */
        /* <DEDUP_REMOVED lines=8> */
[----:B------:R-:W3:Y:S04]  /*941f0*/  LDS R12, [R0+UR5+0x3c300] ;  /* 0x03c30005000c7984 */ /* 0x000ee80008000800 */
[----:B--2---:R-:W-:Y:S04]  /*94200*/  LDS R13, [R25+UR5+0x3c300] ;  /* 0x03c30005190d7984 */ /* 0x004fe80008000800 */
[----:B-1----:R-:W4:Y:S02]  /*94210*/  LDL.LU.64 R14, [R1+0x2230] ;  /* 0x00223000010e7983 */ /* 0x002f240000300a00 */
[----:B----4-:R-:W-:Y:S02]  /*94220*/  HMMA.1688.F32.TF32 R8, R8, R14, R4 ;  /* 0x0000000e0808723c */ /* 0x010fe40000081004 */
[----:B------:R-:W2:Y:S04]  /*94230*/  LDL.LU.64 R6, [R1+0x2228] ;  /* 0x0022280001067983 */ /* 0x000ea80000300a00 */
[----:B------:R-:W2:-:S13]  /*94240*/  LDL.LU.64 R4, [R1+0x2220] ;  /* 0x0022200001047983 */ /* 0x000e9a0000300a00 */
[----:B------:R1:W-:Y:S04]  /*94250*/  STL.64 [R1+0xbf0], R8 ;  /* 0x000bf00801007387 */ /* 0x0003e80000100a00 */
[----:B------:R4:W-:Y:S04]  /*94260*/  STL.64 [R1+0xbf8], R10 ;  /* 0x000bf80a01007387 */ /* 0x0009e80000100a00 */
[----:B-1----:R-:W2:Y:S04]  /*94270*/  LDL.LU R8, [R1+0x8a0] ;  /* 0x0008a00001087983 */ /* 0x002ea80000300800 */
[----:B------:R-:W2:Y:S04]  /*94280*/  LDL.LU R9, [R1+0x8a4] ;  /* 0x0008a40001097983 */ /* 0x000ea80000300800 */
[----:B----4-:R-:W2:Y:S04]  /*94290*/  LDL.LU R10, [R1+0x8a8] ;  /* 0x0008a800010a7983 */ /* 0x010ea80000300800 */
[----:B------:R-:W2:Y:S01]  /*942a0*/  LDL.LU R11, [R1+0x8ac] ;  /* 0x0008ac00010b7983 */ /* 0x000ea20000300800 */
[----:B------:R-:W-:-:S02]  /*942b0*/  IMAD.MOV.U32 R17, RZ, RZ, R14 ;  /* 0x000000ffff117224 */ /* 0x000fc400078e000e */
[----:B------:R-:W-:Y:S01]  /*942c0*/  IMAD.MOV.U32 R16, RZ, RZ, R15 ;  /* 0x000000ffff107224 */ /* 0x000fe200078e000f */
[----:B------:R-:W1:Y:S04]  /*942d0*/  LDS R14, [R0+UR5+0x3e300] ;  /* 0x03e30005000e7984 */ /* 0x000e680008000800 */
[----:B------:R-:W4:Y:S04]  /*942e0*/  LDS R15, [R25+UR5+0x3e300] ;  /* 0x03e30005190f7984 */ /* 0x000f280008000800 */
[----:B---3--:R-:W-:Y:S01]  /*942f0*/  STL [R1+0x2110], R12 ;  /* 0x0021100c01007387 */ /* 0x008fe20000100800 */
[----:B------:R-:W-:-:S02]  /*94300*/  IMAD.MOV.U32 R3, RZ, RZ, R22 ;  /* 0x000000ffff037224 */ /* 0x000fc400078e0016 */
[----:B------:R-:W-:Y:S01]  /*94310*/  IMAD.MOV.U32 R2, RZ, RZ, R23 ;  /* 0x000000ffff027224 */ /* 0x000fe200078e0017 */
[----:B-1----:R-:W-:Y:S04]  /*94320*/  STL [R1+0x2114], R14 ;  /* 0x0021140e01007387 */ /* 0x002fe80000100800 */
[----:B------:R-:W-:Y:S04]  /*94330*/  STL [R1+0x2118], R13 ;  /* 0x0021180d01007387 */ /* 0x000fe80000100800 */
[----:B----4-:R-:W-:Y:S01]  /*94340*/  STL [R1+0x211c], R15 ;  /* 0x00211c0f01007387 */ /* 0x010fe20000100800 */
        /* <DEDUP_REMOVED lines=8> */
[----:B------:R-:W-:Y:S04]  /*943d0*/  LDS R10, [R0+UR5+0x3e400] ;  /* 0x03e40005000a7984 */ /* 0x000fe80008000800 */
[----:B------:R-:W1:Y:S04]  /*943e0*/  LDS R11, [R25+UR5+0x3e400] ;  /* 0x03e40005190b7984 */ /* 0x000e680008000800 */
[----:B------:R-:W-:Y:S04]  /*943f0*/  LDS R8, [R0+UR5+0x3c400] ;  /* 0x03c4000500087984 */ /* 0x000fe80008000800 */
[----:B------:R-:W4:Y:S04]  /*94400*/  LDS R9, [R25+UR5+0x3c400] ;  /* 0x03c4000519097984 */ /* 0x000f280008000800 */
[----:B---3--:R3:W-:Y:S04]  /*94410*/  STL.64 [R1+0x2208], R22 ;  /* 0x0022081601007387 */ /* 0x0087e80000100a00 */
[----:B--2---:R2:W-:Y:S04]  /*94420*/  STL.64 [R1+0x2200], R20 ;  /* 0x0022001401007387 */ /* 0x0045e80000100a00 */
[----:B---3--:R-:W3:Y:S04]  /*94430*/  LDL.64 R22, [R1+0xf8] ;  /* 0x0000f80001167983 */ /* 0x008ee80000100a00 */
[----:B---3--:R3:W-:Y:S04]  /*94440*/  STL.64 [R1+0x2218], R22 ;  /* 0x0022181601007387 */ /* 0x0087e80000100a00 */
[----:B--2---:R-:W2:Y:S04]  /*94450*/  LDL.LU R20, [R1+0x840] ;  /* 0x0008400001147983 */ /* 0x004ea80000300800 */
[----:B------:R-:W2:Y:S04]  /*94460*/  LDL.LU R21, [R1+0x844] ;  /* 0x0008440001157983 */ /* 0x000ea80000300800 */
[----:B---3--:R-:W2:Y:S04]  /*94470*/  LDL.LU R22, [R1+0x848] ;  /* 0x0008480001167983 */ /* 0x008ea80000300800 */
[----:B------:R-:W2:Y:S04]  /*94480*/  LDL.LU R23, [R1+0x84c] ;  /* 0x00084c0001177983 */ /* 0x000ea80000300800 */
[----:B------:R-:W3:Y:S01]  /*94490*/  LDL.64 R14, [R1+0xc8] ;  /* 0x0000c800010e7983 */ /* 0x000ee20000100a00 */
[----:B--2---:R-:W-:Y:S03]  /*944a0*/  HMMA.1688.F32.TF32 R20, R4, R18, R20 ;  /* 0x000000120414723c */ /* 0x004fe60000081014 */
[----:B---3--:R2:W-:Y:S04]  /*944b0*/  STL.64 [R1+0x2210], R14 ;  /* 0x0022100e01007387 */ /* 0x0085e80000100a00 */
[----:B------:R-:W3:Y:S04]  /*944c0*/  LDL.LU R12, [R1+0x7c0] ;  /* 0x0007c000010c7983 */ /* 0x000ee80000300800 */
[----:B------:R-:W3:Y:S04]  /*944d0*/  LDL.LU R13, [R1+0x7c4] ;  /* 0x0007c400010d7983 */ /* 0x000ee80000300800 */
[----:B--2---:R-:W3:Y:S04]  /*944e0*/  LDL.LU R14, [R1+0x7c8] ;  /* 0x0007c800010e7983 */ /* 0x004ee80000300800 */
[----:B------:R-:W3:Y:S04]  /*944f0*/  LDL.LU R15, [R1+0x7cc] ;  /* 0x0007cc00010f7983 */ /* 0x000ee80000300800 */
[----:B------:R-:W-:Y:S04]  /*94500*/  STL [R1+0x2124], R2 ;  /* 0x0021240201007387 */ /* 0x000fe80000100800 */
[----:B------:R-:W-:Y:S04]  /*94510*/  STL [R1+0x2120], R3 ;  /* 0x0021200301007387 */ /* 0x000fe80000100800 */
[----:B------:R-:W-:Y:S04]  /*94520*/  STL [R1+0x2128], R0 ;  /* 0x0021280001007387 */ /* 0x000fe80000100800 */
[----:B------:R2:W-:Y:S04]  /*94530*/  STL.64 [R1+0x2150], R26 ;  /* 0x0021501a01007387 */ /* 0x0005e80000100a00 */
[----:B------:R-:W-:Y:S04]  /*94540*/  STL [R1+0x2148], R25 ;  /* 0x0021481901007387 */ /* 0x000fe80000100800 */
[----:B--2---:R-:W2:Y:S04]  /*94550*/  LDL.64 R26, [R1+0xe8] ;  /* 0x0000e800011a7983 */ /* 0x004ea80000100a00 */
[----:B-1----:R-:W-:Y:S04]  /*94560*/  STL.64 [R1+0x1fb8], R10 ;  /* 0x001fb80a01007387 */ /* 0x002fe80000100a00 */
[----:B----4-:R-:W-:Y:S04]  /*94570*/  STL.64 [R1+0x1fb0], R8 ;  /* 0x001fb00801007387 */ /* 0x010fe80000100a00 */
[----:B------:R-:W-:Y:S04]  /*94580*/  STL.64 [R1+0x9a0], R20 ;  /* 0x0009a01401007387 */ /* 0x000fe80000100a00 */
[----:B------:R1:W-:Y:S04]  /*94590*/  STL.64 [R1+0x9a8], R22 ;  /* 0x0009a81601007387 */ /* 0x0003e80000100a00 */
[----:B-1----:R-:W3:Y:S01]  /*945a0*/  LDL.LU.64 R22, [R1+0x2218] ;  /* 0x0022180001167983 */ /* 0x002ee20000300a00 */
[----:B------:R-:W-:-:S03]  /*945b0*/  IMAD.MOV.U32 R11, RZ, RZ, R16 ;  /* 0x000000ffff0b7224 */ /* 0x000fc600078e0010 */
[----:B------:R1:W-:Y:S01]  /*945c0*/  STL.64 [R1+0x20f8], R18 ;  /* 0x0020f81201007387 */ /* 0x0003e20000100a00 */
[----:B------:R-:W-:-:S03]  /*945d0*/  IMAD.MOV.U32 R10, RZ, RZ, R17 ;  /* 0x000000ffff0a7224 */ /* 0x000fc600078e0011 */
[----:B------:R-:W2:Y:S04]  /*945e0*/  LDL.LU R16, [R1+0x740] ;  /* 0x0007400001107983 */ /* 0x000ea80000300800 */
[----:B------:R-:W2:Y:S04]  /*945f0*/  LDL.LU R17, [R1+0x744] ;  /* 0x0007440001117983 */ /* 0x000ea80000300800 */
[----:B-1----:R-:W2:Y:S04]  /*94600*/  LDL.LU R18, [R1+0x748] ;  /* 0x0007480001127983 */ /* 0x002ea80000300800 */
[----:B------:R-:W2:Y:S01]  /*94610*/  LDL.LU R19, [R1+0x74c] ;  /* 0x00074c0001137983 */ /* 0x000ea20000300800 */
[----:B---3--:R-:W-:Y:S01]  /*94620*/  HMMA.1688.F32.TF32 R12, R4, R22, R12 ;  /* 0x00000016040c723c */ /* 0x008fe2000008100c */
[----:B------:R-:W-:-:S02]  /*94630*/  IMAD.MOV.U32 R8, RZ, RZ, R23 ;  /* 0x000000ffff087224 */ /* 0x000fc400078e0017 */
[----:B------:R-:W-:-:S05]  /*94640*/  IMAD.MOV.U32 R9, RZ, RZ, R22 ;  /* 0x000000ffff097224 */ /* 0x000fca00078e0016 */
[----:B--2---:R-:W-:Y:S11]  /*94650*/  HMMA.1688.F32.TF32 R16, R4, R26, R16 ;  /* 0x0000001a0410723c */ /* 0x004ff60000081010 */
[----:B------:R-:W-:Y:S04]  /*94660*/  STL.64 [R1+0x990], R12 ;  /* 0x0009900c01007387 */ /* 0x000fe80000100a00 */
[----:B------:R1:W-:Y:S04]  /*94670*/  STL.64 [R1+0x998], R14 ;  /* 0x0009980e01007387 */ /* 0x0003e80000100a00 */
[----:B-1----:R-:W2:Y:S04]  /*94680*/  LDL.LU.64 R14, [R1+0x2210] ;  /* 0x00221000010e7983 */ /* 0x002ea80000300a00 */
[----:B------:R-:W3:Y:S04]  /*94690*/  LDL.LU.64 R22, [R1+0x2208] ;  /* 0x0022080001167983 */ /* 0x000ee80000300a00 */
[----:B------:R-:W3:Y:S04]  /*946a0*/  LDL.LU.64 R20, [R1+0x2200] ;  /* 0x0022000001147983 */ /* 0x000ee80000300a00 */
[----:B------:R1:W-:Y:S04]  /*946b0*/  STL [R1+0x2130], R8 ;  /* 0x0021300801007387 */ /* 0x0003e80000100800 */
[----:B------:R4:W-:Y:S04]  /*946c0*/  STL [R1+0x212c], R9 ;  /* 0x00212c0901007387 */ /* 0x0009e80000100800 */
[----:B------:R4:W-:Y:S04]  /*946d0*/  STL.64 [R1+0x21a0], R10 ;  /* 0x0021a00a01007387 */ /* 0x0009e80000100a00 */
[----:B-1----:R-:W2:Y:S04]  /*946e0*/  LDL.LU R8, [R1+0x640] ;  /* 0x0006400001087983 */ /* 0x002ea80000300800 */
[----:B----4-:R-:W2:Y:S04]  /*946f0*/  LDL.LU R9, [R1+0x644] ;  /* 0x0006440001097983 */ /* 0x010ea80000300800 */
[----:B------:R-:W2:Y:S04]  /*94700*/  LDL.LU R10, [R1+0x648] ;  /* 0x00064800010a7983 */ /* 0x000ea80000300800 */
[----:B------:R-:W2:Y:S04]  /*94710*/  LDL.LU R11, [R1+0x64c] ;  /* 0x00064c00010b7983 */ /* 0x000ea80000300800 */
[----:B------:R1:W-:Y:S04]  /*94720*/  STL.64 [R1+0x980], R16 ;  /* 0x0009801001007387 */ /* 0x0003e80000100a00 */
[----:B------:R-:W-:Y:S01]  /*94730*/  STL.64 [R1+0x988], R18 ;  /* 0x0009881201007387 */ /* 0x000fe20000100a00 */
[----:B-1----:R-:W-:Y:S01]  /*94740*/  IMAD.MOV.U32 R17, RZ, RZ, R26 ;  /* 0x000000ffff117224 */ /* 0x002fe200078e001a */
[----:B------:R-:W-:-:S02]  /*94750*/  MOV R16, R27 ;  /* 0x0000001b00107202 */ /* 0x000fc40000000f00 */
[----:B------:R-:W4:Y:S04]  /*94760*/  LDL.64 R26, [R1+0x48] ;  /* 0x00004800011a7983 */ /* 0x000f280000100a00 */
[----:B----4-:R1:W-:Y:S04]  /*94770*/  STL.64 [R1+0x2168], R26 ;  /* 0x0021681a01007387 */ /* 0x0103e80000100a00 */
[----:B-1----:R-:W3:Y:S01]  /*94780*/  LDL.64 R26, [R1+0xd8] ;  /* 0x0000d800011a7983 */ /* 0x002ee20000100a00 */
[C---:B--2---:R-:W-:Y:S03]  /*94790*/  HMMA.1688.F32.TF32 R8, R4.reuse, R14, R8 ;  /* 0x0000000e0408723c */ /* 0x044fe60000081008 */
[----:B------:R-:W-:Y:S05]  /*947a0*/  STL [R1+0x2134], R17 ;  /* 0x0021341101007387 */ /* 0x000fea0000100800 */
[----:B---3--:R-:W-:Y:S01]  /*947b0*/  HMMA.1688.F32.TF32 R20, R4, R26, R20 ;  /* 0x0000001a0414723c */ /* 0x008fe20000081014 */
[----:B------:R-:W-:-:S02]  /*947c0*/  IMAD.MOV.U32 R19, RZ, RZ, R26 ;  /* 0x000000ffff137224 */ /* 0x000fc400078e001a */
[----:B------:R-:W-:-:S15]  /*947d0*/  IMAD.MOV.U32 R18, RZ, RZ, R27 ;  /* 0x000000ffff127224 */ /* 0x000fde00078e001b */
[----:B------:R-:W-:Y:S01]  /*947e0*/  NOP ;  /* 0x0000000000007918 */ /* 0x000fe20000000000 */
[----:B------:R-:W-:Y:S04]  /*947f0*/  STL.64 [R1+0x970], R20 ;  /* 0x0009701401007387 */ /* 0x000fe80000100a00 */
[----:B------:R1:W-:Y:S04]  /*94800*/  STL.64 [R1+0x978], R22 ;  /* 0x0009781601007387 */ /* 0x0003e80000100a00 */
[----:B-1----:R-:W2:Y:S04]  /*94810*/  LDL.LU.64 R22, [R1+0x21f8] ;  /* 0x0021f80001167983 */ /* 0x002ea80000300a00 */
[----:B------:R-:W-:Y:S04]  /*94820*/  STL.64 [R1+0x2188], R18 ;  /* 0x0021881201007387 */ /* 0x000fe80000100a00 */
[----:B------:R1:W-:Y:S04]  /*94830*/  STL [R1+0x2180], R16 ;  /* 0x0021801001007387 */ /* 0x0003e80000100800 */
[----:B------:R3:W-:Y:S04]  /*94840*/  STL.64 [R1+0x960], R8 ;  /* 0x0009600801007387 */ /* 0x0007e80000100a00 */
[----:B------:R4:W-:Y:S04]  /*94850*/  STL.64 [R1+0x968], R10 ;  /* 0x0009680a01007387 */ /* 0x0009e80000100a00 */
[----:B-1----:R-:W2:Y:S04]  /*94860*/  LDL.LU R16, [R1+0x3b0] ;  /* 0x0003b00001107983 */ /* 0x002ea80000300800 */
[----:B------:R-:W2:Y:S04]  /*94870*/  LDL.LU R17, [R1+0x3b4] ;  /* 0x0003b40001117983 */ /* 0x000ea80000300800 */
[----:B------:R-:W2:Y:S04]  /*94880*/  LDL.LU R18, [R1+0x3b8] ;  /* 0x0003b80001127983 */ /* 0x000ea80000300800 */
[----:B------:R-:W2:Y:S04]  /*94890*/  LDL.LU R19, [R1+0x3bc] ;  /* 0x0003bc0001137983 */ /* 0x000ea80000300800 */
[----:B---3--:R-:W3:Y:S04]  /*948a0*/  LDL.LU R8, [R1+0x3c0] ;  /* 0x0003c00001087983 */ /* 0x008ee80000300800 */
[----:B------:R-:W3:Y:S04]  /*948b0*/  LDL.LU R9, [R1+0x3c4] ;  /* 0x0003c40001097983 */ /* 0x000ee80000300800 */
[----:B----4-:R-:W4:Y:S04]  /*948c0*/  LDL.LU R10, [R1+0x3c8] ;  /* 0x0003c800010a7983 */ /* 0x010f280000300800 */
[----:B------:R-:W4:Y:S04]  /*948d0*/  LDL.LU R11, [R1+0x3cc] ;  /* 0x0003cc00010b7983 */ /* 0x000f280000300800 */
[----:B------:R-:W2:Y:S01]  /*948e0*/  LDL.LU R12, [R1+0x530] ;  /* 0x00053000010c7983 */ /* 0x000ea20000300800 */
[----:B------:R-:W-:-:S03]  /*948f0*/  IMAD.MOV.U32 R21, RZ, RZ, R14 ;  /* 0x000000ffff157224 */ /* 0x000fc600078e000e */
[----:B------:R-:W2:Y:S01]  /*94900*/  LDL.LU R13, [R1+0x534] ;  /* 0x00053400010d7983 */ /* 0x000ea20000300800 */
[----:B------:R-:W-:-:S03]  /*94910*/  IMAD.MOV.U32 R20, RZ, RZ, R15 ;  /* 0x000000ffff147224 */ /* 0x000fc600078e000f */
[----:B------:R-:W2:Y:S04]  /*94920*/  LDL.LU R14, [R1+0x538] ;  /* 0x00053800010e7983 */ /* 0x000ea80000300800 */
[----:B------:R-:W2:Y:S04]  /*94930*/  LDL.LU R15, [R1+0x53c] ;  /* 0x00053c00010f7983 */ /* 0x000ea80000300800 */
[----:B--2---:R1:W-:Y:S04]  /*94940*/  STL.64 [R1+0x21e8], R14 ;  /* 0x0021e80e01007387 */ /* 0x0043e80000100a00 */
[----:B------:R-:W-:Y:S04]  /*94950*/  STL.64 [R1+0x21e0], R12 ;  /* 0x0021e00c01007387 */ /* 0x000fe80000100a00 */
[----:B-1----:R-:W2:Y:S04]  /*94960*/  LDL.64 R14, [R1+0xb8] ;  /* 0x0000b800010e7983 */ /* 0x002ea80000100a00 */
[----:B----4-:R1:W-:Y:S04]  /*94970*/  STL.64 [R1+0x21b0], R10 ;  /* 0x0021b00a01007387 */ /* 0x0103e80000100a00 */
[----:B---3--:R-:W-:Y:S04]  /*94980*/  STL.64 [R1+0x21a8], R8 ;  /* 0x0021a80801007387 */ /* 0x008fe80000100a00 */
[----:B-1----:R-:W3:Y:S04]  /*94990*/  LDL.64 R10, [R1+0x88] ;  /* 0x00008800010a7983 */ /* 0x002ee80000100a00 */
[----:B---3--:R1:W-:Y:S04]  /*949a0*/  STL.64 [R1+0x21c0], R10 ;  /* 0x0021c00a01007387 */ /* 0x0083e80000100a00 */
[----:B-1----:R-:W3:Y:S04]  /*949b0*/  LDL.64 R10, [R1+0x98] ;  /* 0x00009800010a7983 */ /* 0x002ee80000100a00 */
[----:B---3--:R1:W-:Y:S04]  /*949c0*/  STL.64 [R1+0x21d8], R10 ;  /* 0x0021d80a01007387 */ /* 0x0083e80000100a00 */
[----:B-1----:R-:W3:Y:S04]  /*949d0*/  LDL.64 R10, [R1+0xa8] ;  /* 0x0000a800010a7983 */ /* 0x002ee80000100a00 */
[----:B---3--:R1:W-:Y:S04]  /*949e0*/  STL.64 [R1+0x21f0], R10 ;  /* 0x0021f00a01007387 */ /* 0x0083e80000100a00 */
[----:B------:R-:W2:Y:S04]  /*949f0*/  LDL.LU R8, [R1+0x5b0] ;  /* 0x0005b00001087983 */ /* 0x000ea80000300800 */
[----:B------:R-:W2:Y:S04]  /*94a00*/  LDL.LU R9, [R1+0x5b4] ;  /* 0x0005b40001097983 */ /* 0x000ea80000300800 */
[----:B-1----:R-:W2:Y:S04]  /*94a10*/  LDL.LU R10, [R1+0x5b8] ;  /* 0x0005b800010a7983 */ /* 0x002ea80000300800 */
[----:B------:R-:W2:Y:S04]  /*94a20*/  LDL.LU R11, [R1+0x5bc] ;  /* 0x0005bc00010b7983 */ /* 0x000ea80000300800 */
[----:B------:R1:W-:Y:S04]  /*94a30*/  STL.64 [R1+0x2198], R18 ;  /* 0x0021981201007387 */ /* 0x0003e80000100a00 */
[----:B------:R3:W-:Y:S04]  /*94a40*/  STL.64 [R1+0x2190], R16 ;  /* 0x0021901001007387 */ /* 0x0007e80000100a00 */
[----:B-1----:R-:W4:Y:S04]  /*94a50*/  LDL.64 R18, [R1+0x78] ;  /* 0x0000780001127983 */ /* 0x002f280000100a00 */
[----:B----4-:R1:W-:Y:S04]  /*94a60*/  STL.64 [R1+0x21b8], R18 ;  /* 0x0021b81201007387 */ /* 0x0103e80000100a00 */
[----:B---3--:R-:W3:Y:S04]  /*94a70*/  LDL.LU R16, [R1+0x400] ;  /* 0x0004000001107983 */ /* 0x008ee80000300800 */
[----:B------:R-:W3:Y:S04]  /*94a80*/  LDL.LU R17, [R1+0x404] ;  /* 0x0004040001117983 */ /* 0x000ee80000300800 */
[----:B-1----:R-:W4:Y:S04]  /*94a90*/  LDL.LU R18, [R1+0x408] ;  /* 0x0004080001127983 */ /* 0x002f280000300800 */
[----:B------:R-:W4:Y:S01]  /*94aa0*/  LDL.LU R19, [R1+0x40c] ;  /* 0x00040c0001137983 */ /* 0x000f220000300800 */
[----:B--2---:R-:W-:Y:S01]  /*94ab0*/  HMMA.1688.F32.TF32 R8, R4, R14, R8 ;  /* 0x0000000e0408723c */ /* 0x004fe20000081008 */
[----:B------:R-:W-:-:S02]  /*94ac0*/  IMAD.MOV.U32 R29, RZ, RZ, R14 ;  /* 0x000000ffff1d7224 */ /* 0x000fc400078e000e */
[----:B------:R-:W-:Y:S01]  /*94ad0*/  IMAD.MOV.U32 R28, RZ, RZ, R15 ;  /* 0x000000ffff1c7224 */ /* 0x000fe200078e000f */
[----:B----4-:R-:W-:Y:S04]  /*94ae0*/  STL.64 [R1+0x21d0], R18 ;  /* 0x0021d01201007387 */ /* 0x010fe80000100a00 */
[----:B---3--:R1:W-:Y:S04]  /*94af0*/  STL.64 [R1+0x21c8], R16 ;  /* 0x0021c81001007387 */ /* 0x0083e80000100a00 */
[----:B-1----:R-:W2:Y:S04]  /*94b00*/  LDL.LU R16, [R1+0x4b0] ;  /* 0x0004b00001107983 */ /* 0x002ea80000300800 */
[----:B------:R-:W2:Y:S04]  /*94b10*/  LDL.LU R17, [R1+0x4b4] ;  /* 0x0004b40001117983 */ /* 0x000ea80000300800 */
[----:B------:R-:W2:Y:S04]  /*94b20*/  LDL.LU R18, [R1+0x4b8] ;  /* 0x0004b80001127983 */ /* 0x000ea80000300800 */
[----:B------:R-:W2:Y:S04]  /*94b30*/  LDL.LU R19, [R1+0x4bc] ;  /* 0x0004bc0001137983 */ /* 0x000ea80000300800 */
[----:B------:R1:W-:Y:S04]  /*94b40*/  STL.64 [R1+0x2178], R22 ;  /* 0x0021781601007387 */ /* 0x0003e80000100a00 */
[----:B------:R-:W-:Y:S04]  /*94b50*/  STL.64 [R1+0x2170], R20 ;  /* 0x0021701401007387 */ /* 0x000fe80000100a00 */
[----:B-1----:R-:W3:Y:S04]  /*94b60*/  LDL.64 R22, [R1+0x68] ;  /* 0x0000680001167983 */ /* 0x002ee80000100a00 */
[----:B------:R-:W4:Y:S04]  /*94b70*/  LDL.LU R24, [R1+0x3a0] ;  /* 0x0003a00001187983 */ /* 0x000f280000300800 */
[----:B------:R-:W4:Y:S04]  /*94b80*/  LDL.LU R25, [R1+0x3a4] ;  /* 0x0003a40001197983 */ /* 0x000f280000300800 */
[----:B------:R-:W4:Y:S04]  /*94b90*/  LDL.LU R26, [R1+0x3a8] ;  /* 0x0003a800011a7983 */ /* 0x000f280000300800 */
[----:B------:R-:W4:Y:S04]  /*94ba0*/  LDL.LU R27, [R1+0x3ac] ;  /* 0x0003ac00011b7983 */ /* 0x000f280000300800 */
        /* <DEDUP_REMOVED lines=27> */
[C---:B--2---:R-:W-:Y:S01]  /*94d60*/  HMMA.1688.F32.TF32 R16, R4.reuse, R10, R16 ;  /* 0x0000000a0410723c */ /* 0x044fe20000081010 */
[----:B------:R-:W-:Y:S01]  /*94d70*/  MOV R2, R10 ;  /* 0x0000000a00027202 */ /* 0x000fe20000000f00 */
[----:B------:R-:W-:Y:S01]  /*94d80*/  IMAD.MOV.U32 R3, RZ, RZ, R11 ;  /* 0x000000ffff037224 */ /* 0x000fe200078e000b */
        /* <DEDUP_REMOVED lines=26> */
[----:B--2---:R-:W2:Y:S04]  /*94f30*/  LDL.LU.64 R18, [R1+0x2188] ;  /* 0x0021880001127983 */ /* 0x004ea80000300a00 */
[----:B------:R-:W2:Y:S04]  /*94f40*/  LDL.LU R16, [R1+0x2180] ;  /* 0x0021800001107983 */ /* 0x000ea80000300800 */
[----:B------:R-:W4:Y:S04]  /*94f50*/  LDL.LU.64 R22, [R1+0x2178] ;  /* 0x0021780001167983 */ /* 0x000f280000300a00 */
[----:B------:R-:W2:Y:S01]  /*94f60*/  LDL.LU.64 R20, [R1+0x2170] ;  /* 0x0021700001147983 */ /* 0x000ea20000300a00 */
[----:B----4-:R-:W-:-:S15]  /*94f70*/  HMMA.1688.F32.TF32 R24, R4, R22, R24 ;  /* 0x000000160418723c */ /* 0x010fde0000081018 */
[----:B------:R-:W-:-:S04]  /*94f80*/  NOP ;  /* 0x0000000000007918 */ /* 0x000fc80000000000 */
[----:B------:R-:W-:Y:S04]  /*94f90*/  STL.64 [R1+0x8f0], R24 ;  /* 0x0008f01801007387 */ /* 0x000fe80000100a00 */
[----:B------:R1:W-:Y:S04]  /*94fa0*/  STL.64 [R1+0x8f8], R26 ;  /* 0x0008f81a01007387 */ /* 0x0003e80000100a00 */
[----:B-1----:R-:W4:Y:S04]  /*94fb0*/  LDL.LU.64 R26, [R1+0x2168] ;  /* 0x00216800011a7983 */ /* 0x002f280000300a00 */
[----:B------:R1:W-:Y:S01]  /*94fc0*/  STL.64 [R1+0x2000], R22 ;  /* 0x0020001601007387 */ /* 0x0003e20000100a00 */
[----:B----4-:R-:W-:Y:S01]  /*94fd0*/  HMMA.1688.F32.TF32 R12, R4, R26, R12 ;  /* 0x0000001a040c723c */ /* 0x010fe2000008100c */
[----:B-1----:R-:W-:-:S02]  /*94fe0*/  IMAD.MOV.U32 R23, RZ, RZ, R26 ;  /* 0x000000ffff177224 */ /* 0x002fc400078e001a */
[----:B------:R-:W-:-:S15]  /*94ff0*/  IMAD.MOV.U32 R22, RZ, RZ, R27 ;  /* 0x000000ffff167224 */ /* 0x000fde00078e001b */
[----:B------:R-:W-:Y:S01]  /*95000*/  NOP ;  /* 0x0000000000007918 */ /* 0x000fe20000000000 */
[----:B------:R-:W-:Y:S04]  /*95010*/  STL.64 [R1+0xc90], R12 ;  /* 0x000c900c01007387 */ /* 0x000fe80000100a00 */
[----:B------:R1:W-:Y:S04]  /*95020*/  STL.64 [R1+0xc98], R14 ;  /* 0x000c980e01007387 */ /* 0x0003e80000100a00 */
[----:B-1----:R-:W4:Y:S04]  /*95030*/  LDL.LU.64 R14, [R1+0x2160] ;  /* 0x00216000010e7983 */ /* 0x002f280000300a00 */
[----:B------:R-:W4:Y:S04]  /*95040*/  LDL.LU.64 R12, [R1+0x2158] ;  /* 0x00215800010c7983 */ /* 0x000f280000300a00 */
[----:B------:R-:W4:Y:S04]  /*95050*/  LDL.LU.64 R26, [R1+0x2150] ;  /* 0x00215000011a7983 */ /* 0x000f280000300a00 */
[----:B------:R-:W2:Y:S01]  /*95060*/  LDL.LU R25, [R1+0x2148] ;  /* 0x0021480001197983 */ /* 0x000ea20000300800 */
[----:B----4-:R-:W-:-:S15]  /*95070*/  HMMA.1688.F32.TF32 R12, R4, R26, R12 ;  /* 0x0000001a040c723c */ /* 0x010fde000008100c */
[----:B------:R-:W-:-:S04]  /*95080*/  NOP ;  /* 0x0000000000007918 */ /* 0x000fc80000000000 */
[----:B------:R-:W-:Y:S04]  /*95090*/  STL.64 [R1+0xc80], R12 ;  /* 0x000c800c01007387 */ /* 0x000fe80000100a00 */
[----:B------:R1:W-:Y:S04]  /*950a0*/  STL.64 [R1+0xc88], R14 ;  /* 0x000c880e01007387 */ /* 0x0003e80000100a00 */
[----:B-1----:R-:W4:Y:S04]  /*950b0*/  LDL.LU.64 R14, [R1+0x2140] ;  /* 0x00214000010e7983 */ /* 0x002f280000300a00 */
[----:B------:R-:W3:Y:S04]  /*950c0*/  LDL.LU.64 R12, [R1+0x2138] ;  /* 0x00213800010c7983 */ /* 0x000ee80000300a00 */
[----:B------:R-:W-:Y:S04]  /*950d0*/  STL.64 [R1+0x1fe0], R26 ;  /* 0x001fe01a01007387 */ /* 0x000fe80000100a00 */
[----:B--2---:R1:W-:Y:S04]  /*950e0*/  STL [R1+0x1fd8], R25 ;  /* 0x001fd81901007387 */ /* 0x0043e80000100800 */
[----:B------:R-:W3:Y:S04]  /*950f0*/  LDL.LU R24, [R1+0x280] ;  /* 0x0002800001187983 */ /* 0x000ee80000300800 */
[----:B-1----:R-:W3:Y:S04]  /*95100*/  LDL.LU R25, [R1+0x284] ;  /* 0x0002840001197983 */ /* 0x002ee80000300800 */
[----:B------:R-:W3:Y:S04]  /*95110*/  LDL.LU R26, [R1+0x288] ;  /* 0x00028800011a7983 */ /* 0x000ee80000300800 */
[----:B------:R-:W3:Y:S02]  /*95120*/  LDL.LU R27, [R1+0x28c] ;  /* 0x00028c00011b7983 */ /* 0x000ee40000300800 */
[----:B---3--:R-:W-:Y:S01]  /*95130*/  HMMA.1688.F32.TF32 R4, R4, R10, R24 ;  /* 0x0000000a0404723c */ /* 0x008fe20000081018 */
        /* <DEDUP_REMOVED lines=8> */
[----:B-1----:R-:W3:Y:S04]  /*951c0*/  LDL.LU R26, [R1+0x258] ;  /* 0x00025800011a7983 */ /* 0x002ee80000300800 */
[----:B------:R-:W3:Y:S01]  /*951d0*/  LDL.LU R27, [R1+0x25c] ;  /* 0x00025c00011b7983 */ /* 0x000ee20000300800 */
[----:B------:R-:W-:Y:S01]  /*951e0*/  IMAD.MOV.U32 R22, RZ, RZ, R17 ;  /* 0x000000ffff167224 */ /* 0x000fe200078e0011 */
[----:B------:R-:W-:-:S02]  /*951f0*/  MOV R23, R8 ;  /* 0x0000000800177202 */ /* 0x000fc40000000f00 */
        /* <DEDUP_REMOVED lines=123> */
[----:B------:R-:W2:Y:S04]  /*959b0*/  LDL.LU R6, [R1+0x7e8] ;  /* 0x0007e80001067983 */ /* 0x000ea80000300800 */
[----:B------:R-:W2:Y:S01]  /*959c0*/  LDL.LU R7, [R1+0x7ec] ;  /* 0x0007ec0001077983 */ /* 0x000ea20000300800 */
[C---:B------:R-:W-:Y:S03]  /*959d0*/  HMMA.1688.F32.TF32 R16, R12.reuse, R18, R20 ;  /* 0x000000120c10723c */ /* 0x040fe60000081014 */
[----:B--2---:R-:W-:Y:S04]  /*959e0*/  STL.64 [R1+0x1fc8], R6 ;  /* 0x001fc80601007387 */ /* 0x004fe80000100a00 */
        /* <DEDUP_REMOVED lines=84> */
[----:B------:R-:W3:-:S12]  /*95f30*/  LDL.LU.64 R8, [R1+0x1fe8] ;  /* 0x001fe80001087983 */ /* 0x000ed80000300a00 */
[----:B------:R-:W-:Y:S04]  /*95f40*/  STL.64 [R1+0xc70], R24 ;  /* 0x000c701801007387 */ /* 0x000fe80000100a00 */
[----:B------:R1:W-:Y:S04]  /*95f50*/  STL.64 [R1+0xc78], R26 ;  /* 0x000c781a01007387 */ /* 0x0003e80000100a00 */
[----:B-1----:R-:W3:Y:S04]  /*95f60*/  LDL.LU.64 R26, [R1+0x1fe0] ;  /* 0x001fe000011a7983 */ /* 0x002ee80000300a00 */
[----:B------:R-:W2:Y:S01]  /*95f70*/  LDL.LU R25, [R1+0x1fd8] ;  /* 0x001fd80001197983 */ /* 0x000ea20000300800 */
[----:B---3--:R-:W-:-:S15]  /*95f80*/  HMMA.1688.F32.TF32 R8, R12, R26, R8 ;  /* 0x0000001a0c08723c */ /* 0x008fde0000081008 */
[----:B------:R-:W-:-:S04]  /*95f90*/  NOP ;  /* 0x0000000000007918 */ /* 0x000fc80000000000 */
[----:B------:R-:W-:Y:S04]  /*95fa0*/  STL.64 [R1+0xc60], R8 ;  /* 0x000c600801007387 */ /* 0x000fe80000100a00 */
[----:B------:R1:W-:Y:S04]  /*95fb0*/  STL.64 [R1+0xc68], R10 ;  /* 0x000c680a01007387 */ /* 0x0003e80000100a00 */
[----:B-1----:R-:W2:Y:S02]  /*95fc0*/  LDL.LU.64 R10, [R1+0x1fd0] ;  /* 0x001fd000010a7983 */ /* 0x002ea40000300a00 */
[----:B--2---:R-:W-:Y:S02]  /*95fd0*/  HMMA.1688.F32.TF32 R12, R12, R10, R4 ;  /* 0x0000000a0c0c723c */ /* 0x004fe40000081004 */
[----:B------:R-:W2:Y:S04]  /*95fe0*/  LDL.LU.64 R6, [R1+0x1fc8] ;  /* 0x001fc80001067983 */ /* 0x000ea80000300a00 */
[----:B------:R-:W2:Y:S04]  /*95ff0*/  LDL.LU.64 R4, [R1+0x1fc0] ;  /* 0x001fc00001047983 */ /* 0x000ea80000300a00 */
[----:B------:R-:W2:Y:S04]  /*96000*/  LDL.LU.64 R10, [R1+0x1fb8] ;  /* 0x001fb800010a7983 */ /* 0x000ea80000300a00 */
[----:B------:R-:W2:Y:S05]  /*96010*/  LDL.LU.64 R8, [R1+0x1fb0] ;  /* 0x001fb00001087983 */ /* 0x000eaa0000300a00 */
[----:B------:R1:W-:Y:S04]  /*96020*/  STL.64 [R1+0xbd0], R12 ;  /* 0x000bd00c01007387 */ /* 0x0003e80000100a00 */
[----:B------:R3:W-:Y:S04]  /*96030*/  STL.64 [R1+0xbd8], R14 ;  /* 0x000bd80e01007387 */ /* 0x0007e80000100a00 */
[----:B-1----:R-:W4:Y:S04]  /*96040*/  LDL.LU R12, [R1+0x870] ;  /* 0x00087000010c7983 */ /* 0x002f280000300800 */
[----:B------:R-:W4:Y:S04]  /*96050*/  LDL.LU R13, [R1+0x874] ;  /* 0x00087400010d7983 */ /* 0x000f280000300800 */
[----:B---3--:R-:W4:Y:S04]  /*96060*/  LDL.LU R14, [R1+0x878] ;  /* 0x00087800010e7983 */ /* 0x008f280000300800 */
[----:B------:R-:W4:Y:S01]  /*96070*/  LDL.LU R15, [R1+0x87c] ;  /* 0x00087c00010f7983 */ /* 0x000f220000300800 */
[----:B------:R-:W-:Y:S01]  /*96080*/  MOV R2, R23 ;  /* 0x0000001700027202 */ /* 0x000fe20000000f00 */
[C---:B--2---:R-:W-:Y:S08]  /*96090*/  HMMA.1688.F32.TF32 R4, R8.reuse, R18, R4 ;  /* 0x000000120804723c */ /* 0x044ff00000081004 */
[----:B----4-:R-:W-:-:S15]  /*960a0*/  HMMA.1688.F32.TF32 R12, R8, R22, R12 ;  /* 0x00000016080c723c */ /* 0x010fde000008100c */
[----:B------:R-:W-:-:S04]  /*960b0*/  NOP ;  /* 0x0000000000007918 */ /* 0x000fc80000000000 */
[----:B------:R1:W-:Y:S04]  /*960c0*/  STL.64 [R1+0x460], R12 ;  /* 0x0004600c01007387 */ /* 0x0003e80000100a00 */
[----:B------:R2:W-:Y:S04]  /*960d0*/  STL.64 [R1+0x468], R14 ;  /* 0x0004680e01007387 */ /* 0x0005e80000100a00 */
[----:B------:R-:W-:Y:S01]  /*960e0*/  STL [R1+0x1eb8], R2 ;  /* 0x001eb80201007387 */ /* 0x000fe20000100800 */
[----:B-1----:R-:W-:-:S05]  /*960f0*/  IMAD.MOV.U32 R12, RZ, RZ, R22 ;  /* 0x000000ffff0c7224 */ /* 0x002fca00078e0016 */
[----:B------:R-:W-:Y:S04]  /*96100*/  STL [R1+0x1eb4], R12 ;  /* 0x001eb40c01007387 */ /* 0x000fe80000100800 */
[----:B--2---:R-:W2:Y:S04]  /*96110*/  LDL.64 R14, [R1+0xf8] ;  /* 0x0000f800010e7983 */ /* 0x004ea80000100a00 */
[----:B------:R-:W3:Y:S04]  /*96120*/  LDL.LU R20, [R1+0x680] ;  /* 0x0006800001147983 */ /* 0x000ee80000300800 */
[----:B------:R-:W-:Y:S04]  /*96130*/  STL.64 [R1+0x660], R4 ;  /* 0x0006600401007387 */ /* 0x000fe80000100a00 */
[----:B------:R-:W-:Y:S04]  /*96140*/  STL.64 [R1+0x668], R6 ;  /* 0x0006680601007387 */ /* 0x000fe80000100a00 */
[----:B------:R-:W3:Y:S04]  /*96150*/  LDL.LU R21, [R1+0x684] ;  /* 0x0006840001157983 */ /* 0x000ee80000300800 */
[----:B------:R-:W4:Y:S04]  /*96160*/  LDL.LU R22, [R1+0x688] ;  /* 0x0006880001167983 */ /* 0x000f280000300800 */
[----:B------:R-:W4:Y:S04]  /*96170*/  LDL.LU R23, [R1+0x68c] ;  /* 0x00068c0001177983 */ /* 0x000f280000300800 */
[----:B------:R-:W1:Y:S04]  /*96180*/  LDS R4, [R0+UR5+0x3c500] ;  /* 0x03c5000500047984 */ /* 0x000e680008000800 */
[----:B------:R-:W1:Y:S04]  /*96190*/  LDS R6, [R0+UR5+0x3e500] ;  /* 0x03e5000500067984 */ /* 0x000e680008000800 */
[----:B------:R-:W1:Y:S04]  /*961a0*/  LDS R5, [R25+UR5+0x3c500] ;  /* 0x03c5000519057984 */ /* 0x000e680008000800 */
[----:B------:R-:W1:Y:S04]  /*961b0*/  LDS R7, [R25+UR5+0x3e500] ;  /* 0x03e5000519077984 */ /* 0x000e680008000800 */
[----:B----4-:R4:W-:Y:S04]  /*961c0*/  STL.64 [R1+0x1fa8], R22 ;  /* 0x001fa81601007387 */ /* 0x0109e80000100a00 */
[----:B---3--:R-:W-:Y:S04]  /*961d0*/  STL.64 [R1+0x1fa0], R20 ;  /* 0x001fa01401007387 */ /* 0x008fe80000100a00 */
[----:B----4-:R-:W3:Y:S04]  /*961e0*/  LDL.64 R22, [R1+0xe8] ;  /* 0x0000e80001167983 */ /* 0x010ee80000100a00 */
[----:B------:R4:W-:Y:S04]  /*961f0*/  STL.64 [R1+0x1e98], R18 ;  /* 0x001e981201007387 */ /* 0x0009e80000100a00 */
[----:B------:R-:W2:Y:S04]  /*96200*/  LDL.LU R16, [R1+0x780] ;  /* 0x0007800001107983 */ /* 0x000ea80000300800 */
[----:B------:R-:W2:Y:S04]  /*96210*/  LDL.LU R17, [R1+0x784] ;  /* 0x0007840001117983 */ /* 0x000ea80000300800 */
[----:B----4-:R-:W2:Y:S04]  /*96220*/  LDL.LU R18, [R1+0x788] ;  /* 0x0007880001127983 */ /* 0x010ea80000300800 */
[----:B------:R-:W2:Y:S04]  /*96230*/  LDL.LU R19, [R1+0x78c] ;  /* 0x00078c0001137983 */ /* 0x000ea80000300800 */
[----:B-1----:R-:W-:Y:S04]  /*96240*/  STL [R1+0x1ebc], R4 ;  /* 0x001ebc0401007387 */ /* 0x002fe80000100800 */
[----:B------:R-:W-:Y:S04]  /*96250*/  STL [R1+0x1ec0], R6 ;  /* 0x001ec00601007387 */ /* 0x000fe80000100800 */
[----:B------:R-:W-:Y:S04]  /*96260*/  STL [R1+0x1ec4], R5 ;  /* 0x001ec40501007387 */ /* 0x000fe80000100800 */
[----:B------:R1:W-:Y:S04]  /*96270*/  STL.64 [R1+0x1f00], R26 ;  /* 0x001f001a01007387 */ /* 0x0003e80000100a00 */
[----:B------:R-:W-:Y:S04]  /*96280*/  STL [R1+0x1ef8], R25 ;  /* 0x001ef81901007387 */ /* 0x000fe80000100800 */
[----:B-1----:R-:W4:Y:S04]  /*96290*/  LDL.64 R26, [R1+0xb8] ;  /* 0x0000b800011a7983 */ /* 0x002f280000100a00 */
[----:B----4-:R1:W-:Y:S04]  /*962a0*/  STL.64 [R1+0x1f78], R26 ;  /* 0x001f781a01007387 */ /* 0x0103e80000100a00 */
[----:B-1----:R-:W4:Y:S01]  /*962b0*/  LDL.64 R26, [R1+0xc8] ;  /* 0x0000c800011a7983 */ /* 0x002f220000100a00 */
[----:B--2---:R-:W-:Y:S03]  /*962c0*/  HMMA.1688.F32.TF32 R16, R8, R14, R16 ;  /* 0x0000000e0810723c */ /* 0x004fe60000081010 */
[----:B----4-:R1:W-:Y:S04]  /*962d0*/  STL.64 [R1+0x1f90], R26 ;  /* 0x001f901a01007387 */ /* 0x0103e80000100a00 */
[----:B-1----:R-:W2:Y:S04]  /*962e0*/  LDL.64 R26, [R1+0xd8] ;  /* 0x0000d800011a7983 */ /* 0x002ea80000100a00 */
[----:B------:R1:W-:Y:S04]  /*962f0*/  STL [R1+0x1ec8], R7 ;  /* 0x001ec80701007387 */ /* 0x0003e80000100800 */
[----:B------:R-:W4:Y:S04]  /*96300*/  LDL.LU R4, [R1+0x590] ;  /* 0x0005900001047983 */ /* 0x000f280000300800 */
[----:B------:R-:W4:Y:S04]  /*96310*/  LDL.LU R5, [R1+0x594] ;  /* 0x0005940001057983 */ /* 0x000f280000300800 */
[----:B------:R-:W2:Y:S04]  /*96320*/  LDL.LU R6, [R1+0x598] ;  /* 0x0005980001067983 */ /* 0x000ea80000300800 */
[----:B-1----:R-:W2:Y:S04]  /*96330*/  LDL.LU R7, [R1+0x59c] ;  /* 0x00059c0001077983 */ /* 0x002ea80000300800 */
[----:B--2---:R-:W-:Y:S04]  /*96340*/  STL.64 [R1+0x1f88], R6 ;  /* 0x001f880601007387 */ /* 0x004fe80000100a00 */
[----:B----4-:R1:W-:Y:S04]  /*96350*/  STL.64 [R1+0x1f80], R4 ;  /* 0x001f800401007387 */ /* 0x0103e80000100a00 */
[----:B-1----:R-:W2:Y:S04]  /*96360*/  LDL.LU R4, [R1+0x610] ;  /* 0x0006100001047983 */ /* 0x002ea80000300800 */
[----:B------:R-:W2:Y:S04]  /*96370*/  LDL.LU R5, [R1+0x614] ;  /* 0x0006140001057983 */ /* 0x000ea80000300800 */
[----:B------:R-:W2:Y:S04]  /*96380*/  LDL.LU R6, [R1+0x618] ;  /* 0x0006180001067983 */ /* 0x000ea80000300800 */
[----:B------:R-:W2:Y:S04]  /*96390*/  LDL.LU R7, [R1+0x61c] ;  /* 0x00061c0001077983 */ /* 0x000ea80000300800 */
[----:B------:R1:W-:Y:S04]  /*963a0*/  STL.64 [R1+0x520], R16 ;  /* 0x0005201001007387 */ /* 0x0003e80000100a00 */
[----:B------:R-:W-:Y:S01]  /*963b0*/  STL.64 [R1+0x528], R18 ;  /* 0x0005281201007387 */ /* 0x000fe20000100a00 */
[----:B-1----:R-:W-:-:S02]  /*963c0*/  IMAD.MOV.U32 R16, RZ, RZ, R14 ;  /* 0x000000ffff107224 */ /* 0x002fc400078e000e */
[----:B------:R-:W-:-:S05]  /*963d0*/  IMAD.MOV.U32 R14, RZ, RZ, R15 ;  /* 0x000000ffff0e7224 */ /* 0x000fca00078e000f */
[----:B------:R1:W-:Y:S04]  /*963e0*/  STL [R1+0x1ed0], R14 ;  /* 0x001ed00e01007387 */ /* 0x0003e80000100800 */
[----:B-1----:R-:W4:Y:S04]  /*963f0*/  LDL.64 R14, [R1+0xa8] ;  /* 0x0000a800010e7983 */ /* 0x002f280000100a00 */
[----:B------:R1:W-:Y:S04]  /*96400*/  STL [R1+0x1ecc], R16 ;  /* 0x001ecc1001007387 */ /* 0x0003e80000100800 */
        /* <DEDUP_REMOVED lines=9> */
[----:B---3--:R-:W-:Y:S02]  /*964a0*/  IMAD.MOV.U32 R18, RZ, RZ, R22 ;  /* 0x000000ffff127224 */ /* 0x008fe400078e0016 */
[----:B------:R-:W3:Y:S04]  /*964b0*/  LDL.LU.64 R22, [R1+0x1fa8] ;  /* 0x001fa80001167983 */ /* 0x000ee80000300a00 */
[----:B------:R-:W3:Y:S01]  /*964c0*/  LDL.LU.64 R20, [R1+0x1fa0] ;  /* 0x001fa00001147983 */ /* 0x000ee20000300a00 */
[----:B------:R-:W-:Y:S01]  /*964d0*/  IMAD.MOV.U32 R19, RZ, RZ, R27 ;  /* 0x000000ffff137224 */ /* 0x000fe200078e001b */
[----:B---3--:R-:W-:-:S15]  /*964e0*/  HMMA.1688.F32.TF32 R20, R8, R26, R20 ;  /* 0x0000001a0814723c */ /* 0x008fde0000081014 */
[----:B------:R-:W-:-:S04]  /*964f0*/  NOP ;  /* 0x0000000000007918 */ /* 0x000fc80000000000 */
[----:B------:R1:W-:Y:S04]  /*96500*/  STL.64 [R1+0x640], R20 ;  /* 0x0006401401007387 */ /* 0x0003e80000100a00 */
[----:B------:R3:W-:Y:S01]  /*96510*/  STL.64 [R1+0x648], R22 ;  /* 0x0006481601007387 */ /* 0x0007e20000100a00 */
[----:B-1----:R-:W-:-:S03]  /*96520*/  IMAD.MOV.U32 R20, RZ, RZ, R26 ;  /* 0x000000ffff147224 */ /* 0x002fc600078e001a */
[----:B---3--:R-:W3:Y:S04]  /*96530*/  LDL.LU.64 R22, [R1+0x1f98] ;  /* 0x001f980001167983 */ /* 0x008ee80000300a00 */
[----:B------:R-:W2:Y:S04]  /*96540*/  LDL.LU.64 R26, [R1+0x1f90] ;  /* 0x001f9000011a7983 */ /* 0x000ea80000300a00 */
[----:B------:R-:W-:Y:S04]  /*96550*/  STL.64 [R1+0x1f48], R18 ;  /* 0x001f481201007387 */ /* 0x000fe80000100a00 */
[----:B------:R1:W-:Y:S04]  /*96560*/  STL [R1+0x1f40], R17 ;  /* 0x001f401101007387 */ /* 0x0003e80000100800 */
[----:B------:R-:W4:Y:S04]  /*96570*/  LDL.LU R16, [R1+0x510] ;  /* 0x0005100001107983 */ /* 0x000f280000300800 */
[----:B-1----:R-:W4:Y:S04]  /*96580*/  LDL.LU R17, [R1+0x514] ;  /* 0x0005140001117983 */ /* 0x002f280000300800 */
        /* <DEDUP_REMOVED lines=11> */
[----:B---3--:R-:W-:Y:S04]  /*96640*/  STL.64 [R1+0x1f28], R22 ;  /* 0x001f281601007387 */ /* 0x008fe80000100a00 */
[----:B------:R-:W-:Y:S01]  /*96650*/  STL.64 [R1+0x1f20], R20 ;  /* 0x001f201401007387 */ /* 0x000fe20000100a00 */
[----:B--2---:R-:W-:Y:S01]  /*96660*/  HMMA.1688.F32.TF32 R4, R8, R26, R4 ;  /* 0x0000001a0804723c */ /* 0x004fe20000081004 */
[----:B------:R-:W-:-:S02]  /*96670*/  IMAD.MOV.U32 R3, RZ, RZ, R26 ;  /* 0x000000ffff037224 */ /* 0x000fc400078e001a */
[----:B------:R-:W-:-:S15]  /*96680*/  IMAD.MOV.U32 R28, RZ, RZ, R27 ;  /* 0x000000ffff1c7224 */ /* 0x000fde00078e001b */
[----:B------:R-:W-:Y:S01]  /*96690*/  NOP ;  /* 0x0000000000007918 */ /* 0x000fe20000000000 */
[----:B------:R1:W-:Y:S04]  /*966a0*/  STL.64 [R1+0x560], R4 ;  /* 0x0005600401007387 */ /* 0x0003e80000100a00 */
[----:B------:R2:W-:Y:S04]  /*966b0*/  STL.64 [R1+0x568], R6 ;  /* 0x0005680601007387 */ /* 0x0005e80000100a00 */
[----:B-1----:R-:W3:Y:S04]  /*966c0*/  LDL.LU R4, [R1+0x490] ;  /* 0x0004900001047983 */ /* 0x002ee80000300800 */
[----:B------:R-:W3:Y:S04]  /*966d0*/  LDL.LU R5, [R1+0x494] ;  /* 0x0004940001057983 */ /* 0x000ee80000300800 */
[----:B--2---:R-:W3:Y:S04]  /*966e0*/  LDL.LU R6, [R1+0x498] ;  /* 0x0004980001067983 */ /* 0x004ee80000300800 */
[----:B------:R-:W3:Y:S04]  /*966f0*/  LDL.LU R7, [R1+0x49c] ;  /* 0x00049c0001077983 */ /* 0x000ee80000300800 */
[----:B------:R-:W2:Y:S01]  /*96700*/  LDL.64 R26, [R1+0x48] ;  /* 0x00004800011a7983 */ /* 0x000ea20000100a00 */
[----:B----4-:R-:W-:Y:S01]  /*96710*/  HMMA.1688.F32.TF32 R16, R8, R14, R16 ;  /* 0x0000000e0810723c */ /* 0x010fe20000081010 */
[----:B------:R-:W-:Y:S01]  /*96720*/  IMAD.MOV.U32 R12, RZ, RZ, R15 ;  /* 0x000000ffff0c7224 */ /* 0x000fe200078e000f */
[----:B------:R-:W-:Y:S01]  /*96730*/  MOV R2, R14 ;  /* 0x0000000e00027202 */ /* 0x000fe20000000f00 */
[----:B--2---:R-:W-:-:S15]  /*96740*/  STL.64 [R1+0x1f18], R26 ;  /* 0x001f181a01007387 */ /* 0x004fde0000100a00 */
[----:B------:R-:W-:Y:S01]  /*96750*/  NOP ;  /* 0x0000000000007918 */ /* 0x000fe20000000000 */
[----:B------:R-:W-:Y:S04]  /*96760*/  STL.64 [R1+0x620], R16 ;  /* 0x0006201001007387 */ /* 0x000fe80000100a00 */
[----:B------:R-:W-:Y:S04]  /*96770*/  STL.64 [R1+0x628], R18 ;  /* 0x0006281201007387 */ /* 0x000fe80000100a00 */
[----:B------:R1:W-:Y:S04]  /*96780*/  STL [R1+0x1f50], R12 ;  /* 0x001f500c01007387 */ /* 0x0003e80000100800 */
[----:B-1----:R-:W2:Y:S04]  /*96790*/  LDL.LU R12, [R1+0x220] ;  /* 0x00022000010c7983 */ /* 0x002ea80000300800 */
[----:B------:R-:W2:Y:S04]  /*967a0*/  LDL.LU R13, [R1+0x224] ;  /* 0x00022400010d7983 */ /* 0x000ea80000300800 */
[----:B------:R-:W4:Y:S04]  /*967b0*/  LDL.LU R14, [R1+0x228] ;  /* 0x00022800010e7983 */ /* 0x000f280000300800 */
[----:B------:R-:W4:Y:S04]  /*967c0*/  LDL.LU R15, [R1+0x22c] ;  /* 0x00022c00010f7983 */ /* 0x000f280000300800 */
[----:B----4-:R1:W-:Y:S04]  /*967d0*/  STL.64 [R1+0x1f60], R14 ;  /* 0x001f600e01007387 */ /* 0x0103e80000100a00 */
[----:B--2---:R-:W-:Y:S04]  /*967e0*/  STL.64 [R1+0x1f58], R12 ;  /* 0x001f580c01007387 */ /* 0x004fe80000100a00 */
[----:B-1----:R-:W2:Y:S04]  /*967f0*/  LDL.64 R14, [R1+0x88] ;  /* 0x00008800010e7983 */ /* 0x002ea80000100a00 */
        /* <DEDUP_REMOVED lines=8> */
[----:B------:R-:W4:Y:S04]  /*96880*/  LDL.LU R24, [R1+0x200] ;  /* 0x0002000001187983 */ /* 0x000f280000300800 */
[----:B------:R-:W4:Y:S04]  /*96890*/  LDL.LU R25, [R1+0x204] ;  /* 0x0002040001197983 */ /* 0x000f280000300800 */
[----:B------:R-:W2:Y:S04]  /*968a0*/  LDL.LU R26, [R1+0x208] ;  /* 0x00020800011a7983 */ /* 0x000ea80000300800 */
[----:B------:R-:W2:Y:S01]  /*968b0*/  LDL.LU R27, [R1+0x20c] ;  /* 0x00020c00011b7983 */ /* 0x000ea20000300800 */
[----:B---3--:R-:W-:Y:S03]  /*968c0*/  HMMA.1688.F32.TF32 R4, R8, R14, R4 ;  /* 0x0000000e0804723c */ /* 0x008fe60000081004 */
        /* <DEDUP_REMOVED lines=8> */
[----:B------:R1:W-:Y:S04]  /*96950*/  STL.64 [R1+0x5f0], R4 ;  /* 0x0005f00401007387 */ /* 0x0003e80000100a00 */
[----:B------:R3:W-:Y:S01]  /*96960*/  STL.64 [R1+0x5f8], R6 ;  /* 0x0005f80601007387 */ /* 0x0007e20000100a00 */
[----:B-1----:R-:W-:-:S02]  /*96970*/  IMAD.MOV.U32 R4, RZ, RZ, R15 ;  /* 0x000000ffff047224 */ /* 0x002fc400078e000f */
[----:B---3--:R-:W-:Y:S02]  /*96980*/  IMAD.MOV.U32 R6, RZ, RZ, R14 ;  /* 0x000000ffff067224 */ /* 0x008fe400078e000e */
        /* <DEDUP_REMOVED lines=10> */
[----:B------:R1:W-:Y:S04]  /*96a30*/  STL.64 [R1+0x1ee0], R6 ;  /* 0x001ee00601007387 */ /* 0x0003e80000100a00 */
[----:B------:R4:W-:Y:S04]  /*96a40*/  STL.64 [R1+0x1ed8], R4 ;  /* 0x001ed80401007387 */ /* 0x0009e80000100a00 */
[----:B-1----:R-:W2:Y:S04]  /*96a50*/  LDL R6, [R1+0x28] ;  /* 0x0000280001067983 */ /* 0x002ea80000100800 */
[----:B------:R-:W2:Y:S04]  /*96a60*/  LDL R7, [R1+0x2c] ;  /* 0x00002c0001077983 */ /* 0x000ea80000100800 */
[----:B--2---:R1:W-:Y:S04]  /*96a70*/  STL.64 [R1+0x1ef0], R6 ;  /* 0x001ef00601007387 */ /* 0x0043e80000100a00 */
[----:B----4-:R-:W2:Y:S04]  /*96a80*/  LDL.LU R4, [R1+0x1e0] ;  /* 0x0001e00001047983 */ /* 0x010ea80000300800 */
[----:B------:R-:W2:Y:S04]  /*96a90*/  LDL.LU R5, [R1+0x1e4] ;  /* 0x0001e40001057983 */ /* 0x000ea80000300800 */
[----:B-1----:R-:W4:Y:S04]  /*96aa0*/  LDL.LU R6, [R1+0x1e8] ;  /* 0x0001e80001067983 */ /* 0x002f280000300800 */
[----:B------:R-:W4:Y:S01]  /*96ab0*/  LDL.LU R7, [R1+0x1ec] ;  /* 0x0001ec0001077983 */ /* 0x000f220000300800 */
[C---:B---3--:R-:W-:Y:S08]  /*96ac0*/  HMMA.1688.F32.TF32 R12, R8.reuse, R18, R12 ;  /* 0x00000012080c723c */ /* 0x048ff0000008100c */
[----:B------:R-:W-:Y:S01]  /*96ad0*/  HMMA.1688.F32.TF32 R20, R8, R22, R24 ;  /* 0x000000160814723c */ /* 0x000fe20000081018 */
        /* <DEDUP_REMOVED lines=8> */
[----:B-1----:R-:W4:Y:S01]  /*96b60*/  LDL.LU R12, [R1+0x1f50] ;  /* 0x001f5000010c7983 */ /* 0x002f220000300800 */
[----:B---3--:R-:W-:-:S02]  /*96b70*/  IMAD.MOV.U32 R14, RZ, RZ, R18 ;  /* 0x000000ffff0e7224 */ /* 0x008fc400078e0012 */
[----:B------:R-:W-:Y:S02]  /*96b80*/  IMAD.MOV.U32 R16, RZ, RZ, R19 ;  /* 0x000000ffff107224 */ /* 0x000fe400078e0013 */
[----:B------:R-:W3:Y:S04]  /*96b90*/  LDL.LU.64 R18, [R1+0x1f48] ;  /* 0x001f480001127983 */ /* 0x000ee80000300a00 */
[----:B------:R-:W2:Y:S04]  /*96ba0*/  LDL.LU R17, [R1+0x1f40] ;  /* 0x001f400001117983 */ /* 0x000ea80000300800 */
[----:B------:R-:W-:Y:S04]  /*96bb0*/  STL [R1+0x1eec], R14 ;  /* 0x001eec0e01007387 */ /* 0x000fe80000100800 */
[----:B----4-:R1:W-:Y:S04]  /*96bc0*/  STL [R1+0x1ee8], R12 ;  /* 0x001ee80c01007387 */ /* 0x0103e80000100800 */
        /* <DEDUP_REMOVED lines=24> */
[----:B------:R-:W2:Y:S04]  /*96d50*/  LDL.LU.64 R26, [R1+0x1f00] ;  /* 0x001f0000011a7983 */ /* 0x000ea80000300a00 */
[----:B------:R-:W3:Y:S01]  /*96d60*/  LDL.LU R25, [R1+0x1ef8] ;  /* 0x001ef80001197983 */ /* 0x000ee20000300800 */
[----:B--2---:R-:W-:-:S15]  /*96d70*/  HMMA.1688.F32.TF32 R4, R8, R26, R4 ;  /* 0x0000001a0804723c */ /* 0x004fde0000081004 */
[----:B------:R-:W-:-:S04]  /*96d80*/  NOP ;  /* 0x0000000000007918 */ /* 0x000fc80000000000 */
[----:B------:R-:W-:Y:S04]  /*96d90*/  STL.64 [R1+0xc40], R4 ;  /* 0x000c400401007387 */ /* 0x000fe80000100a00 */
[----:B------:R1:W-:Y:S04]  /*96da0*/  STL.64 [R1+0xc48], R6 ;  /* 0x000c480601007387 */ /* 0x0003e80000100a00 */
[----:B-1----:R-:W4:Y:S04]  /*96db0*/  LDL.LU.64 R6, [R1+0x1ef0] ;  /* 0x001ef00001067983 */ /* 0x002f280000300a00 */
[----:B------:R1:W-:Y:S02]  /*96dc0*/  STL.64 [R1+0x1d80], R26 ;  /* 0x001d801a01007387 */ /* 0x0003e40000100a00 */
[----:B-1----:R-:W-:Y:S01]  /*96dd0*/  IMAD.MOV.U32 R26, RZ, RZ, R23 ;  /* 0x000000ffff1a7224 */ /* 0x002fe200078e0017 */
[----:B------:R-:W-:Y:S01]  /*96de0*/  MOV R27, R22 ;  /* 0x00000016001b7202 */ /* 0x000fe20000000f00 */
[----:B----4-:R-:W-:Y:S01]  /*96df0*/  HMMA.1688.F32.TF32 R8, R8, R6, R12 ;  /* 0x000000060808723c */ /* 0x010fe2000008100c */
[----:B------:R-:W2:Y:S04]  /*96e00*/  LDL.LU R14, [R1+0x1eec] ;  /* 0x001eec00010e7983 */ /* 0x000ea80000300800 */
[----:B------:R-:W4:Y:S04]  /*96e10*/  LDL.LU R12, [R1+0x1ee8] ;  /* 0x001ee800010c7983 */ /* 0x000f280000300800 */
[----:B------:R-:W2:Y:S04]  /*96e20*/  LDL.LU.64 R6, [R1+0x1ee0] ;  /* 0x001ee00001067983 */ /* 0x000ea80000300a00 */
[----:B------:R-:W2:Y:S04]  /*96e30*/  LDL.LU.64 R4, [R1+0x1ed8] ;  /* 0x001ed80001047983 */ /* 0x000ea80000300a00 */
[----:B---3--:R-:W-:Y:S04]  /*96e40*/  LDS R15, [R25+UR5+0x3e700] ;  /* 0x03e70005190f7984 */ /* 0x008fe80008000800 */
[----:B------:R-:W-:Y:S04]  /*96e50*/  LDS R13, [R25+UR5+0x3c700] ;  /* 0x03c70005190d7984 */ /* 0x000fe80008000800 */
        /* <DEDUP_REMOVED lines=8> */
[----:B------:R-:W-:Y:S04]  /*96ee0*/  STL [R1+0x1ea4], R15 ;  /* 0x001ea40f01007387 */ /* 0x000fe80000100800 */
[----:B------:R-:W-:Y:S04]  /*96ef0*/  STL [R1+0x1ea0], R13 ;  /* 0x001ea00d01007387 */ /* 0x000fe80000100800 */
[----:B-1----:R-:W3:Y:S04]  /*96f00*/  LDL.LU R8, [R1+0x1d0] ;  /* 0x0001d00001087983 */ /* 0x002ee80000300800 */
[----:B------:R-:W3:Y:S04]  /*96f10*/  LDL.LU R9, [R1+0x1d4] ;  /* 0x0001d40001097983 */ /* 0x000ee80000300800 */
[----:B------:R-:W2:Y:S04]  /*96f20*/  LDL.LU R10, [R1+0x1d8] ;  /* 0x0001d800010a7983 */ /* 0x000ea80000300800 */
[----:B------:R-:W2:Y:S04]  /*96f30*/  LDL.LU R11, [R1+0x1dc] ;  /* 0x0001dc00010b7983 */ /* 0x000ea80000300800 */
[----:B------:R-:W2:Y:S04]  /*96f40*/  LDL.LU.64 R22, [R1+0x68] ;  /* 0x0000680001167983 */ /* 0x000ea80000300a00 */
[----:B--2---:R-:W-:Y:S04]  /*96f50*/  STL.64 [R1+0x1db8], R22 ;  /* 0x001db81601007387 */ /* 0x004fe80000100a00 */
        /* <DEDUP_REMOVED lines=54> */
[----:B-1----:R-:W-:Y:S01]  /*972c0*/  MOV R22, R29 ;  /* 0x0000001d00167202 */ /* 0x002fe20000000f00 */
        /* <DEDUP_REMOVED lines=28> */
[----:B------:R-:W-:Y:S02]  /*97490*/  IMAD.MOV.U32 R23, RZ, RZ, R14 ;  /* 0x000000ffff177224 */ /* 0x000fe400078e000e */
[----:B------:R-:W-:Y:S02]  /*974a0*/  IMAD.MOV.U32 R18, RZ, RZ, R12 ;  /* 0x000000ffff127224 */ /* 0x000fe400078e000c */
        /* <DEDUP_REMOVED lines=34> */
[C---:B---3--:R-:W-:Y:S03]  /*976d0*/  HMMA.1688.F32.TF32 R16, R4.reuse, R18, R12 ;  /* 0x000000120410723c */ /* 0x048fe6000008100c */
[----:B------:R-:W1:Y:S04]  /*976e0*/  LDS R14, [R0+UR5+0x3e700] ;  /* 0x03e70005000e7984 */ /* 0x000e680008000800 */
[----:B------:R-:W3:Y:S01]  /*976f0*/  LDS R12, [R0+UR5+0x3c700] ;  /* 0x03c70005000c7984 */ /* 0x000ee20008000800 */
[----:B------:R-:W-:Y:S06]  /*97700*/  BAR.SYNC.DEFER_BLOCKING 0x0 ;  /* 0x0000000000007b1d */ /* 0x000fec0000010000 */
[----:B--2---:R-:W-:Y:S04]  /*97710*/  STL.64 [R1+0x1d90], R10 ;  /* 0x001d900a01007387 */ /* 0x004fe80000100a00 */
[----:B----4-:R2:W-:Y:S04]  /*97720*/  STL.64 [R1+0x1d88], R8 ;  /* 0x001d880801007387 */ /* 0x0105e80000100a00 */
[----:B--2---:R-:W2:Y:S04]  /*97730*/  LDL.LU R8, [R1+0x340] ;  /* 0x0003400001087983 */ /* 0x004ea80000300800 */
[----:B------:R-:W2:Y:S04]  /*97740*/  LDL.LU R9, [R1+0x344] ;  /* 0x0003440001097983 */ /* 0x000ea80000300800 */
[----:B------:R-:W2:Y:S04]  /*97750*/  LDL.LU R10, [R1+0x348] ;  /* 0x00034800010a7983 */ /* 0x000ea80000300800 */
[----:B------:R-:W2:Y:S04]  /*97760*/  LDL.LU R11, [R1+0x34c] ;  /* 0x00034c00010b7983 */ /* 0x000ea80000300800 */
[----:B------:R-:W1:Y:S04]  /*97770*/  LDL.LU R15, [R1+0x1ea4] ;  /* 0x001ea400010f7983 */ /* 0x000e680000300800 */
[----:B------:R-:W3:Y:S04]  /*97780*/  LDL.LU R13, [R1+0x1ea0] ;  /* 0x001ea000010d7983 */ /* 0x000ee80000300800 */
[----:B------:R-:W-:Y:S04]  /*97790*/  STL.64 [R1+0x610], R16 ;  /* 0x0006101001007387 */ /* 0x000fe80000100a00 */
[----:B------:R4:W-:Y:S04]  /*977a0*/  STL.64 [R1+0x618], R18 ;  /* 0x0006181201007387 */ /* 0x0009e80000100a00 */
[----:B----4-:R-:W4:Y:S04]  /*977b0*/  LDL.LU.64 R18, [R1+0x1e98] ;  /* 0x001e980001127983 */ /* 0x010f280000300a00 */
[----:B------:R-:W-:Y:S01]  /*977c0*/  STL [R1+0x1c90], R0 ;  /* 0x001c900001007387 */ /* 0x000fe20000100800 */
[C---:B----4-:R-:W-:Y:S03]  /*977d0*/  HMMA.1688.F32.TF32 R20, R4.reuse, R18, R20 ;  /* 0x000000120414723c */ /* 0x050fe60000081014 */
[----:B-1----:R1:W-:Y:S04]  /*977e0*/  STL.64 [R1+0x1be8], R14 ;  /* 0x001be80e01007387 */ /* 0x0023e80000100a00 */
[----:B---3--:R-:W-:Y:S04]  /*977f0*/  STL.64 [R1+0x1be0], R12 ;  /* 0x001be00c01007387 */ /* 0x008fe80000100a00 */
[----:B-1----:R-:W3:Y:S08]  /*97800*/  LDL.LU.64 R14, [R1+0x28] ;  /* 0x00002800010e7983 */ /* 0x002ef00000300a00 */
        /* <DEDUP_REMOVED lines=66> */
[----:B----4-:R-:W-:-:S15]  /*97c30*/  HMMA.1688.F32.TF32 R24, R4, R22, R24 ;  /* 0x000000160418723c */ /* 0x010fde0000081018 */
[----:B------:R-:W-:-:S04]  /*97c40*/  NOP ;  /* 0x0000000000007918 */ /* 0x000fc80000000000 */
[----:B------:R-:W-:Y:S04]  /*97c50*/  STL.64 [R1+0x6b0], R24 ;  /* 0x0006b01801007387 */ /* 0x000fe80000100a00 */
[----:B------:R1:W-:Y:S04]  /*97c60*/  STL.64 [R1+0x6b8], R26 ;  /* 0x0006b81a01007387 */ /* 0x0003e80000100a00 */
[----:B-1----:R-:W2:Y:S04]  /*97c70*/  LDL.LU.64 R26, [R1+0x1d98] ;  /* 0x001d9800011a7983 */ /* 0x002ea80000300a00 */
[----:B------:R1:W-:Y:S04]  /*97c80*/  STL.64 [R1+0x1ce8], R22 ;  /* 0x001ce81601007387 */ /* 0x0003e80000100a00 */
[----:B------:R-:W4:Y:S04]  /*97c90*/  LDL.LU R20, [R1+0x7f0] ;  /* 0x0007f00001147983 */ /* 0x000f280000300800 */
[----:B------:R-:W4:Y:S04]  /*97ca0*/  LDL.LU R21, [R1+0x7f4] ;  /* 0x0007f40001157983 */ /* 0x000f280000300800 */
        /* <DEDUP_REMOVED lines=13> */
[----:B------:R-:W3:Y:S04]  /*97d80*/  LDL.LU.64 R8, [R1+0x1d70] ;  /* 0x001d700001087983 */ /* 0x000ee80000300a00 */
[----:B------:R1:W-:Y:S04]  /*97d90*/  STL.64 [R1+0x1c00], R26 ;  /* 0x001c001a01007387 */ /* 0x0003e80000100a00 */
[----:B-1----:R-:W2:Y:S01]  /*97da0*/  LDL.LU.64 R26, [R1+0x118] ;  /* 0x00011800011a7983 */ /* 0x002ea20000300a00 */
[----:B---3--:R-:W-:Y:S03]  /*97db0*/  HMMA.1688.F32.TF32 R4, R4, R14, R8 ;  /* 0x0000000e0404723c */ /* 0x008fe60000081008 */
[----:B------:R-:W2:Y:S04]  /*97dc0*/  LDL.LU.64 R10, [R1+0x1d68] ;  /* 0x001d6800010a7983 */ /* 0x000ea80000300a00 */
[----:B------:R-:W2:-:S12]  /*97dd0*/  LDL.LU.64 R8, [R1+0x1d60] ;  /* 0x001d600001087983 */ /* 0x000e980000300a00 */
[----:B------:R1:W-:Y:S04]  /*97de0*/  STL.64 [R1+0xc30], R4 ;  /* 0x000c300401007387 */ /* 0x0003e80000100a00 */
[----:B------:R3:W-:Y:S04]  /*97df0*/  STL.64 [R1+0xc38], R6 ;  /* 0x000c380601007387 */ /* 0x0007e80000100a00 */
[----:B-1----:R-:W2:Y:S04]  /*97e00*/  LDL.LU R4, [R1+0x880] ;  /* 0x0008800001047983 */ /* 0x002ea80000300800 */
[----:B------:R-:W2:Y:S04]  /*97e10*/  LDL.LU R5, [R1+0x884] ;  /* 0x0008840001057983 */ /* 0x000ea80000300800 */
[----:B---3--:R-:W2:Y:S04]  /*97e20*/  LDL.LU R6, [R1+0x888] ;  /* 0x0008880001067983 */ /* 0x008ea80000300800 */
[----:B------:R-:W2:Y:S04]  /*97e30*/  LDL.LU R7, [R1+0x88c] ;  /* 0x00088c0001077983 */ /* 0x000ea80000300800 */
[----:B------:R2:W-:Y:S02]  /*97e40*/  STL.64 [R1+0x1bf8], R14 ;  /* 0x001bf80e01007387 */ /* 0x0005e40000100a00 */
[----:B--2---:R-:W-:Y:S01]  /*97e50*/  HMMA.1688.F32.TF32 R12, R8, R26, R4 ;  /* 0x0000001a080c723c */ /* 0x004fe20000081004 */
[----:B------:R-:W-:-:S15]  /*97e60*/  IMAD.MOV.U32 R7, RZ, RZ, R18 ;  /* 0x000000ffff077224 */ /* 0x000fde00078e0012 */
[----:B------:R-:W-:-:S03]  /*97e70*/  NOP ;  /* 0x0000000000007918 */ /* 0x000fc60000000000 */
[----:B------:R-:W-:Y:S04]  /*97e80*/  STL.64 [R1+0x6a0], R12 ;  /* 0x0006a00c01007387 */ /* 0x000fe80000100a00 */
[----:B------:R4:W-:Y:S02]  /*97e90*/  STL.64 [R1+0x6a8], R14 ;  /* 0x0006a80e01007387 */ /* 0x0009e40000100a00 */
[----:B----4-:R-:W-:Y:S01]  /*97ea0*/  HMMA.1688.F32.TF32 R12, R8, R18, R20 ;  /* 0x00000012080c723c */ /* 0x010fe20000081014 */
[----:B------:R-:W-:Y:S02]  /*97eb0*/  IMAD.MOV.U32 R6, RZ, RZ, R19 ;  /* 0x000000ffff067224 */ /* 0x000fe400078e0013 */
[----:B------:R-:W-:Y:S02]  /*97ec0*/  IMAD.MOV.U32 R5, RZ, RZ, R26 ;  /* 0x000000ffff057224 */ /* 0x000fe400078e001a */
[----:B------:R-:W-:-:S14]  /*97ed0*/  IMAD.MOV.U32 R4, RZ, RZ, R27 ;  /* 0x000000ffff047224 */ /* 0x000fdc00078e001b */
[----:B------:R-:W-:Y:S04]  /*97ee0*/  STL.64 [R1+0x800], R12 ;  /* 0x0008000c01007387 */ /* 0x000fe80000100a00 */
[----:B------:R-:W-:Y:S04]  /*97ef0*/  STL.64 [R1+0x808], R14 ;  /* 0x0008080e01007387 */ /* 0x000fe80000100a00 */
[----:B------:R-:W-:Y:S04]  /*97f00*/  STL.64 [R1+0x1c80], R6 ;  /* 0x001c800601007387 */ /* 0x000fe80000100a00 */
[----:B------:R-:W-:Y:S04]  /*97f10*/  STL.64 [R1+0x1c78], R4 ;  /* 0x001c780401007387 */ /* 0x000fe80000100a00 */
[----:B------:R-:W2:Y:S01]  /*97f20*/  LDL.LU R16, [R1] ;  /* 0x0000000001107983 */ /* 0x000ea20000300800 */
[----:B------:R-:W-:-:S02]  /*97f30*/  IMAD.MOV.U32 R18, RZ, RZ, R28 ;  /* 0x000000ffff127224 */ /* 0x000fc400078e001c */
[----:B------:R-:W-:Y:S02]  /*97f40*/  IMAD.MOV.U32 R19, RZ, RZ, R3 ;  /* 0x000000ffff137224 */ /* 0x000fe400078e0003 */
        /* <DEDUP_REMOVED lines=50> */
[----:B----4-:R1:W-:Y:S04]  /*98270*/  STL.64 [R1+0x1d20], R22 ;  /* 0x001d201601007387 */ /* 0x0103e80000100a00 */
[----:B-1----:R-:W4:Y:S04]  /*98280*/  LDL.LU.64 R22, [R1+0xc8] ;  /* 0x0000c80001167983 */ /* 0x002f280000300a00 */
[----:B---3--:R1:W-:Y:S04]  /*98290*/  STL.64 [R1+0x1cb0], R6 ;  /* 0x001cb00601007387 */ /* 0x0083e80000100a00 */
[----:B------:R-:W-:Y:S04]  /*982a0*/  STL.64 [R1+0x1ca8], R4 ;  /* 0x001ca80401007387 */ /* 0x000fe80000100a00 */
[----:B-1----:R-:W3:Y:S04]  /*982b0*/  LDL.LU.64 R6, [R1+0x78] ;  /* 0x0000780001067983 */ /* 0x002ee80000300a00 */
[----:B---3--:R1:W-:Y:S04]  /*982c0*/  STL.64 [R1+0x1cc8], R6 ;  /* 0x001cc80601007387 */ /* 0x0083e80000100a00 */
[----:B-1----:R-:W3:Y:S04]  /*982d0*/  LDL.LU.64 R6, [R1+0x88] ;  /* 0x0000880001067983 */ /* 0x002ee80000300a00 */
[----:B---3--:R1:W-:Y:S04]  /*982e0*/  STL.64 [R1+0x1ce0], R6 ;  /* 0x001ce00601007387 */ /* 0x0083e80000100a00 */
[----:B-1----:R-:W3:Y:S01]  /*982f0*/  LDL.LU.64 R6, [R1+0x98] ;  /* 0x0000980001067983 */ /* 0x002ee20000300a00 */
[----:B------:R-:W-:Y:S03]  /*98300*/  HMMA.1688.F32.TF32 R12, R8, R18, R12 ;  /* 0x00000012080c723c */ /* 0x000fe6000008100c */
[----:B---3--:R1:W-:Y:S04]  /*98310*/  STL.64 [R1+0x1d00], R6 ;  /* 0x001d000601007387 */ /* 0x0083e80000100a00 */
[----:B------:R-:W3:Y:S04]  /*98320*/  LDL.LU R4, [R1+0x500] ;  /* 0x0005000001047983 */ /* 0x000ee80000300800 */
[----:B------:R-:W3:Y:S04]  /*98330*/  LDL.LU R5, [R1+0x504] ;  /* 0x0005040001057983 */ /* 0x000ee80000300800 */
[----:B-1----:R-:W2:Y:S04]  /*98340*/  LDL.LU R6, [R1+0x508] ;  /* 0x0005080001067983 */ /* 0x002ea80000300800 */
        /* <DEDUP_REMOVED lines=8> */
[----:B------:R3:W-:Y:S01]  /*983d0*/  STL.64 [R1+0x728], R14 ;  /* 0x0007280e01007387 */ /* 0x0007e20000100a00 */
[----:B-1----:R-:W-:Y:S01]  /*983e0*/  IMAD.MOV.U32 R13, RZ, RZ, R18 ;  /* 0x000000ffff0d7224 */ /* 0x002fe200078e0012 */
[----:B------:R-:W-:-:S02]  /*983f0*/  MOV R12, R19 ;  /* 0x00000013000c7202 */ /* 0x000fc40000000f00 */
[----:B------:R-:W2:Y:S04]  /*98400*/  LDL.LU.64 R18, [R1+0x1d58] ;  /* 0x001d580001127983 */ /* 0x000ea80000300a00 */
[----:B------:R-:W-:Y:S01]  /*98410*/  STL [R1+0x1c94], R13 ;  /* 0x001c940d01007387 */ /* 0x000fe20000100800 */
        /* <DEDUP_REMOVED lines=10> */
[----:B------:R1:W-:Y:S04]  /*984c0*/  STL [R1+0x1cb8], R12 ;  /* 0x001cb80c01007387 */ /* 0x0003e80000100800 */
        /* <DEDUP_REMOVED lines=12> */
[----:B------:R3:W-:Y:S01]  /*98590*/  STL.64 [R1+0x748], R18 ;  /* 0x0007481201007387 */ /* 0x0007e20000100a00 */
[----:B-1----:R-:W-:-:S03]  /*985a0*/  IMAD.MOV.U32 R17, RZ, RZ, R26 ;  /* 0x000000ffff117224 */ /* 0x002fc600078e001a */
[----:B---3--:R-:W3:Y:S01]  /*985b0*/  LDL.LU.64 R18, [R1+0x1d38] ;  /* 0x001d380001127983 */ /* 0x008ee20000300a00 */
[----:B------:R-:W-:-:S03]  /*985c0*/  IMAD.MOV.U32 R16, RZ, RZ, R27 ;  /* 0x000000ffff107224 */ /* 0x000fc600078e001b */
[----:B------:R-:W4:Y:S04]  /*985d0*/  LDL.LU.64 R26, [R1+0x1d30] ;  /* 0x001d3000011a7983 */ /* 0x000f280000300a00 */
[----:B------:R-:W4:Y:S02]  /*985e0*/  LDL.LU.64 R24, [R1+0x1d28] ;  /* 0x001d280001187983 */ /* 0x000f240000300a00 */
[----:B----4-:R-:W-:-:S15]  /*985f0*/  HMMA.1688.F32.TF32 R24, R8, R22, R24 ;  /* 0x000000160818723c */ /* 0x010fde0000081018 */
[----:B------:R-:W-:-:S04]  /*98600*/  NOP ;  /* 0x0000000000007918 */ /* 0x000fc80000000000 */
[----:B------:R1:W-:Y:S04]  /*98610*/  STL.64 [R1+0x7f0], R24 ;  /* 0x0007f01801007387 */ /* 0x0003e80000100a00 */
[----:B------:R4:W-:Y:S01]  /*98620*/  STL.64 [R1+0x7f8], R26 ;  /* 0x0007f81a01007387 */ /* 0x0009e20000100a00 */
[----:B-1----:R-:W-:Y:S02]  /*98630*/  IMAD.MOV.U32 R25, RZ, RZ, R22 ;  /* 0x000000ffff197224 */ /* 0x002fe400078e0016 */
[----:B------:R-:W-:Y:S02]  /*98640*/  IMAD.MOV.U32 R24, RZ, RZ, R23 ;  /* 0x000000ffff187224 */ /* 0x000fe400078e0017 */
[----:B------:R-:W2:Y:S02]  /*98650*/  LDL.LU.64 R22, [R1+0x1d20] ;  /* 0x001d200001167983 */ /* 0x000ea40000300a00 */
[----:B--2---:R-:W-:Y:S01]  /*98660*/  HMMA.1688.F32.TF32 R4, R8, R22, R4 ;  /* 0x000000160804723c */ /* 0x004fe20000081004 */
[----:B----4-:R-:W-:-:S02]  /*98670*/  IMAD.MOV.U32 R27, RZ, RZ, R22 ;  /* 0x000000ffff1b7224 */ /* 0x010fc400078e0016 */
        /* <DEDUP_REMOVED lines=40> */
[----:B------:R-:W2:Y:S04]  /*98900*/  LDL.LU R12, [R1+0x1cb8] ;  /* 0x001cb800010c7983 */ /* 0x000ea80000300800 */
        /* <DEDUP_REMOVED lines=12> */
[----:B------:R-:W5:Y:S04]  /*989d0*/  LDL.LU R0, [R1+0x1c90] ;  /* 0x001c900001007983 */ /* 0x000f680000300800 */
[----:B------:R1:W-:Y:S02]  /*989e0*/  STL.64 [R1+0x1af0], R18 ;  /* 0x001af01201007387 */ /* 0x0003e40000100a00 */
[----:B-1----:R-:W-:-:S02]  /*989f0*/  IMAD.MOV.U32 R18, RZ, RZ, R3 ;  /* 0x000000ffff127224 */ /* 0x002fc400078e0003 */
[----:B------:R-:W-:Y:S01]  /*98a00*/  IMAD.MOV.U32 R19, RZ, RZ, R2 ;  /* 0x000000ffff137224 */ /* 0x000fe200078e0002 */
[----:B------:R-:W3:Y:S04]  /*98a10*/  LDL.LU R3, [R1+0x1c8c] ;  /* 0x001c8c0001037983 */ /* 0x000ee80000300800 */
[----:B------:R-:W3:Y:S04]  /*98a20*/  LDL.LU R2, [R1+0x1c88] ;  /* 0x001c880001027983 */ /* 0x000ee80000300800 */
[----:B------:R1:W-:Y:S02]  /*98a30*/  STL.64 [R1+0x1b08], R18 ;  /* 0x001b081201007387 */ /* 0x0003e40000100a00 */
[----:B-1----:R-:W-:Y:S01]  /*98a40*/  IMAD.MOV.U32 R18, RZ, RZ, R21 ;  /* 0x000000ffff127224 */ /* 0x002fe200078e0015 */
[----:B------:R-:W-:Y:S01]  /*98a50*/  MOV R19, R20 ;  /* 0x0000001400137202 */ /* 0x000fe20000000f00 */
        /* <DEDUP_REMOVED lines=8> */
[----:B------:R-:W2:Y:S04]  /*98ae0*/  LDL.LU R20, [R1+0x10] ;  /* 0x0000100001147983 */ /* 0x000ea80000300800 */
[----:B------:R-:W2:Y:S01]  /*98af0*/  LDL.LU R21, [R1+0x14] ;  /* 0x0000140001157983 */ /* 0x000ea20000300800 */
[----:B-1----:R-:W-:-:S02]  /*98b00*/  IMAD.MOV.U32 R18, RZ, RZ, R29 ;  /* 0x000000ffff127224 */ /* 0x002fc400078e001d */
[----:B---3--:R-:W-:Y:S02]  /*98b10*/  IMAD.MOV.U32 R22, RZ, RZ, R2 ;  /* 0x000000ffff167224 */ /* 0x008fe400078e0002 */
[----:B------:R-:W-:Y:S01]  /*98b20*/  IMAD.MOV.U32 R19, RZ, RZ, R28 ;  /* 0x000000ffff137224 */ /* 0x000fe200078e001c */
[----:B------:R-:W3:Y:S01]  /*98b30*/  LDL.LU R2, [R1+0x1c74] ;  /* 0x001c740001027983 */ /* 0x000ee20000300800 */
[----:B------:R-:W-:-:S03]  /*98b40*/  IMAD.MOV.U32 R23, RZ, RZ, R3 ;  /* 0x000000ffff177224 */ /* 0x000fc600078e0003 */
[----:B------:R-:W3:Y:S04]  /*98b50*/  LDL.LU R3, [R1+0x1c70] ;  /* 0x001c700001037983 */ /* 0x000ee80000300800 */
        /* <DEDUP_REMOVED lines=20> */
[----:B------:R-:W1:Y:S04]  /*98ca0*/  LDC R25, c[0x0][0x3a0] ;  /* 0x0000e800ff197b82 */ /* 0x000e680000000800 */
[----:B------:R3:W-:Y:S02]  /*98cb0*/  STL.64 [R1+0x1b68], R18 ;  /* 0x001b681201007387 */ /* 0x0007e40000100a00 */
[----:B---3--:R-:W-:Y:S02]  /*98cc0*/  IMAD.MOV.U32 R18, RZ, RZ, R17 ;  /* 0x000000ffff127224 */ /* 0x008fe400078e0011 */
[----:B------:R-:W-:-:S05]  /*98cd0*/  IMAD.MOV.U32 R19, RZ, RZ, R16 ;  /* 0x000000ffff137224 */ /* 0x000fca00078e0010 */
[----:B------:R-:W-:Y:S04]  /*98ce0*/  STL.64 [R1+0x1b80], R18 ;  /* 0x001b801201007387 */ /* 0x000fe80000100a00 */
[----:B--2---:R-:W-:Y:S04]  /*98cf0*/  STL.64 [R1+0x1b18], R22 ;  /* 0x001b181601007387 */ /* 0x004fe80000100a00 */
[----:B------:R2:W-:Y:S04]  /*98d00*/  STL.64 [R1+0x1b10], R20 ;  /* 0x001b101401007387 */ /* 0x0005e80000100a00 */
[----:B--2---:R-:W2:Y:S04]  /*98d10*/  LDL.LU R20, [R1+0x470] ;  /* 0x0004700001147983 */ /* 0x004ea80000300800 */
[----:B------:R-:W2:Y:S04]  /*98d20*/  LDL.LU R21, [R1+0x474] ;  /* 0x0004740001157983 */ /* 0x000ea80000300800 */
[----:B------:R-:W3:Y:S04]  /*98d30*/  LDL.LU R22, [R1+0x478] ;  /* 0x0004780001167983 */ /* 0x000ee80000300800 */
[----:B------:R-:W3:Y:S01]  /*98d40*/  LDL.LU R23, [R1+0x47c] ;  /* 0x00047c0001177983 */ /* 0x000ee20000300800 */
[----:B----4-:R-:W-:Y:S01]  /*98d50*/  MOV R18, R15 ;  /* 0x0000000f00127202 */ /* 0x010fe20000000f00 */
        /* <DEDUP_REMOVED lines=19> */
[----:B------:R4:W-:Y:S01]  /*98e90*/  STL.64 [R1+0x1bc8], R18 ;  /* 0x001bc81201007387 */ /* 0x0009e20000100a00 */
[----:B------:R-:W-:Y:S02]  /*98ea0*/  IMAD.MOV.U32 R16, RZ, RZ, R28 ;  /* 0x000000ffff107224 */ /* 0x000fe400078e001c */
[----:B------:R-:W-:Y:S02]  /*98eb0*/  IMAD.MOV.U32 R17, RZ, RZ, R29 ;  /* 0x000000ffff117224 */ /* 0x000fe400078e001d */
[----:B----4-:R-:W-:Y:S02]  /*98ec0*/  IMAD.MOV.U32 R18, RZ, RZ, R5 ;  /* 0x000000ffff127224 */ /* 0x010fe400078e0005 */
[----:B------:R-:W-:Y:S01]  /*98ed0*/  IMAD.MOV.U32 R19, RZ, RZ, R4 ;  /* 0x000000ffff137224 */ /* 0x000fe200078e0004 */
[----:B---3--:R-:W-:Y:S04]  /*98ee0*/  STL.64 [R1+0x1b60], R22 ;  /* 0x001b601601007387 */ /* 0x008fe80000100a00 */
[----:B--2---:R2:W-:Y:S04]  /*98ef0*/  STL.64 [R1+0x1b58], R20 ;  /* 0x001b581401007387 */ /* 0x0045e80000100a00 */
[----:B--2---:R-:W2:Y:S04]  /*98f00*/  LDL.LU R20, [R1+0x5e0] ;  /* 0x0005e00001147983 */ /* 0x004ea80000300800 */
[----:B------:R-:W2:Y:S04]  /*98f10*/  LDL.LU R21, [R1+0x5e4] ;  /* 0x0005e40001157983 */ /* 0x000ea80000300800 */
[----:B------:R-:W3:Y:S04]  /*98f20*/  LDL.LU R22, [R1+0x5e8] ;  /* 0x0005e80001167983 */ /* 0x000ee80000300800 */
[----:B------:R-:W3:Y:S04]  /*98f30*/  LDL.LU R23, [R1+0x5ec] ;  /* 0x0005ec0001177983 */ /* 0x000ee80000300800 */
[----:B------:R4:W-:Y:S04]  /*98f40*/  STL.64 [R1+0x1bf0], R18 ;  /* 0x001bf01201007387 */ /* 0x0009e80000100a00 */
[----:B------:R-:W2:Y:S04]  /*98f50*/  LDL.LU R28, [R1+0x1c64] ;  /* 0x001c6400011c7983 */ /* 0x000ea80000300800 */
[----:B------:R-:W2:Y:S01]  /*98f60*/  LDL.LU R29, [R1+0x1c60] ;  /* 0x001c6000011d7983 */ /* 0x000ea20000300800 */
[----:B----4-:R-:W-:Y:S01]  /*98f70*/  IMAD.MOV.U32 R18, RZ, RZ, R3 ;  /* 0x000000ffff127224 */ /* 0x010fe200078e0003 */
[----:B------:R-:W-:-:S02]  /*98f80*/  MOV R19, R2 ;  /* 0x0000000200137202 */ /* 0x000fc40000000f00 */
[----:B------:R-:W4:Y:S04]  /*98f90*/  LDL.LU R3, [R1+0x1c5c] ;  /* 0x001c5c0001037983 */ /* 0x000f280000300800 */
[----:B------:R-:W3:Y:S04]  /*98fa0*/  LDL.LU R2, [R1+0x1c58] ;  /* 0x001c580001027983 */ /* 0x000ee80000300800 */
[----:B------:R-:W3:Y:S04]  /*98fb0*/  LDL.LU R12, [R1+0x180] ;  /* 0x00018000010c7983 */ /* 0x000ee80000300800 */
[----:B------:R-:W3:Y:S04]  /*98fc0*/  LDL.LU R13, [R1+0x184] ;  /* 0x00018400010d7983 */ /* 0x000ee80000300800 */
[----:B------:R-:W3:Y:S04]  /*98fd0*/  LDL.LU R14, [R1+0x188] ;  /* 0x00018800010e7983 */ /* 0x000ee80000300800 */
[----:B------:R-:W3:Y:S01]  /*98fe0*/  LDL.LU R15, [R1+0x18c] ;  /* 0x00018c00010f7983 */ /* 0x000ee20000300800 */
[----:B--2---:R-:W-:-:S02]  /*98ff0*/  IMAD.MOV.U32 R6, RZ, RZ, R29 ;  /* 0x000000ffff067224 */ /* 0x004fc400078e001d */
[----:B------:R-:W-:Y:S02]  /*99000*/  IMAD.MOV.U32 R7, RZ, RZ, R28 ;  /* 0x000000ffff077224 */ /* 0x000fe400078e001c */
[----:B----4-:R-:W-:Y:S02]  /*99010*/  IMAD.MOV.U32 R4, RZ, RZ, R3 ;  /* 0x000000ffff047224 */ /* 0x010fe400078e0003 */
[----:B---3--:R-:W-:Y:S01]  /*99020*/  IMAD.MOV.U32 R5, RZ, RZ, R2 ;  /* 0x000000ffff057224 */ /* 0x008fe200078e0002 */
[----:B------:R-:W2:Y:S04]  /*99030*/  LDL.LU R3, [R1+0x1c54] ;  /* 0x001c540001037983 */ /* 0x000ea80000300800 */
[----:B------:R-:W3:Y:S04]  /*99040*/  LDL.LU R2, [R1+0x1c50] ;  /* 0x001c500001027983 */ /* 0x000ee80000300800 */
[----:B------:R-:W4:Y:S04]  /*99050*/  LDL.LU R29, [R1+0x1c4c] ;  /* 0x001c4c00011d7983 */ /* 0x000f280000300800 */
[----:B------:R-:W4:Y:S04]  /*99060*/  LDL.LU R28, [R1+0x1c48] ;  /* 0x001c4800011c7983 */ /* 0x000f280000300800 */
[----:B------:R-:W4:Y:S04]  /*99070*/  LDL.LU.64 R26, [R1+0x48] ;  /* 0x00004800011a7983 */ /* 0x000f280000300a00 */
[----:B------:R-:W-:Y:S04]  /*99080*/  STL.64 [R1+0x1b78], R22 ;  /* 0x001b781601007387 */ /* 0x000fe80000100a00 */
[----:B------:R1:W-:Y:S04]  /*99090*/  STL.64 [R1+0x1b70], R20 ;  /* 0x001b701401007387 */ /* 0x0003e80000100a00 */
[----:B-1----:R-:W4:Y:S01]  /*990a0*/  LDL.LU R20, [R1+0x650] ;  /* 0x0006500001147983 */ /* 0x002f220000300800 */
[----:B--2---:R-:W-:-:S02]  /*990b0*/  IMAD.MOV.U32 R21, RZ, RZ, R3 ;  /* 0x000000ffff157224 */ /* 0x004fc400078e0003 */
[----:B---3--:R-:W-:Y:S02]  /*990c0*/  IMAD.MOV.U32 R22, RZ, RZ, R2 ;  /* 0x000000ffff167224 */ /* 0x008fe400078e0002 */
[----:B----4-:R-:W-:Y:S01]  /*990d0*/  IMAD.MOV.U32 R23, RZ, RZ, R29 ;  /* 0x000000ffff177224 */ /* 0x010fe200078e001d */
[----:B------:R-:W2:Y:S04]  /*990e0*/  LDL.LU R3, [R1+0x1c44] ;  /* 0x001c440001037983 */ /* 0x000ea80000300800 */
[----:B------:R-:W3:Y:S04]  /*990f0*/  LDL.LU R2, [R1+0x1c40] ;  /* 0x001c400001027983 */ /* 0x000ee80000300800 */
[----:B------:R-:W4:Y:S04]  /*99100*/  LDL.LU R29, [R1+0x1c3c] ;  /* 0x001c3c00011d7983 */ /* 0x000f280000300800 */
[----:B------:R-:W-:Y:S04]  /*99110*/  STL.64 [R1+0x1b90], R22 ;  /* 0x001b901601007387 */ /* 0x000fe80000100a00 */
[----:B------:R1:W-:Y:S02]  /*99120*/  STL.64 [R1+0x1b88], R20 ;  /* 0x001b881401007387 */ /* 0x0003e40000100a00 */
[----:B-1----:R-:W-:-:S02]  /*99130*/  IMAD.MOV.U32 R20, RZ, RZ, R28 ;  /* 0x000000ffff147224 */ /* 0x002fc400078e001c */
[----:B------:R-:W4:Y:S04]  /*99140*/  LDL.LU R28, [R1+0x1c38] ;  /* 0x001c3800011c7983 */ /* 0x000f280000300800 */
[----:B------:R-:W4:Y:S01]  /*99150*/  LDL.LU R21, [R1+0x6d4] ;  /* 0x0006d40001157983 */ /* 0x000f220000300800 */
[----:B--2---:R-:W-:Y:S02]  /*99160*/  IMAD.MOV.U32 R22, RZ, RZ, R3 ;  /* 0x000000ffff167224 */ /* 0x004fe400078e0003 */
[----:B---3--:R-:W-:Y:S01]  /*99170*/  IMAD.MOV.U32 R23, RZ, RZ, R2 ;  /* 0x000000ffff177224 */ /* 0x008fe200078e0002 */
[----:B------:R-:W2:Y:S04]  /*99180*/  LDL.LU R3, [R1+0x1c34] ;  /* 0x001c340001037983 */ /* 0x000ea80000300800 */
[----:B------:R-:W3:Y:S04]  /*99190*/  LDL.LU R2, [R1+0x1c30] ;  /* 0x001c300001027983 */ /* 0x000ee80000300800 */
[----:B------:R-:W-:Y:S04]  /*991a0*/  STL.64 [R1+0x1ba8], R22 ;  /* 0x001ba81601007387 */ /* 0x000fe80000100a00 */
[----:B----4-:R1:W-:Y:S02]  /*991b0*/  STL.64 [R1+0x1ba0], R20 ;  /* 0x001ba01401007387 */ /* 0x0103e40000100a00 */
[----:B-1----:R-:W-:Y:S01]  /*991c0*/  MOV R20, R29 ;  /* 0x0000001d00147202 */ /* 0x002fe20000000f00 */
[----:B------:R-:W-:Y:S01]  /*991d0*/  IMAD.MOV.U32 R21, RZ, RZ, R28 ;  /* 0x000000ffff157224 */ /* 0x000fe200078e001c */
[----:B------:R-:W4:Y:S04]  /*991e0*/  LDL.LU R29, [R1+0x1c2c] ;  /* 0x001c2c00011d7983 */ /* 0x000f280000300800 */
[----:B------:R-:W3:Y:S04]  /*991f0*/  LDL.LU R28, [R1+0x1c28] ;  /* 0x001c2800011c7983 */ /* 0x000ee80000300800 */
[----:B------:R-:W3:Y:S01]  /*99200*/  LDL.LU R22, [R1+0x758] ;  /* 0x0007580001167983 */ /* 0x000ee20000300800 */
[----:B--2---:R-:W-:-:S03]  /*99210*/  IMAD.MOV.U32 R23, RZ, RZ, R3 ;  /* 0x000000ffff177224 */ /* 0x004fc600078e0003 */
[----:B------:R-:W2:Y:S04]  /*99220*/  LDL.LU R3, [R1+0x1c24] ;  /* 0x001c240001037983 */ /* 0x000ea80000300800 */
[----:B---3--:R-:W-:Y:S04]  /*99230*/  STL.64 [R1+0x1bc0], R22 ;  /* 0x001bc01601007387 */ /* 0x008fe80000100a00 */
[----:B------:R1:W-:Y:S02]  /*99240*/  STL.64 [R1+0x1bb8], R20 ;  /* 0x001bb81401007387 */ /* 0x0003e40000100a00 */
[----:B-1----:R-:W-:-:S02]  /*99250*/  IMAD.MOV.U32 R20, RZ, RZ, R2 ;  /* 0x000000ffff147224 */ /* 0x002fc400078e0002 */
[----:B----4-:R-:W-:Y:S01]  /*99260*/  IMAD.MOV.U32 R21, RZ, RZ, R29 ;  /* 0x000000ffff157224 */ /* 0x010fe200078e001d */
[----:B------:R-:W3:Y:S04]  /*99270*/  LDL.LU R2, [R1+0x1c20] ;  /* 0x001c200001027983 */ /* 0x000ee80000300800 */
[----:B------:R-:W4:Y:S01]  /*99280*/  LDL.LU R29, [R1+0x1c1c] ;  /* 0x001c1c00011d7983 */ /* 0x000f220000300800 */
[----:B------:R-:W-:-:S03]  /*99290*/  IMAD.MOV.U32 R22, RZ, RZ, R28 ;  /* 0x000000ffff167224 */ /* 0x000fc600078e001c */
[----:B------:R-:W2:Y:S04]  /*992a0*/  LDL.LU R28, [R1+0x1c18] ;  /* 0x001c1800011c7983 */ /* 0x000ea80000300800 */
[----:B------:R-:W2:Y:S01]  /*992b0*/  LDL.LU R23, [R1+0x7dc] ;  /* 0x0007dc0001177983 */ /* 0x000ea20000300800 */
[----:B------:R-:W-:Y:S03]  /*992c0*/  HMMA.1688.F32.TF32 R4, R8, R26, R4 ;  /* 0x0000001a0804723c */ /* 0x000fe60000081004 */
[----:B--2---:R-:W-:Y:S04]  /*992d0*/  STL.64 [R1+0x1bd8], R22 ;  /* 0x001bd81601007387 */ /* 0x004fe80000100a00 */
[----:B------:R1:W-:Y:S02]  /*992e0*/  STL.64 [R1+0x1bd0], R20 ;  /* 0x001bd01401007387 */ /* 0x0003e40000100a00 */
[----:B-1----:R-:W-:-:S02]  /*992f0*/  IMAD.MOV.U32 R20, RZ, RZ, R3 ;  /* 0x000000ffff147224 */ /* 0x002fc400078e0003 */
[----:B---3--:R-:W-:Y:S01]  /*99300*/  IMAD.MOV.U32 R21, RZ, RZ, R2 ;  /* 0x000000ffff157224 */ /* 0x008fe200078e0002 */
[----:B------:R-:W2:Y:S04]  /*99310*/  LDL.LU R3, [R1+0x1c14] ;  /* 0x001c140001037983 */ /* 0x000ea80000300800 */
[----:B------:R-:W3:Y:S01]  /*99320*/  LDL.LU R2, [R1+0x1c10] ;  /* 0x001c100001027983 */ /* 0x000ee20000300800 */
[----:B----4-:R-:W-:Y:S02]  /*99330*/  IMAD.MOV.U32 R22, RZ, RZ, R29 ;  /* 0x000000ffff167224 */ /* 0x010fe400078e001d */
[----:B------:R-:W-:Y:S01]  /*99340*/  IMAD.MOV.U32 R23, RZ, RZ, R28 ;  /* 0x000000ffff177224 */ /* 0x000fe200078e001c */
[----:B------:R-:W4:Y:S04]  /*99350*/  LDL.LU R29, [R1+0x1c0c] ;  /* 0x001c0c00011d7983 */ /* 0x000f280000300800 */
[----:B------:R-:W2:Y:S04]  /*99360*/  LDL.LU R28, [R1+0x1c08] ;  /* 0x001c0800011c7983 */ /* 0x000ea80000300800 */
[----:B------:R1:W-:Y:S04]  /*99370*/  STL.64 [R1+0xc20], R4 ;  /* 0x000c200401007387 */ /* 0x0003e80000100a00 */
[----:B------:R1:W-:Y:S02]  /*99380*/  STL.64 [R1+0xc28], R6 ;  /* 0x000c280601007387 */ /* 0x0003e40000100a00 */
[----:B-1----:R-:W-:Y:S01]  /*99390*/  MOV R4, R27 ;  /* 0x0000001b00047202 */ /* 0x002fe20000000f00 */
[----:B------:R-:W-:-:S02]  /*993a0*/  IMAD.MOV.U32 R7, RZ, RZ, R26 ;  /* 0x000000ffff077224 */ /* 0x000fc400078e001a */
[----:B------:R-:W2:Y:S02]  /*993b0*/  LDL.LU.64 R26, [R1+0x1c00] ;  /* 0x001c0000011a7983 */ /* 0x000ea40000300a00 */
[----:B--2---:R-:W-:-:S15]  /*993c0*/  HMMA.1688.F32.TF32 R12, R8, R26, R12 ;  /* 0x0000001a080c723c */ /* 0x004fde000008100c */
[----:B------:R-:W-:-:S04]  /*993d0*/  NOP ;  /* 0x0000000000007918 */ /* 0x000fc80000000000 */
[----:B------:R-:W-:Y:S04]  /*993e0*/  STL.64 [R1+0xc10], R12 ;  /* 0x000c100c01007387 */ /* 0x000fe80000100a00 */
[----:B------:R1:W-:Y:S04]  /*993f0*/  STL.64 [R1+0xc18], R14 ;  /* 0x000c180e01007387 */ /* 0x0003e80000100a00 */
[----:B-1----:R-:W2:Y:S02]  /*99400*/  LDL.LU.64 R14, [R1+0x1bf8] ;  /* 0x001bf800010e7983 */ /* 0x002ea40000300a00 */
[----:B--2---:R-:W-:Y:S02]  /*99410*/  HMMA.1688.F32.TF32 R8, R8, R14, R16 ;  /* 0x0000000e0808723c */ /* 0x004fe40000081010 */
[----:B------:R-:W2:Y:S01]  /*99420*/  LDL.LU.64 R18, [R1+0x1bf0] ;  /* 0x001bf00001127983 */ /* 0x000ea20000300a00 */
[----:B------:R-:W-:-:S02]  /*99430*/  IMAD.MOV.U32 R6, RZ, RZ, R14 ;  /* 0x000000ffff067224 */ /* 0x000fc400078e000e */
[----:B------:R-:W-:-:S14]  /*99440*/  IMAD.MOV.U32 R5, RZ, RZ, R15 ;  /* 0x000000ffff057224 */ /* 0x000fdc00078e000f */
[----:B------:R-:W-:Y:S04]  /*99450*/  STL.64 [R1+0xbb0], R8 ;  /* 0x000bb00801007387 */ /* 0x000fe80000100a00 */
[----:B------:R-:W-:Y:S04]  /*99460*/  STL.64 [R1+0xbb8], R10 ;  /* 0x000bb80a01007387 */ /* 0x000fe80000100a00 */
        /* <DEDUP_REMOVED lines=80> */
[----:B-1----:R-:W3:Y:S04]  /*99970*/  LDL.LU.64 R22, [R1+0x1aa8] ;  /* 0x001aa80001167983 */ /* 0x002ee80000300a00 */
[----:B------:R-:W3:Y:S01]  /*99980*/  LDL.LU.64 R20, [R1+0x1aa0] ;  /* 0x001aa00001147983 */ /* 0x000ee20000300a00 */
[----:B------:R-:W-:-:S02]  /*99990*/  IMAD.MOV.U32 R10, RZ, RZ, R7 ;  /* 0x000000ffff0a7224 */ /* 0x000fc400078e0007 */
[----:B------:R-:W-:Y:S02]  /*999a0*/  IMAD.MOV.U32 R11, RZ, RZ, R4 ;  /* 0x000000ffff0b7224 */ /* 0x000fe400078e0004 */
[----:B------:R-:W-:Y:S01]  /*999b0*/  VIADD R4, R25, 0xffffff00 ;  /* 0xffffff0019047836 */ /* 0x000fe20000000000 */
[C---:B--2---:R-:W-:Y:S08]  /*999c0*/  HMMA.1688.F32.TF32 R16, R12.reuse, R26, R16 ;  /* 0x0000001a0c10723c */ /* 0x044ff00000081010 */
[----:B---3--:R-:W-:Y:S01]  /*999d0*/  HMMA.1688.F32.TF32 R8, R12, R10, R20 ;  /* 0x0000000a0c08723c */ /* 0x008fe20000081014 */
[----:B------:R-:W2:-:S15]  /*999e0*/  LDL R22, [R1+0x16c8] ;  /* 0x0016c80001167983 */ /* 0x000e9e0000100800 */
[----:B------:R-:W-:-:S03]  /*999f0*/  NOP ;  /* 0x0000000000007918 */ /* 0x000fc60000000000 */
[----:B------:R1:W-:Y:S04]  /*99a00*/  STL.64 [R1+0x900], R8 ;  /* 0x0009000801007387 */ /* 0x0003e80000100a00 */
[----:B------:R-:W-:Y:S04]  /*99a10*/  STL.64 [R1+0x908], R10 ;  /* 0x0009080a01007387 */ /* 0x000fe80000100a00 */
[----:B------:R-:W3:Y:S04]  /*99a20*/  LDL R23, [R1+0xebc] ;  /* 0x000ebc0001177983 */ /* 0x000ee80000100800 */
[----:B------:R-:W2:Y:S04]  /*99a30*/  LDL.LU.64 R26, [R1+0x1a98] ;  /* 0x001a9800011a7983 */ /* 0x000ea80000300a00 */
[----:B------:R-:W2:Y:S04]  /*99a40*/  LDL.LU.64 R24, [R1+0x1a90] ;  /* 0x001a900001187983 */ /* 0x000ea80000300a00 */
[----:B------:R-:W-:Y:S04]  /*99a50*/  STL.64 [R1+0x910], R16 ;  /* 0x0009101001007387 */ /* 0x000fe80000100a00 */
[----:B------:R4:W-:Y:S04]  /*99a60*/  STL.64 [R1+0x918], R18 ;  /* 0x0009181201007387 */ /* 0x0009e80000100a00 */
[----:B-1----:R-:W3:Y:S04]  /*99a70*/  LDL.LU R9, [R1+0xec4] ;  /* 0x000ec40001097983 */ /* 0x002ee80000300800 */
[----:B------:R-:W3:Y:S04]  /*99a80*/  LDL.LU R21, [R1+0x16bc] ;  /* 0x0016bc0001157983 */ /* 0x000ee80000300800 */
[----:B------:R-:W3:Y:S01]  /*99a90*/  LDL.LU R20, [R1+0x16c4] ;  /* 0x0016c40001147983 */ /* 0x000ee20000300800 */
[----:B----4-:R-:W-:-:S02]  /*99aa0*/  IMAD.MOV.U32 R18, RZ, RZ, R6 ;  /* 0x000000ffff127224 */ /* 0x010fc400078e0006 */
[----:B------:R-:W-:-:S07]  /*99ab0*/  IMAD.MOV.U32 R19, RZ, RZ, R5 ;  /* 0x000000ffff137224 */ /* 0x000fce00078e0005 */
[----:B--2---:R-:W-:-:S15]  /*99ac0*/  HMMA.1688.F32.TF32 R12, R12, R18, R24 ;  /* 0x000000120c0c723c */ /* 0x004fde0000081018 */
[----:B------:R-:W-:-:S04]  /*99ad0*/  NOP ;  /* 0x0000000000007918 */ /* 0x000fc80000000000 */
[----:B------:R-:W-:Y:S04]  /*99ae0*/  STL.64 [R1+0x8a0], R12 ;  /* 0x0008a00c01007387 */ /* 0x000fe80000100a00 */
[----:B------:R1:W-:Y:S04]  /*99af0*/  STL.64 [R1+0x8a8], R14 ;  /* 0x0008a80e01007387 */ /* 0x0003e80000100a00 */
[----:B------:R-:W2:Y:S04]  /*99b00*/  LDL.LU R19, [R1+0x169c] ;  /* 0x00169c0001137983 */ /* 0x000ea80000300800 */
[----:B------:R-:W4:Y:S01]  /*99b10*/  LDL.LU R17, [R1+0x16a8] ;  /* 0x0016a80001117983 */ /* 0x000f220000300800 */
[----:B------:R-:W-:-:S03]  /*99b20*/  VIADD R5, R22, 0xfffffffe ;  /* 0xfffffffe16057836 */ /* 0x000fc60000000000 */
[----:B------:R-:W2:Y:S04]  /*99b30*/  LDL.LU R18, [R1+0x167c] ;  /* 0x00167c0001127983 */ /* 0x000ea80000300800 */
[----:B------:R-:W2:Y:S04]  /*99b40*/  LDL.LU R16, [R1+0x1688] ;  /* 0x0016880001107983 */ /* 0x000ea80000300800 */
[----:B------:R-:W2:Y:S01]  /*99b50*/  LDL.LU R8, [R1+0x1668] ;  /* 0x0016680001087983 */ /* 0x000ea20000300800 */
[----:B---3--:R-:W-:Y:S01]  /*99b60*/  ISETP.GE.AND P0, PT, R23, R5, PT ;  /* 0x000000051700720c */ /* 0x008fe20003f06270 */
[----:B------:R-:W-:Y:S01]  /*99b70*/  VIADD R5, R9, 0x1 ;  /* 0x0000000109057836 */ /* 0x000fe20000000000 */
[----:B------:R-:W-:-:S04]  /*99b80*/  IADD3 R20, P4, PT, R20, R3, RZ ;  /* 0x0000000314147210 */ /* 0x000fc80007f9e0ff */
[----:B------:R-:W-:Y:S02]  /*99b90*/  ISETP.GT.AND P3, PT, R5, 0x1, PT ;  /* 0x000000010500780c */ /* 0x000fe40003f64270 */
[----:B------:R-:W-:Y:S02]  /*99ba0*/  IADD3.X R21, PT, PT, R21, R2, RZ, P4, !PT ;  /* 0x0000000215157210 */ /* 0x000fe400027fe4ff */
[----:B------:R-:W-:Y:S01]  /*99bb0*/  SEL R9, R5, RZ, !P3 ;  /* 0x000000ff05097207 */ /* 0x000fe20005800000 */
[----:B------:R-:W-:Y:S04]  /*99bc0*/  STL [R1+0x16c4], R20 ;  /* 0x0016c41401007387 */ /* 0x000fe80000100800 */
[----:B------:R3:W-:Y:S01]  /*99bd0*/  STL [R1+0xec4], R9 ;  /* 0x000ec40901007387 */ /* 0x0007e20000100800 */
[----:B------:R-:W1:Y:S01]  /*99be0*/  S2R R11, SR_TID.X ;  /* 0x00000000000b7919 */ /* 0x000e620000002100 */
[----:B------:R-:W-:-:S05]  /*99bf0*/  IMAD R4, R23, -0x80, R4 ;  /* 0xffffff8017047824 */ /* 0x000fca00078e0204 */
[C---:B------:R-:W-:Y:S02]  /*99c00*/  ISETP.GT.AND P2, PT, R4.reuse, 0x4, PT ;  /* 0x000000040400780c */ /* 0x040fe40003f44270 */
[C---:B------:R-:W-:Y:S02]  /*99c10*/  ISETP.GT.AND P1, PT, R4.reuse, RZ, PT ;  /* 0x000000ff0400720c */ /* 0x040fe40003f24270 */
[----:B------:R-:W-:Y:S02]  /*99c20*/  SEL R6, RZ, 0x4, !P2 ;  /* 0x00000004ff067807 */ /* 0x000fe40005000000 */
[----:B------:R-:W-:Y:S02]  /*99c30*/  SEL R7, RZ, 0x4, !P1 ;  /* 0x00000004ff077807 */ /* 0x000fe40004800000 */
[C---:B------:R-:W-:Y:S02]  /*99c40*/  ISETP.GT.AND P6, PT, R4.reuse, 0x8, PT ;  /* 0x000000080400780c */ /* 0x040fe40003fc4270 */
[----:B------:R-:W-:-:S02]  /*99c50*/  ISETP.GT.AND P5, PT, R4, 0xc, PT ;  /* 0x0000000c0400780c */ /* 0x000fc40003fa4270 */
[----:B------:R-:W-:Y:S02]  /*99c60*/  SEL R6, R6, RZ, !P0 ;  /* 0x000000ff06067207 */ /* 0x000fe40004000000 */
[----:B----4-:R-:W-:-:S05]  /*99c70*/  IADD3 R17, P3, PT, R17, R3, RZ ;  /* 0x0000000311117210 */ /* 0x010fca0007f7e0ff */
[----:B------:R4:W-:Y:S04]  /*99c80*/  STL [R1+0x16a8], R17 ;  /* 0x0016a81101007387 */ /* 0x0009e80000100800 */
[----:B------:R-:W-:Y:S04]  /*99c90*/  STL [R1+0x16bc], R21 ;  /* 0x0016bc1501007387 */ /* 0x000fe80000100800 */
[----:B-1----:R-:W4:Y:S01]  /*99ca0*/  LDL.LU R15, [R1+0x165c] ;  /* 0x00165c00010f7983 */ /* 0x002f220000300800 */
[----:B------:R-:W-:Y:S02]  /*99cb0*/  SEL R7, R7, RZ, !P0 ;  /* 0x000000ff07077207 */ /* 0x000fe40004000000 */
[----:B------:R-:W-:-:S02]  /*99cc0*/  ISETP.NE.U32.AND P2, PT, R6, RZ, PT ;  /* 0x000000ff0600720c */ /* 0x000fc40003f45070 */
[----:B------:R-:W-:Y:S02]  /*99cd0*/  LOP3.LUT R10, R11, 0x1ff, RZ, 0xc0, !PT ;  /* 0x000001ff0b0a7812 */ /* 0x000fe400078ec0ff */
[----:B------:R-:W-:Y:S02]  /*99ce0*/  SEL R5, RZ, 0x4, !P6 ;  /* 0x00000004ff057807 */ /* 0x000fe40007000000 */
[----:B------:R-:W-:Y:S02]  /*99cf0*/  SEL R6, RZ, 0x4, !P5 ;  /* 0x00000004ff067807 */ /* 0x000fe40006800000 */
[----:B------:R-:W-:Y:S02]  /*99d00*/  ISETP.NE.U32.AND P1, PT, R7, RZ, PT ;  /* 0x000000ff0700720c */ /* 0x000fe40003f25070 */
[----:B---3--:R-:W-:Y:S02]  /*99d10*/  LEA R9, R9, UR55, 0x12 ;  /* 0x0000003709097c11 */ /* 0x008fe4000f8e90ff */
[----:B------:R-:W-:-:S02]  /*99d20*/  SEL R5, R5, RZ, !P0 ;  /* 0x000000ff05057207 */ /* 0x000fc40004000000 */
[----:B------:R-:W-:Y:S01]  /*99d30*/  SEL R6, R6, RZ, !P0 ;  /* 0x000000ff06067207 */ /* 0x000fe20004000000 */
[----:B------:R-:W-:Y:S02]  /*99d40*/  IMAD.SHL.U32 R10, R10, 0x4, RZ ;  /* 0x000000040a0a7824 */ /* 0x000fe400078e00ff */
[----:B------:R-:W-:Y:S01]  /*99d50*/  IMAD.MOV.U32 R7, RZ, RZ, R21 ;  /* 0x000000ffff077224 */ /* 0x000fe200078e0015 */
[----:B------:R-:W-:Y:S02]  /*99d60*/  ISETP.NE.U32.AND P5, PT, R5, RZ, PT ;  /* 0x000000ff0500720c */ /* 0x000fe40003fa5070 */
[----:B------:R-:W-:Y:S01]  /*99d70*/  ISETP.NE.U32.AND P4, PT, R6, RZ, PT ;  /* 0x000000ff0600720c */ /* 0x000fe20003f85070 */
[----:B------:R-:W-:Y:S02]  /*99d80*/  IMAD.IADD R5, R10, 0x1, R9 ;  /* 0x000000010a057824 */ /* 0x000fe400078e0209 */
[----:B------:R-:W-:Y:S02]  /*99d90*/  IMAD.MOV.U32 R6, RZ, RZ, R20 ;  /* 0x000000ffff067224 */ /* 0x000fe400078e0014 */
[----:B--2---:R-:W-:-:S03]  /*99da0*/  IMAD.X R19, R19, 0x1, R2, P3 ;  /* 0x0000000113137824 */ /* 0x004fc600018e0602 */
[----:B------:R-:W-:Y:S01]  /*99db0*/  @!PT LDS RZ, [RZ] ;  /* 0x00000000fffff984 */ /* 0x000fe20000000800 */
[----:B------:R-:W-:Y:S01]  /*99dc0*/  @!PT LDS RZ, [RZ] ;  /* 0x00000000fffff984 */ /* 0x000fe20000000800 */
[----:B------:R-:W-:Y:S01]  /*99dd0*/  @!PT LDS RZ, [RZ] ;  /* 0x00000000fffff984 */ /* 0x000fe20000000800 */
[----:B------:R1:W-:Y:S04]  /*99de0*/  LDGSTS.E [R5], desc[UR40][R6.64], P1 ;  /* 0x0000000006057fae */ /* 0x0003e800089a1028 */
[----:B------:R-:W-:Y:S01]  /*99df0*/  STL [R1+0x169c], R19 ;  /* 0x00169c1301007387 */ /* 0x000fe20000100800 */
[C---:B------:R-:W-:Y:S02]  /*99e00*/  ISETP.GT.AND P1, PT, R4.reuse, 0x10, PT ;  /* 0x000000100400780c */ /* 0x040fe40003f24270 */
[----:B------:R-:W-:Y:S01]  /*99e10*/  ISETP.GT.AND P3, PT, R4, 0x14, PT ;  /* 0x000000140400780c */ /* 0x000fe20003f64270 */
[----:B-1----:R-:W-:Y:S02]  /*99e20*/  IMAD.MOV.U32 R6, RZ, RZ, R17 ;  /* 0x000000ffff067224 */ /* 0x002fe400078e0011 */
[----:B------:R-:W-:Y:S01]  /*99e30*/  IMAD.MOV.U32 R7, RZ, RZ, R19 ;  /* 0x000000ffff077224 */ /* 0x000fe200078e0013 */
[----:B----4-:R-:W2:Y:S04]  /*99e40*/  LDL.LU R17, [R1+0x163c] ;  /* 0x00163c0001117983 */ /* 0x010ea80000300800 */
[----:B------:R-:W3:Y:S04]  /*99e50*/  LDL.LU R13, [R1+0x1648] ;  /* 0x00164800010d7983 */ /* 0x000ee80000300800 */
[----:B------:R-:W4:Y:S04]  /*99e60*/  LDL.LU R12, [R1+0x1628] ;  /* 0x00162800010c7983 */ /* 0x000f280000300800 */
[----:B------:R1:W-:Y:S02]  /*99e70*/  LDGSTS.E [R5+0x2000], desc[UR40][R6.64], P2 ;  /* 0x0200000006057fae */ /* 0x0003e400091a1028 */
[----:B-1----:R-:W-:-:S02]  /*99e80*/  SEL R7, RZ, 0x4, !P1 ;  /* 0x00000004ff077807 */ /* 0x002fc40004800000 */
[-C--:B------:R-:W-:Y:S02]  /*99e90*/  IADD3 R16, P1, PT, R16, R3.reuse, RZ ;  /* 0x0000000310107210 */ /* 0x080fe40007f3e0ff */
[----:B------:R-:W-:Y:S02]  /*99ea0*/  SEL R6, RZ, 0x4, !P3 ;  /* 0x00000004ff067807 */ /* 0x000fe40005800000 */
[----:B------:R-:W-:Y:S01]  /*99eb0*/  IADD3 R8, P3, PT, R8, R3, RZ ;  /* 0x0000000308087210 */ /* 0x000fe20007f7e0ff */
[----:B------:R-:W-:Y:S01]  /*99ec0*/  IMAD.X R18, R18, 0x1, R2, P1 ;  /* 0x0000000112127824 */ /* 0x000fe200008e0602 */
[----:B------:R1:W-:Y:S04]  /*99ed0*/  STL [R1+0x1688], R16 ;  /* 0x0016881001007387 */ /* 0x0003e80000100800 */
[----:B------:R-:W-:Y:S01]  /*99ee0*/  STL [R1+0x1668], R8 ;  /* 0x0016680801007387 */ /* 0x000fe20000100800 */
[----:B------:R-:W-:-:S03]  /*99ef0*/  SEL R7, R7, RZ, !P0 ;  /* 0x000000ff07077207 */ /* 0x000fc60004000000 */
[----:B------:R-:W-:Y:S04]  /*99f00*/  STL [R1+0x167c], R18 ;  /* 0x00167c1201007387 */ /* 0x000fe80000100800 */
[----:B------:R-:W2:Y:S01]  /*99f10*/  LDL.LU R14, [R1+0x161c] ;  /* 0x00161c00010e7983 */ /* 0x000ea20000300800 */
[----:B------:R-:W-:Y:S02]  /*99f20*/  SEL R6, R6, RZ, !P0 ;  /* 0x000000ff06067207 */ /* 0x000fe40004000000 */
[----:B------:R-:W-:Y:S01]  /*99f30*/  ISETP.NE.U32.AND P1, PT, R7, RZ, PT ;  /* 0x000000ff0700720c */ /* 0x000fe20003f25070 */
[----:B------:R-:W-:Y:S01]  /*99f40*/  IMAD.MOV.U32 R7, RZ, RZ, R18 ;  /* 0x000000ffff077224 */ /* 0x000fe200078e0012 */
[----:B------:R-:W-:Y:S01]  /*99f50*/  ISETP.NE.U32.AND P2, PT, R6, RZ, PT ;  /* 0x000000ff0600720c */ /* 0x000fe20003f45070 */
[----:B------:R-:W-:-:S05]  /*99f60*/  IMAD.MOV.U32 R6, RZ, RZ, R16 ;  /* 0x000000ffff067224 */ /* 0x000fca00078e0010 */
[----:B------:R1:W-:Y:S02]  /*99f70*/  LDGSTS.E [R5+0x4000], desc[UR40][R6.64], P5 ;  /* 0x0400000006057fae */ /* 0x0003e4000a9a1028 */
[----:B-1----:R-:W-:Y:S01]  /*99f80*/  MOV R6, R8 ;  /* 0x0000000800067202 */ /* 0x002fe20000000f00 */
[----:B------:R-:W-:-:S04]  /*99f90*/  IMAD.X R15, R15, 0x1, R2, P3 ;  /* 0x000000010f0f7824 */ /* 0x000fc800018e0602 */
[----:B------:R-:W-:Y:S01]  /*99fa0*/  IMAD.MOV.U32 R7, RZ, RZ, R15 ;  /* 0x000000ffff077224 */ /* 0x000fe200078e000f */
[----:B------:R1:W-:Y:S04]  /*99fb0*/  STL [R1+0x165c], R15 ;  /* 0x00165c0f01007387 */ /* 0x0003e80000100800 */
[----:B------:R-:W2:Y:S01]  /*99fc0*/  LDL.LU R16, [R1+0x15fc] ;  /* 0x0015fc0001107983 */ /* 0x000ea20000300800 */
[C---:B------:R-:W-:Y:S02]  /*99fd0*/  ISETP.GT.AND P3, PT, R4.reuse, 0x18, PT ;  /* 0x000000180400780c */ /* 0x040fe40003f64270 */
[----:B------:R-:W-:Y:S01]  /*99fe0*/  ISETP.GT.AND P5, PT, R4, 0x1c, PT ;  /* 0x0000001c0400780c */ /* 0x000fe20003fa4270 */
[----:B------:R1:W-:Y:S04]  /*99ff0*/  LDGSTS.E [R5+0x6000], desc[UR40][R6.64], P4 ;  /* 0x0600000006057fae */ /* 0x0003e8000a1a1028 */
[----:B-1----:R-:W2:Y:S04]  /*9a000*/  LDL.LU R15, [R1+0x1608] ;  /* 0x00160800010f7983 */ /* 0x002ea80000300800 */
[----:B------:R-:W2:Y:S01]  /*9a010*/  LDL.LU R8, [R1+0x15e8] ;  /* 0x0015e80001087983 */ /* 0x000ea20000300800 */
[----:B------:R-:W-:-:S02]  /*9a020*/  SEL R7, RZ, 0x4, !P3 ;  /* 0x00000004ff077807 */ /* 0x000fc40005800000 */
[----:B------:R-:W-:-:S04]  /*9a030*/  SEL R6, RZ, 0x4, !P5 ;  /* 0x00000004ff067807 */ /* 0x000fc80006800000 */
[----:B------:R-:W-:Y:S02]  /*9a040*/  SEL R6, R6, RZ, !P0 ;  /* 0x000000ff06067207 */ /* 0x000fe40004000000 */
[-C--:B---3--:R-:W-:Y:S02]  /*9a050*/  IADD3 R13, P3, PT, R13, R3.reuse, RZ ;  /* 0x000000030d0d7210 */ /* 0x088fe40007f7e0ff */
[----:B----4-:R-:W-:-:S03]  /*9a060*/  IADD3 R12, P5, PT, R12, R3, RZ ;  /* 0x000000030c0c7210 */ /* 0x010fc60007fbe0ff */
[----:B--2---:R-:W-:Y:S01]  /*9a070*/  IMAD.X R17, R17, 0x1, R2, P3 ;  /* 0x0000000111117824 */ /* 0x004fe200018e0602 */
[----:B------:R1:W-:Y:S04]  /*9a080*/  STL [R1+0x1648], R13 ;  /* 0x0016480d01007387 */ /* 0x0003e80000100800 */
[----:B------:R-:W-:Y:S01]  /*9a090*/  STL [R1+0x1628], R12 ;  /* 0x0016280c01007387 */ /* 0x000fe20000100800 */
[----:B------:R-:W-:Y:S01]  /*9a0a0*/  ISETP.NE.U32.AND P4, PT, R6, RZ, PT ;  /* 0x000000ff0600720c */ /* 0x000fe20003f85070 */
[----:B------:R-:W-:Y:S02]  /*9a0b0*/  IMAD.MOV.U32 R6, RZ, RZ, R13 ;  /* 0x000000ffff067224 */ /* 0x000fe400078e000d */
[----:B------:R2:W-:Y:S01]  /*9a0c0*/  STL [R1+0x163c], R17 ;  /* 0x00163c1101007387 */ /* 0x0005e20000100800 */
[----:B------:R-:W-:-:S03]  /*9a0d0*/  SEL R7, R7, RZ, !P0 ;  /* 0x000000ff07077207 */ /* 0x000fc60004000000 */
[----:B-1----:R-:W3:Y:S01]  /*9a0e0*/  LDL.LU R13, [R1+0x15dc] ;  /* 0x0015dc00010d7983 */ /* 0x002ee20000300800 */
[----:B------:R-:W-:Y:S01]  /*9a0f0*/  ISETP.NE.U32.AND P3, PT, R7, RZ, PT ;  /* 0x000000ff0700720c */ /* 0x000fe20003f65070 */
[----:B------:R-:W-:-:S05]  /*9a100*/  IMAD.MOV.U32 R7, RZ, RZ, R17 ;  /* 0x000000ffff077224 */ /* 0x000fca00078e0011 */
[----:B------:R1:W-:Y:S01]  /*9a110*/  LDGSTS.E [R5+0x8000], desc[UR40][R6.64], P1 ;  /* 0x0800000006057fae */ /* 0x0003e200089a1028 */
[----:B------:R-:W-:Y:S01]  /*9a120*/  IMAD.X R14, R14, 0x1, R2, P5 ;  /* 0x000000010e0e7824 */ /* 0x000fe200028e0602 */
[----:B------:R-:W-:-:S04]  /*9a130*/  ISETP.GT.AND P1, PT, R4, 0x20, PT ;  /* 0x000000200400780c */ /* 0x000fc80003f24270 */
[----:B------:R4:W-:Y:S04]  /*9a140*/  STL [R1+0x161c], R14 ;  /* 0x00161c0e01007387 */ /* 0x0009e80000100800 */
[----:B--2---:R-:W2:Y:S01]  /*9a150*/  LDL.LU R17, [R1+0x15c0] ;  /* 0x0015c00001117983 */ /* 0x004ea20000300800 */
[----:B-1----:R-:W-:Y:S02]  /*9a160*/  IMAD.MOV.U32 R6, RZ, RZ, R12 ;  /* 0x000000ffff067224 */ /* 0x002fe400078e000c */
[----:B------:R-:W-:Y:S01]  /*9a170*/  IMAD.MOV.U32 R7, RZ, RZ, R14 ;  /* 0x000000ffff077224 */ /* 0x000fe200078e000e */
[----:B------:R-:W-:-:S04]  /*9a180*/  ISETP.GT.AND P5, PT, R4, 0x24, PT ;  /* 0x000000240400780c */ /* 0x000fc80003fa4270 */
[----:B------:R1:W-:Y:S04]  /*9a190*/  LDGSTS.E [R5+0xa000], desc[UR40][R6.64], P2 ;  /* 0x0a00000006057fae */ /* 0x0003e800091a1028 */
[----:B----4-:R-:W4:Y:S04]  /*9a1a0*/  LDL.LU R14, [R1+0x15c4] ;  /* 0x0015c400010e7983 */ /* 0x010f280000300800 */
[----:B------:R-:W2:Y:S01]  /*9a1b0*/  LDL.LU R12, [R1+0x15a4] ;  /* 0x0015a400010c7983 */ /* 0x000ea20000300800 */
[----:B-1----:R-:W-:Y:S02]  /*9a1c0*/  SEL R7, RZ, 0x4, !P1 ;  /* 0x00000004ff077807 */ /* 0x002fe40004800000 */
[----:B------:R-:W-:-:S04]  /*9a1d0*/  SEL R6, RZ, 0x4, !P5 ;  /* 0x00000004ff067807 */ /* 0x000fc80006800000 */
[----:B------:R-:W-:-:S04]  /*9a1e0*/  SEL R6, R6, RZ, !P0 ;  /* 0x000000ff06067207 */ /* 0x000fc80004000000 */
[----:B------:R-:W-:Y:S02]  /*9a1f0*/  ISETP.NE.U32.AND P2, PT, R6, RZ, PT ;  /* 0x000000ff0600720c */ /* 0x000fe40003f45070 */
[-C--:B------:R-:W-:Y:S02]  /*9a200*/  IADD3 R15, P1, PT, R15, R3.reuse, RZ ;  /* 0x000000030f0f7210 */ /* 0x080fe40007f3e0ff */
[----:B------:R-:W-:-:S03]  /*9a210*/  IADD3 R8, P5, PT, R8, R3, RZ ;  /* 0x0000000308087210 */ /* 0x000fc60007fbe0ff */
[----:B------:R-:W-:Y:S01]  /*9a220*/  IMAD.X R16, R16, 0x1, R2, P1 ;  /* 0x0000000110107824 */ /* 0x000fe200008e0602 */
[----:B------:R1:W-:Y:S04]  /*9a230*/  STL [R1+0x1608], R15 ;  /* 0x0016080f01007387 */ /* 0x0003e80000100800 */
[----:B------:R-:W-:Y:S01]  /*9a240*/  STL [R1+0x15e8], R8 ;  /* 0x0015e80801007387 */ /* 0x000fe20000100800 */
[----:B------:R-:W-:-:S03]  /*9a250*/  IMAD.MOV.U32 R6, RZ, RZ, R15 ;  /* 0x000000ffff067224 */ /* 0x000fc600078e000f */
[----:B------:R3:W-:Y:S04]  /*9a260*/  STL [R1+0x15fc], R16 ;  /* 0x0015fc1001007387 */ /* 0x0007e80000100800 */
[----:B-1----:R-:W2:Y:S01]  /*9a270*/  LDL.LU R15, [R1+0x15a0] ;  /* 0x0015a000010f7983 */ /* 0x002ea20000300800 */
[----:B------:R-:W-:-:S04]  /*9a280*/  SEL R7, R7, RZ, !P0 ;  /* 0x000000ff07077207 */ /* 0x000fc80004000000 */
[----:B------:R-:W-:Y:S02]  /*9a290*/  ISETP.NE.U32.AND P1, PT, R7, RZ, PT ;  /* 0x000000ff0700720c */ /* 0x000fe40003f25070 */
[----:B------:R-:W-:-:S05]  /*9a2a0*/  MOV R7, R16 ;  /* 0x0000001000077202 */ /* 0x000fca0000000f00 */
[----:B------:R1:W-:Y:S01]  /*9a2b0*/  LDGSTS.E [R5+0xc000], desc[UR40][R6.64], P3 ;  /* 0x0c00000006057fae */ /* 0x0003e200099a1028 */
[C---:B------:R-:W-:Y:S01]  /*9a2c0*/  ISETP.GT.AND P3, PT, R4.reuse, 0x28, PT ;  /* 0x000000280400780c */ /* 0x040fe20003f64270 */
[----:B---3--:R-:W-:Y:S02]  /*9a2d0*/  IMAD.X R13, R13, 0x1, R2, P5 ;  /* 0x000000010d0d7824 */ /* 0x008fe400028e0602 */
[----:B-1----:R-:W-:Y:S02]  /*9a2e0*/  IMAD.MOV.U32 R6, RZ, RZ, R8 ;  /* 0x000000ffff067224 */ /* 0x002fe400078e0008 */
[----:B------:R-:W-:Y:S01]  /*9a2f0*/  IMAD.MOV.U32 R7, RZ, RZ, R13 ;  /* 0x000000ffff077224 */ /* 0x000fe200078e000d */
[----:B------:R1:W-:Y:S04]  /*9a300*/  STL [R1+0x15dc], R13 ;  /* 0x0015dc0d01007387 */ /* 0x0003e80000100800 */
[----:B------:R-:W3:Y:S01]  /*9a310*/  LDL.LU R16, [R1+0x1580] ;  /* 0x0015800001107983 */ /* 0x000ee20000300800 */
[----:B------:R-:W-:-:S03]  /*9a320*/  ISETP.GT.AND P5, PT, R4, 0x2c, PT ;  /* 0x0000002c0400780c */ /* 0x000fc60003fa4270 */
[----:B------:R1:W-:Y:S04]  /*9a330*/  LDGSTS.E [R5+0xe000], desc[UR40][R6.64], P4 ;  /* 0x0e00000006057fae */ /* 0x0003e8000a1a1028 */
[----:B-1----:R-:W3:Y:S04]  /*9a340*/  LDL.LU R13, [R1+0x1584] ;  /* 0x00158400010d7983 */ /* 0x002ee80000300800 */
[----:B------:R-:W3:Y:S01]  /*9a350*/  LDL.LU R8, [R1+0x1564] ;  /* 0x0015640001087983 */ /* 0x000ee20000300800 */
[----:B------:R-:W-:Y:S02]  /*9a360*/  SEL R7, RZ, 0x4, !P3 ;  /* 0x00000004ff077807 */ /* 0x000fe40005800000 */
[----:B------:R-:W-:-:S02]  /*9a370*/  SEL R6, RZ, 0x4, !P5 ;  /* 0x00000004ff067807 */ /* 0x000fc40006800000 */
[-C--:B----4-:R-:W-:Y:S02]  /*9a380*/  IADD3 R14, P3, PT, R14, R3.reuse, RZ ;  /* 0x000000030e0e7210 */ /* 0x090fe40007f7e0ff */
[----:B--2---:R-:W-:Y:S02]  /*9a390*/  IADD3 R12, P5, PT, R12, R3, RZ ;  /* 0x000000030c0c7210 */ /* 0x004fe40007fbe0ff */
[----:B------:R-:W-:Y:S01]  /*9a3a0*/  SEL R6, R6, RZ, !P0 ;  /* 0x000000ff06067207 */ /* 0x000fe20004000000 */
[----:B------:R-:W-:Y:S01]  /*9a3b0*/  IMAD.X R17, R17, 0x1, R2, P3 ;  /* 0x0000000111117824 */ /* 0x000fe200018e0602 */
[----:B------:R1:W-:Y:S04]  /*9a3c0*/  STL [R1+0x15c4], R14 ;  /* 0x0015c40e01007387 */ /* 0x0003e80000100800 */
[----:B------:R-:W-:Y:S01]  /*9a3d0*/  STL [R1+0x15a4], R12 ;  /* 0x0015a40c01007387 */ /* 0x000fe20000100800 */
[----:B------:R-:W-:Y:S01]  /*9a3e0*/  ISETP.NE.U32.AND P4, PT, R6, RZ, PT ;  /* 0x000000ff0600720c */ /* 0x000fe20003f85070 */
[----:B------:R-:W-:-:S02]  /*9a3f0*/  IMAD.MOV.U32 R6, RZ, RZ, R14 ;  /* 0x000000ffff067224 */ /* 0x000fc400078e000e */
[----:B------:R2:W-:Y:S01]  /*9a400*/  STL [R1+0x15c0], R17 ;  /* 0x0015c01101007387 */ /* 0x0005e20000100800 */
[----:B------:R-:W-:-:S03]  /*9a410*/  SEL R7, R7, RZ, !P0 ;  /* 0x000000ff07077207 */ /* 0x000fc60004000000 */
[----:B-1----:R-:W4:Y:S01]  /*9a420*/  LDL.LU R14, [R1+0x1560] ;  /* 0x00156000010e7983 */ /* 0x002f220000300800 */
[----:B------:R-:W-:Y:S01]  /*9a430*/  ISETP.NE.U32.AND P3, PT, R7, RZ, PT ;  /* 0x000000ff0700720c */ /* 0x000fe20003f65070 */
[----:B------:R-:W-:-:S05]  /*9a440*/  IMAD.MOV.U32 R7, RZ, RZ, R17 ;  /* 0x000000ffff077224 */ /* 0x000fca00078e0011 */
[----:B------:R1:W-:Y:S02]  /*9a450*/  LDGSTS.E [R5+0x10000], desc[UR40][R6.64], P1 ;  /* 0x1000000006057fae */ /* 0x0003e400089a1028 */
[----:B-1----:R-:W-:Y:S02]  /*9a460*/  IMAD.MOV.U32 R6, RZ, RZ, R12 ;  /* 0x000000ffff067224 */ /* 0x002fe400078e000c */
[----:B------:R-:W-:-:S04]  /*9a470*/  IMAD.X R15, R15, 0x1, R2, P5 ;  /* 0x000000010f0f7824 */ /* 0x000fc800028e0602 */
[----:B------:R-:W-:Y:S01]  /*9a480*/  IMAD.MOV.U32 R7, RZ, RZ, R15 ;  /* 0x000000ffff077224 */ /* 0x000fe200078e000f */
[----:B------:R1:W-:Y:S04]  /*9a490*/  STL [R1+0x15a0], R15 ;  /* 0x0015a00f01007387 */ /* 0x0003e80000100800 */
[----:B--2---:R-:W2:Y:S01]  /*9a4a0*/  LDL.LU R17, [R1+0x1540] ;  /* 0x0015400001117983 */ /* 0x004ea20000300800 */
        /* <DEDUP_REMOVED lines=9> */
[----:B------:R-:W-:-:S03]  /*9a540*/  IADD3 R8, P5, PT, R8, R3, RZ ;  /* 0x0000000308087210 */ /* 0x000fc60007fbe0ff */
[----:B------:R-:W-:Y:S01]  /*9a550*/  IMAD.X R16, R16, 0x1, R2, P1 ;  /* 0x0000000110107824 */ /* 0x000fe200008e0602 */
[----:B------:R1:W-:Y:S04]  /*9a560*/  STL [R1+0x1584], R13 ;  /* 0x0015840d01007387 */ /* 0x0003e80000100800 */
[----:B------:R-:W-:Y:S01]  /*9a570*/  STL [R1+0x1564], R8 ;  /* 0x0015640801007387 */ /* 0x000fe20000100800 */
[----:B------:R-:W-:Y:S02]  /*9a580*/  ISETP.NE.U32.AND P2, PT, R6, RZ, PT ;  /* 0x000000ff0600720c */ /* 0x000fe40003f45070 */
[----:B------:R-:W-:Y:S01]  /*9a590*/  MOV R6, R13 ;  /* 0x0000000d00067202 */ /* 0x000fe20000000f00 */
[----:B------:R3:W-:Y:S01]  /*9a5a0*/  STL [R1+0x1580], R16 ;  /* 0x0015801001007387 */ /* 0x0007e20000100800 */
[----:B------:R-:W-:-:S03]  /*9a5b0*/  SEL R7, R7, RZ, !P0 ;  /* 0x000000ff07077207 */ /* 0x000fc60004000000 */
[----:B-1----:R-:W2:Y:S01]  /*9a5c0*/  LDL.LU R13, [R1+0x1518] ;  /* 0x00151800010d7983 */ /* 0x002ea20000300800 */
[----:B------:R-:W-:Y:S01]  /*9a5d0*/  ISETP.NE.U32.AND P1, PT, R7, RZ, PT ;  /* 0x000000ff0700720c */ /* 0x000fe20003f25070 */
[----:B------:R-:W-:-:S05]  /*9a5e0*/  IMAD.MOV.U32 R7, RZ, RZ, R16 ;  /* 0x000000ffff077224 */ /* 0x000fca00078e0010 */
[----:B------:R1:W-:Y:S01]  /*9a5f0*/  LDGSTS.E [R5+0x14000], desc[UR40][R6.64], P3 ;  /* 0x1400000006057fae */ /* 0x0003e200099a1028 */
[----:B----4-:R-:W-:Y:S01]  /*9a600*/  IMAD.X R14, R14, 0x1, R2, P5 ;  /* 0x000000010e0e7824 */ /* 0x010fe200028e0602 */
[----:B------:R-:W-:-:S04]  /*9a610*/  ISETP.GT.AND P3, PT, R4, 0x38, PT ;  /* 0x000000380400780c */ /* 0x000fc80003f64270 */
[----:B------:R4:W-:Y:S04]  /*9a620*/  STL [R1+0x1560], R14 ;  /* 0x0015600e01007387 */ /* 0x0009e80000100800 */
[----:B---3--:R-:W3:Y:S01]  /*9a630*/  LDL.LU R16, [R1+0x14f8] ;  /* 0x0014f80001107983 */ /* 0x008ee20000300800 */
[----:B-1----:R-:W-:Y:S02]  /*9a640*/  IMAD.MOV.U32 R6, RZ, RZ, R8 ;  /* 0x000000ffff067224 */ /* 0x002fe400078e0008 */
[----:B------:R-:W-:Y:S01]  /*9a650*/  IMAD.MOV.U32 R7, RZ, RZ, R14 ;  /* 0x000000ffff077224 */ /* 0x000fe200078e000e */
[----:B------:R-:W-:-:S04]  /*9a660*/  ISETP.GT.AND P5, PT, R4, 0x3c, PT ;  /* 0x0000003c0400780c */ /* 0x000fc80003fa4270 */
[----:B------:R1:W-:Y:S04]  /*9a670*/  LDGSTS.E [R5+0x16000], desc[UR40][R6.64], P4 ;  /* 0x1600000006057fae */ /* 0x0003e8000a1a1028 */
[----:B----4-:R-:W4:Y:S04]  /*9a680*/  LDL.LU R14, [R1+0x14fc] ;  /* 0x0014fc00010e7983 */ /* 0x010f280000300800 */
[----:B------:R-:W3:Y:S01]  /*9a690*/  LDL.LU R8, [R1+0x14dc] ;  /* 0x0014dc0001087983 */ /* 0x000ee20000300800 */
[----:B-1----:R-:W-:Y:S02]  /*9a6a0*/  SEL R7, RZ, 0x4, !P3 ;  /* 0x00000004ff077807 */ /* 0x002fe40005800000 */
[----:B------:R-:W-:-:S04]  /*9a6b0*/  SEL R6, RZ, 0x4, !P5 ;  /* 0x00000004ff067807 */ /* 0x000fc80006800000 */
[----:B------:R-:W-:-:S04]  /*9a6c0*/  SEL R6, R6, RZ, !P0 ;  /* 0x000000ff06067207 */ /* 0x000fc80004000000 */
[----:B------:R-:W-:Y:S02]  /*9a6d0*/  ISETP.NE.U32.AND P4, PT, R6, RZ, PT ;  /* 0x000000ff0600720c */ /* 0x000fe40003f85070 */
[-C--:B--2---:R-:W-:Y:S02]  /*9a6e0*/  IADD3 R15, P3, PT, R15, R3.reuse, RZ ;  /* 0x000000030f0f7210 */ /* 0x084fe40007f7e0ff */
[----:B------:R-:W-:-:S03]  /*9a6f0*/  IADD3 R12, P5, PT, R12, R3, RZ ;  /* 0x000000030c0c7210 */ /* 0x000fc60007fbe0ff */
[----:B------:R-:W-:Y:S01]  /*9a700*/  IMAD.X R17, R17, 0x1, R2, P3 ;  /* 0x0000000111117824 */ /* 0x000fe200018e0602 */
[----:B------:R1:W-:Y:S04]  /*9a710*/  STL [R1+0x1544], R15 ;  /* 0x0015440f01007387 */ /* 0x0003e80000100800 */
[----:B------:R-:W-:Y:S01]  /*9a720*/  STL [R1+0x151c], R12 ;  /* 0x00151c0c01007387 */ /* 0x000fe20000100800 */
[----:B------:R-:W-:-:S03]  /*9a730*/  IMAD.MOV.U32 R6, RZ, RZ, R15 ;  /* 0x000000ffff067224 */ /* 0x000fc600078e000f */
[----:B------:R2:W-:Y:S04]  /*9a740*/  STL [R1+0x1540], R17 ;  /* 0x0015401101007387 */ /* 0x0005e80000100800 */
[----:B-1----:R-:W3:Y:S01]  /*9a750*/  LDL.LU R15, [R1+0x14d8] ;  /* 0x0014d800010f7983 */ /* 0x002ee20000300800 */
[----:B------:R-:W-:-:S04]  /*9a760*/  SEL R7, R7, RZ, !P0 ;  /* 0x000000ff07077207 */ /* 0x000fc80004000000 */
[----:B------:R-:W-:Y:S01]  /*9a770*/  ISETP.NE.U32.AND P3, PT, R7, RZ, PT ;  /* 0x000000ff0700720c */ /* 0x000fe20003f65070 */
[----:B------:R-:W-:-:S05]  /*9a780*/  IMAD.MOV.U32 R7, RZ, RZ, R17 ;  /* 0x000000ffff077224 */ /* 0x000fca00078e0011 */
[----:B------:R1:W-:Y:S01]  /*9a790*/  LDGSTS.E [R5+0x18000], desc[UR40][R6.64], P1 ;  /* 0x1800000006057fae */ /* 0x0003e200089a1028 */
[C---:B------:R-:W-:Y:S01]  /*9a7a0*/  ISETP.GT.AND P1, PT, R4.reuse, 0x40, PT ;  /* 0x000000400400780c */ /* 0x040fe20003f24270 */
[----:B------:R-:W-:Y:S02]  /*9a7b0*/  IMAD.X R13, R13, 0x1, R2, P5 ;  /* 0x000000010d0d7824 */ /* 0x000fe400028e0602 */
[----:B-1----:R-:W-:Y:S02]  /*9a7c0*/  IMAD.MOV.U32 R6, RZ, RZ, R12 ;  /* 0x000000ffff067224 */ /* 0x002fe400078e000c */
[----:B------:R-:W-:Y:S01]  /*9a7d0*/  IMAD.MOV.U32 R7, RZ, RZ, R13 ;  /* 0x000000ffff077224 */ /* 0x000fe200078e000d */
[----:B------:R1:W-:Y:S04]  /*9a7e0*/  STL [R1+0x1518], R13 ;  /* 0x0015180d01007387 */ /* 0x0003e80000100800 */
[----:B--2---:R-:W2:Y:S01]  /*9a7f0*/  LDL.LU R17, [R1+0x14b8] ;  /* 0x0014b80001117983 */ /* 0x004ea20000300800 */
[----:B------:R-:W-:-:S03]  /*9a800*/  ISETP.GT.AND P5, PT, R4, 0x44, PT ;  /* 0x000000440400780c */ /* 0x000fc60003fa4270 */
[----:B------:R1:W-:Y:S04]  /*9a810*/  LDGSTS.E [R5+0x1a000], desc[UR40][R6.64], P2 ;  /* 0x1a00000006057fae */ /* 0x0003e800091a1028 */
[----:B-1----:R-:W2:Y:S04]  /*9a820*/  LDL.LU R13, [R1+0x14bc] ;  /* 0x0014bc00010d7983 */ /* 0x002ea80000300800 */
[----:B------:R-:W2:Y:S01]  /*9a830*/  LDL.LU R12, [R1+0x1494] ;  /* 0x00149400010c7983 */ /* 0x000ea20000300800 */
[----:B------:R-:W-:Y:S02]  /*9a840*/  SEL R7, RZ, 0x4, !P1 ;  /* 0x00000004ff077807 */ /* 0x000fe40004800000 */
[----:B------:R-:W-:-:S02]  /*9a850*/  SEL R6, RZ, 0x4, !P5 ;  /* 0x00000004ff067807 */ /* 0x000fc40006800000 */
[-C--:B----4-:R-:W-:Y:S02]  /*9a860*/  IADD3 R14, P1, PT, R14, R3.reuse, RZ ;  /* 0x000000030e0e7210 */ /* 0x090fe40007f3e0ff */
[----:B---3--:R-:W-:Y:S02]  /*9a870*/  IADD3 R8, P5, PT, R8, R3, RZ ;  /* 0x0000000308087210 */ /* 0x008fe40007fbe0ff */
        /* <DEDUP_REMOVED lines=12> */
[----:B-1----:R-:W-:Y:S01]  /*9a940*/  IMAD.MOV.U32 R6, RZ, RZ, R8 ;  /* 0x000000ffff067224 */ /* 0x002fe200078e0008 */
[----:B------:R-:W-:-:S05]  /*9a950*/  IADD3.X R15, PT, PT, R15, R2, RZ, P5, !PT ;  /* 0x000000020f0f7210 */ /* 0x000fca0002ffe4ff */
[----:B------:R1:W-:Y:S01]  /*9a960*/  STL [R1+0x14d8], R15 ;  /* 0x0014d80f01007387 */ /* 0x0003e20000100800 */
[----:B------:R-:W-:-:S03]  /*9a970*/  IMAD.MOV.U32 R7, RZ, RZ, R15 ;  /* 0x000000ffff077224 */ /* 0x000fc600078e000f */
[----:B---3--:R-:W3:Y:S01]  /*9a980*/  LDL.LU R16, [R1+0x1470] ;  /* 0x0014700001107983 */ /* 0x008ee20000300800 */
[C---:B------:R-:W-:Y:S02]  /*9a990*/  ISETP.GT.AND P3, PT, R4.reuse, 0x48, PT ;  /* 0x000000480400780c */ /* 0x040fe40003f64270 */
[----:B------:R-:W-:Y:S01]  /*9a9a0*/  ISETP.GT.AND P5, PT, R4, 0x4c, PT ;  /* 0x0000004c0400780c */ /* 0x000fe20003fa4270 */
[----:B------:R1:W-:Y:S04]  /*9a9b0*/  LDGSTS.E [R5+0x1e000], desc[UR40][R6.64], P4 ;  /* 0x1e00000006057fae */ /* 0x0003e8000a1a1028 */
[----:B-1----:R-:W3:Y:S04]  /*9a9c0*/  LDL.LU R15, [R1+0x1474] ;  /* 0x00147400010f7983 */ /* 0x002ee80000300800 */
[----:B------:R-:W3:Y:S01]  /*9a9d0*/  LDL.LU R8, [R1+0x1454] ;  /* 0x0014540001087983 */ /* 0x000ee20000300800 */
[----:B------:R-:W-:-:S02]  /*9a9e0*/  SEL R7, RZ, 0x4, !P3 ;  /* 0x00000004ff077807 */ /* 0x000fc40005800000 */
[----:B------:R-:W-:-:S04]  /*9a9f0*/  SEL R6, RZ, 0x4, !P5 ;  /* 0x00000004ff067807 */ /* 0x000fc80006800000 */
[----:B------:R-:W-:Y:S02]  /*9aa00*/  SEL R6, R6, RZ, !P0 ;  /* 0x000000ff06067207 */ /* 0x000fe40004000000 */
[-C--:B--2---:R-:W-:Y:S02]  /*9aa10*/  IADD3 R13, P3, PT, R13, R3.reuse, RZ ;  /* 0x000000030d0d7210 */ /* 0x084fe40007f7e0ff */
[----:B------:R-:W-:-:S03]  /*9aa20*/  IADD3 R12, P5, PT, R12, R3, RZ ;  /* 0x000000030c0c7210 */ /* 0x000fc60007fbe0ff */
[----:B------:R-:W-:Y:S01]  /*9aa30*/  IMAD.X R17, R17, 0x1, R2, P3 ;  /* 0x0000000111117824 */ /* 0x000fe200018e0602 */
        /* <DEDUP_REMOVED lines=10> */
[----:B----4-:R-:W-:Y:S01]  /*9aae0*/  IMAD.X R14, R14, 0x1, R2, P5 ;  /* 0x000000010e0e7824 */ /* 0x010fe200028e0602 */
        /* <DEDUP_REMOVED lines=13> */
[-C--:B---3--:R-:W-:Y:S02]  /*9abc0*/  IADD3 R15, P1, PT, R15, R3.reuse, RZ ;  /* 0x000000030f0f7210 */ /* 0x088fe40007f3e0ff */
[----:B------:R-:W-:Y:S02]  /*9abd0*/  IADD3 R8, P5, PT, R8, R3, RZ ;  /* 0x0000000308087210 */ /* 0x000fe40007fbe0ff */
[----:B------:R-:W-:Y:S01]  /*9abe0*/  IADD3.X R16, PT, PT, R16, R2, RZ, P1, !PT ;  /* 0x0000000210107210 */ /* 0x000fe20000ffe4ff */
[----:B------:R1:W-:Y:S04]  /*9abf0*/  STL [R1+0x1474], R15 ;  /* 0x0014740f01007387 */ /* 0x0003e80000100800 */
[----:B------:R-:W-:Y:S01]  /*9ac00*/  STL [R1+0x1454], R8 ;  /* 0x0014540801007387 */ /* 0x000fe20000100800 */
[----:B------:R-:W-:-:S03]  /*9ac10*/  IMAD.MOV.U32 R6, RZ, RZ, R15 ;  /* 0x000000ffff067224 */ /* 0x000fc600078e000f */
[----:B------:R3:W-:Y:S04]  /*9ac20*/  STL [R1+0x1470], R16 ;  /* 0x0014701001007387 */ /* 0x0007e80000100800 */
[----:B-1----:R-:W2:Y:S01]  /*9ac30*/  LDL.LU R15, [R1+0x1410] ;  /* 0x00141000010f7983 */ /* 0x002ea20000300800 */
        /* <DEDUP_REMOVED lines=9> */
[----:B---3--:R-:W3:Y:S01]  /*9acd0*/  LDL.LU R16, [R1+0xecc] ;  /* 0x000ecc0001107983 */ /* 0x008ee20000300800 */
        /* <DEDUP_REMOVED lines=21> */
[----:B------:R-:W-:-:S05]  /*9ae30*/  IMAD.X R15, R15, 0x1, R2, P5 ;  /* 0x000000010f0f7824 */ /* 0x000fca00028e0602 */
[----:B------:R1:W-:Y:S01]  /*9ae40*/  STL [R1+0x1410], R15 ;  /* 0x0014100f01007387 */ /* 0x0003e20000100800 */
[----:B------:R-:W-:-:S03]  /*9ae50*/  MOV R7, R15 ;  /* 0x0000000f00077202 */ /* 0x000fc60000000f00 */
        /* <DEDUP_REMOVED lines=15> */
[----:B------:R-:W-:Y:S01]  /*9af50*/  SEL R7, R7, RZ, !P0 ;  /* 0x000000ff07077207 */ /* 0x000fe20004000000 */
[----:B------:R3:W-:Y:S01]  /*9af60*/  STL [R1+0xecc], R16 ;  /* 0x000ecc1001007387 */ /* 0x0007e20000100800 */
[----:B------:R-:W-:-:S02]  /*9af70*/  IMAD.MOV.U32 R6, RZ, RZ, R13 ;  /* 0x000000ffff067224 */ /* 0x000fc400078e000d */
[----:B------:R-:W-:Y:S01]  /*9af80*/  ISETP.NE.U32.AND P1, PT, R7, RZ, PT ;  /* 0x000000ff0700720c */ /* 0x000fe20003f25070 */
[----:B-1----:R-:W2:Y:S01]  /*9af90*/  LDL.LU R13, [R1+0xf2c] ;  /* 0x000f2c00010d7983 */ /* 0x002ea20000300800 */
        /* <DEDUP_REMOVED lines=28> */
[----:B------:R-:W-:Y:S01]  /*9b160*/  ISETP.GT.AND P1, PT, R4, 0x70, PT ;  /* 0x000000700400780c */ /* 0x000fe20003f24270 */
[----:B------:R-:W-:Y:S01]  /*9b170*/  IMAD.X R13, R13, 0x1, R2, P6 ;  /* 0x000000010d0d7824 */ /* 0x000fe200030e0602 */
[----:B-1----:R-:W-:-:S03]  /*9b180*/  MOV R6, R12 ;  /* 0x0000000c00067202 */ /* 0x002fc60000000f00 */
        /* <DEDUP_REMOVED lines=46> */
[----:B------:R-:W-:Y:S02]  /*9b470*/  ISETP.NE.U32.AND P1, PT, R7, RZ, PT ;  /* 0x000000ff0700720c */ /* 0x000fe40003f25070 */
[----:B------:R-:W-:Y:S02]  /*9b480*/  MOV R7, R17 ;  /* 0x0000001100077202 */ /* 0x000fe40000000f00 */
[----:B------:R-:W-:-:S03]  /*9b490*/  ISETP.GT.AND P5, PT, R4, 0x5, PT ;  /* 0x000000050400780c */ /* 0x000fc60003fa4270 */
[----:B------:R1:W-:Y:S01]  /*9b4a0*/  LDGSTS.E [R5+0x38000], desc[UR40][R6.64], P6 ;  /* 0x3800000006057fae */ /* 0x0003e2000b1a1028 */
[----:B----4-:R-:W-:-:S05]  /*9b4b0*/  IMAD.X R14, R14, 0x1, R2, P4 ;  /* 0x000000010e0e7824 */ /* 0x010fca00020e0602 */
[----:B------:R4:W-:Y:S04]  /*9b4c0*/  STL [R1+0xfac], R14 ;  /* 0x000fac0e01007387 */ /* 0x0009e80000100800 */
[----:B--2---:R-:W2:Y:S01]  /*9b4d0*/  LDL.LU R17, [R1+0x16b4] ;  /* 0x0016b40001117983 */ /* 0x004ea20000300800 */
[----:B-1----:R-:W-:Y:S02]  /*9b4e0*/  IMAD.MOV.U32 R6, RZ, RZ, R12 ;  /* 0x000000ffff067224 */ /* 0x002fe400078e000c */
[----:B------:R-:W-:Y:S02]  /*9b4f0*/  IMAD.MOV.U32 R7, RZ, RZ, R14 ;  /* 0x000000ffff077224 */ /* 0x000fe400078e000e */
[----:B----4-:R-:W4:Y:S04]  /*9b500*/  LDL.LU R14, [R1+0x16c0] ;  /* 0x0016c000010e7983 */ /* 0x010f280000300800 */
[----:B------:R-:W2:Y:S04]  /*9b510*/  LDL.LU R12, [R1+0x16a0] ;  /* 0x0016a000010c7983 */ /* 0x000ea80000300800 */
[----:B------:R1:W-:Y:S01]  /*9b520*/  LDGSTS.E [R5+0x3a000], desc[UR40][R6.64], P3 ;  /* 0x3a00000006057fae */ /* 0x0003e200099a1028 */
[----:B------:R-:W-:-:S02]  /*9b530*/  ISETP.GT.AND P4, PT, R4, 0x1, PT ;  /* 0x000000010400780c */ /* 0x000fc40003f84270 */
[----:B-1----:R-:W-:Y:S02]  /*9b540*/  SEL R6, RZ, 0x4, !P5 ;  /* 0x00000004ff067807 */ /* 0x002fe40006800000 */
[----:B------:R-:W-:Y:S02]  /*9b550*/  SEL R7, RZ, 0x4, !P4 ;  /* 0x00000004ff077807 */ /* 0x000fe40006000000 */
[----:B------:R-:W-:-:S04]  /*9b560*/  SEL R6, R6, RZ, !P0 ;  /* 0x000000ff06067207 */ /* 0x000fc80004000000 */
[----:B------:R-:W-:Y:S02]  /*9b570*/  ISETP.NE.U32.AND P4, PT, R6, RZ, PT ;  /* 0x000000ff0600720c */ /* 0x000fe40003f85070 */
[-C--:B---3--:R-:W-:Y:S02]  /*9b580*/  IADD3 R15, P3, PT, R15, R3.reuse, RZ ;  /* 0x000000030f0f7210 */ /* 0x088fe40007f7e0ff */
        /* <DEDUP_REMOVED lines=20> */
[----:B------:R-:W-:Y:S02]  /*9b6d0*/  ISETP.GT.AND P1, PT, R4, 0x9, PT ;  /* 0x000000090400780c */ /* 0x000fe40003f24270 */
[----:B------:R-:W-:-:S02]  /*9b6e0*/  SEL R6, RZ, 0x4, !P5 ;  /* 0x00000004ff067807 */ /* 0x000fc40006800000 */
[-C--:B----4-:R-:W-:Y:S02]  /*9b6f0*/  IADD3 R14, P2, PT, R14, R3.reuse, RZ ;  /* 0x000000030e0e7210 */ /* 0x090fe40007f5e0ff */
[----:B--2---:R-:W-:Y:S02]  /*9b700*/  IADD3 R12, P5, PT, R12, R3, RZ ;  /* 0x000000030c0c7210 */ /* 0x004fe40007fbe0ff */
[----:B------:R-:W-:Y:S02]  /*9b710*/  SEL R6, R6, RZ, !P0 ;  /* 0x000000ff06067207 */ /* 0x000fe40004000000 */
[----:B------:R-:W-:Y:S01]  /*9b720*/  SEL R7, RZ, 0x4, !P1 ;  /* 0x00000004ff077807 */ /* 0x000fe20004800000 */
[----:B------:R-:W-:Y:S01]  /*9b730*/  IMAD.X R17, R17, 0x1, R2, P2 ;  /* 0x0000000111117824 */ /* 0x000fe200010e0602 */
[----:B------:R1:W-:Y:S04]  /*9b740*/  STL [R1+0x16c0], R14 ;  /* 0x0016c00e01007387 */ /* 0x0003e80000100800 */
[----:B------:R-:W-:Y:S01]  /*9b750*/  STL [R1+0x16a0], R12 ;  /* 0x0016a00c01007387 */ /* 0x000fe20000100800 */
[----:B------:R-:W-:Y:S01]  /*9b760*/  ISETP.NE.U32.AND P2, PT, R6, RZ, PT ;  /* 0x000000ff0600720c */ /* 0x000fe20003f45070 */
[----:B------:R-:W-:-:S02]  /*9b770*/  IMAD.MOV.U32 R6, RZ, RZ, R14 ;  /* 0x000000ffff067224 */ /* 0x000fc400078e000e */
[----:B------:R2:W-:Y:S01]  /*9b780*/  STL [R1+0x16b4], R17 ;  /* 0x0016b41101007387 */ /* 0x0005e20000100800 */
[----:B------:R-:W-:Y:S02]  /*9b790*/  LOP3.LUT R5, R10, 0x20, RZ, 0x3c, !PT ;  /* 0x000000200a057812 */ /* 0x000fe400078e3cff */
[----:B------:R-:W-:Y:S01]  /*9b7a0*/  SEL R7, R7, RZ, !P0 ;  /* 0x000000ff07077207 */ /* 0x000fe20004000000 */
[----:B-1----:R-:W4:Y:S03]  /*9b7b0*/  LDL.LU R14, [R1+0x1654] ;  /* 0x00165400010e7983 */ /* 0x002f260000300800 */
[----:B------:R-:W-:Y:S01]  /*9b7c0*/  ISETP.NE.U32.AND P1, PT, R7, RZ, PT ;  /* 0x000000ff0700720c */ /* 0x000fe20003f25070 */
[----:B------:R-:W-:Y:S02]  /*9b7d0*/  IMAD.IADD R5, R5, 0x1, R9 ;  /* 0x0000000105057824 */ /* 0x000fe400078e0209 */
[----:B------:R-:W-:-:S05]  /*9b7e0*/  IMAD.MOV.U32 R7, RZ, RZ, R17 ;  /* 0x000000ffff077224 */ /* 0x000fca00078e0011 */
[----:B------:R1:W-:Y:S02]  /*9b7f0*/  LDGSTS.E [R5+0x800], desc[UR40][R6.64], P3 ;  /* 0x0080000006057fae */ /* 0x0003e400099a1028 */
[----:B-1----:R-:W-:Y:S01]  /*9b800*/  IMAD.MOV.U32 R6, RZ, RZ, R12 ;  /* 0x000000ffff067224 */ /* 0x002fe200078e000c */
[----:B------:R-:W-:-:S05]  /*9b810*/  IADD3.X R15, PT, PT, R15, R2, RZ, P5, !PT ;  /* 0x000000020f0f7210 */ /* 0x000fca0002ffe4ff */
[----:B------:R1:W-:Y:S01]  /*9b820*/  STL [R1+0x1694], R15 ;  /* 0x0016940f01007387 */ /* 0x0003e20000100800 */
[----:B------:R-:W-:-:S03]  /*9b830*/  IMAD.MOV.U32 R7, RZ, RZ, R15 ;  /* 0x000000ffff077224 */ /* 0x000fc600078e000f */
        /* <DEDUP_REMOVED lines=23> */
[C---:B------:R-:W-:Y:S02]  /*9b9b0*/  ISETP.GT.AND P1, PT, R4.reuse, 0x19, PT ;  /* 0x000000190400780c */ /* 0x040fe40003f24270 */
[----:B------:R-:W-:Y:S02]  /*9b9c0*/  ISETP.GT.AND P5, PT, R4, 0x1d, PT ;  /* 0x0000001d0400780c */ /* 0x000fe40003fa4270 */
[----:B------:R4:W-:Y:S04]  /*9b9d0*/  STL [R1+0x1654], R14 ;  /* 0x0016540e01007387 */ /* 0x0009e80000100800 */
[----:B---3--:R-:W3:Y:S01]  /*9b9e0*/  LDL.LU R16, [R1+0x15f4] ;  /* 0x0015f40001107983 */ /* 0x008ee20000300800 */
[----:B-1----:R-:W-:-:S02]  /*9b9f0*/  IMAD.MOV.U32 R6, RZ, RZ, R8 ;  /* 0x000000ffff067224 */ /* 0x002fc400078e0008 */
[----:B------:R-:W-:-:S05]  /*9ba00*/  IMAD.MOV.U32 R7, RZ, RZ, R14 ;  /* 0x000000ffff077224 */ /* 0x000fca00078e000e */
        /* <DEDUP_REMOVED lines=8> */
[----:B------:R-:W-:Y:S02]  /*9ba90*/  IADD3 R12, P5, PT, R12, R3, RZ ;  /* 0x000000030c0c7210 */ /* 0x000fe40007fbe0ff */
[----:B------:R-:W-:Y:S01]  /*9baa0*/  IADD3.X R17, PT, PT, R17, R2, RZ, P1, !PT ;  /* 0x0000000211117210 */ /* 0x000fe20000ffe4ff */
        /* <DEDUP_REMOVED lines=27> */
[----:B------:R-:W-:-:S02]  /*9bc60*/  ISETP.NE.U32.AND P4, PT, R6, RZ, PT ;  /* 0x000000ff0600720c */ /* 0x000fc40003f85070 */
[----:B------:R-:W-:Y:S01]  /*9bc70*/  SEL R7, R7, RZ, !P0 ;  /* 0x000000ff07077207 */ /* 0x000fe20004000000 */
[----:B------:R3:W-:Y:S01]  /*9bc80*/  STL [R1+0x15f4], R16 ;  /* 0x0015f41001007387 */ /* 0x0007e20000100800 */
[----:B------:R-:W-:Y:S02]  /*9bc90*/  IMAD.MOV.U32 R6, RZ, RZ, R14 ;  /* 0x000000ffff067224 */ /* 0x000fe400078e000e */
[----:B------:R-:W-:Y:S01]  /*9bca0*/  ISETP.NE.U32.AND P3, PT, R7, RZ, PT ;  /* 0x000000ff0700720c */ /* 0x000fe20003f65070 */
[----:B-1----:R-:W4:Y:S01]  /*9bcb0*/  LDL.LU R14, [R1+0x1594] ;  /* 0x00159400010e7983 */ /* 0x002f220000300800 */
[----:B------:R-:W-:-:S05]  /*9bcc0*/  IMAD.MOV.U32 R7, RZ, RZ, R16 ;  /* 0x000000ffff077224 */ /* 0x000fca00078e0010 */
[----:B------:R1:W-:Y:S02]  /*9bcd0*/  LDGSTS.E [R5+0xc800], desc[UR40][R6.64], P1 ;  /* 0x0c80000006057fae */ /* 0x0003e400089a1028 */
[----:B-1----:R-:W-:Y:S02]  /*9bce0*/  IMAD.MOV.U32 R6, RZ, RZ, R8 ;  /* 0x000000ffff067224 */ /* 0x002fe400078e0008 */
[----:B------:R-:W-:-:S05]  /*9bcf0*/  IMAD.X R15, R15, 0x1, R2, P5 ;  /* 0x000000010f0f7824 */ /* 0x000fca00028e0602 */
[----:B------:R1:W-:Y:S01]  /*9bd00*/  STL [R1+0x15d4], R15 ;  /* 0x0015d40f01007387 */ /* 0x0003e20000100800 */
[----:B------:R-:W-:-:S03]  /*9bd10*/  MOV R7, R15 ;  /* 0x0000000f00077202 */ /* 0x000fc60000000f00 */
        /* <DEDUP_REMOVED lines=12> */
[----:B------:R1:W-:Y:S01]  /*9bde0*/  STL [R1+0x15c8], R13 ;  /* 0x0015c80d01007387 */ /* 0x0003e20000100800 */
[----:B------:R-:W-:-:S03]  /*9bdf0*/  SEL R7, R7, RZ, !P0 ;  /* 0x000000ff07077207 */ /* 0x000fc60004000000 */
[----:B------:R-:W-:Y:S01]  /*9be00*/  STL [R1+0x15a8], R12 ;  /* 0x0015a80c01007387 */ /* 0x000fe20000100800 */
[----:B------:R-:W-:-:S03]  /*9be10*/  ISETP.NE.U32.AND P2, PT, R6, RZ, PT ;  /* 0x000000ff0600720c */ /* 0x000fc60003f45070 */
[----:B------:R2:W-:Y:S01]  /*9be20*/  STL [R1+0x15b4], R17 ;  /* 0x0015b41101007387 */ /* 0x0005e20000100800 */
[----:B------:R-:W-:Y:S01]  /*9be30*/  IMAD.MOV.U32 R6, RZ, RZ, R13 ;  /* 0x000000ffff067224 */ /* 0x000fe200078e000d */
[----:B------:R-:W-:Y:S01]  /*9be40*/  ISETP.NE.U32.AND P1, PT, R7, RZ, PT ;  /* 0x000000ff0700720c */ /* 0x000fe20003f25070 */
[----:B------:R-:W-:Y:S01]  /*9be50*/  IMAD.MOV.U32 R7, RZ, RZ, R17 ;  /* 0x000000ffff077224 */ /* 0x000fe200078e0011 */
[----:B-1----:R-:W3:Y:S04]  /*9be60*/  LDL.LU R13, [R1+0x1554] ;  /* 0x00155400010d7983 */ /* 0x002ee80000300800 */
[----:B------:R1:W-:Y:S01]  /*9be70*/  LDGSTS.E [R5+0x10800], desc[UR40][R6.64], P3 ;  /* 0x1080000006057fae */ /* 0x0003e200099a1028 */
[----:B------:R-:W-:Y:S01]  /*9be80*/  ISETP.GT.AND P3, PT, R4, 0x31, PT ;  /* 0x000000310400780c */ /* 0x000fe20003f64270 */
[----:B----4-:R-:W-:-:S02]  /*9be90*/  IMAD.X R14, R14, 0x1, R2, P5 ;  /* 0x000000010e0e7824 */ /* 0x010fc400028e0602 */
        /* <DEDUP_REMOVED lines=8> */
[----:B----4-:R-:W-:Y:S02]  /*9bf20*/  SEL R7, RZ, 0x4, !P3 ;  /* 0x00000004ff077807 */ /* 0x010fe40005800000 */
[----:B------:R-:W-:-:S04]  /*9bf30*/  SEL R6, RZ, 0x4, !P5 ;  /* 0x00000004ff067807 */ /* 0x000fc80006800000 */
        /* <DEDUP_REMOVED lines=9> */
[----:B-1----:R-:W4:Y:S01]  /*9bfd0*/  LDL.LU R15, [R1+0x1520] ;  /* 0x00152000010f7983 */ /* 0x002f220000300800 */
        /* <DEDUP_REMOVED lines=16> */
[-C--:B--2---:R-:W-:Y:S02]  /*9c0e0*/  IADD3 R14, P1, PT, R14, R3.reuse, RZ ;  /* 0x000000030e0e7210 */ /* 0x084fe40007f3e0ff */
[----:B------:R-:W-:Y:S02]  /*9c0f0*/  IADD3 R12, P5, PT, R12, R3, RZ ;  /* 0x000000030c0c7210 */ /* 0x000fe40007fbe0ff */
        /* <DEDUP_REMOVED lines=9> */
[----:B-1----:R-:W3:Y:S01]  /*9c190*/  LDL.LU R14, [R1+0x14e0] ;  /* 0x0014e000010e7983 */ /* 0x002ee20000300800 */
[----:B------:R-:W-:-:S05]  /*9c1a0*/  IMAD.MOV.U32 R7, RZ, RZ, R17 ;  /* 0x000000ffff077224 */ /* 0x000fca00078e0011 */
[----:B------:R1:W-:Y:S02]  /*9c1b0*/  LDGSTS.E [R5+0x18800], desc[UR40][R6.64], P3 ;  /* 0x1880000006057fae */ /* 0x0003e400099a1028 */
[----:B-1----:R-:W-:Y:S02]  /*9c1c0*/  IMAD.MOV.U32 R6, RZ, RZ, R12 ;  /* 0x000000ffff067224 */ /* 0x002fe400078e000c */
[----:B----4-:R-:W-:-:S04]  /*9c1d0*/  IMAD.X R15, R15, 0x1, R2, P5 ;  /* 0x000000010f0f7824 */ /* 0x010fc800028e0602 */
        /* <DEDUP_REMOVED lines=8> */
[----:B----4-:R-:W-:-:S02]  /*9c260*/  SEL R7, RZ, 0x4, !P3 ;  /* 0x00000004ff077807 */ /* 0x010fc40005800000 */
[----:B------:R-:W-:-:S04]  /*9c270*/  SEL R6, RZ, 0x4, !P5 ;  /* 0x00000004ff067807 */ /* 0x000fc80006800000 */
[----:B------:R-:W-:Y:S02]  /*9c280*/  SEL R6, R6, RZ, !P0 ;  /* 0x000000ff06067207 */ /* 0x000fe40004000000 */
[----:B------:R-:W-:Y:S02]  /*9c290*/  SEL R7, R7, RZ, !P0 ;  /* 0x000000ff07077207 */ /* 0x000fe40004000000 */
[-C--:B---3--:R-:W-:Y:S02]  /*9c2a0*/  IADD3 R13, P3, PT, R13, R3.reuse, RZ ;  /* 0x000000030d0d7210 */ /* 0x088fe40007f7e0ff */
[----:B------:R-:W-:-:S03]  /*9c2b0*/  IADD3 R8, P5, PT, R8, R3, RZ ;  /* 0x0000000308087210 */ /* 0x000fc60007fbe0ff */
[----:B------:R-:W-:Y:S01]  /*9c2c0*/  IMAD.X R16, R16, 0x1, R2, P3 ;  /* 0x0000000110107824 */ /* 0x000fe200018e0602 */
[----:B------:R1:W-:Y:S04]  /*9c2d0*/  STL [R1+0x1504], R13 ;  /* 0x0015040d01007387 */ /* 0x0003e80000100800 */
[----:B------:R-:W-:Y:S01]  /*9c2e0*/  STL [R1+0x14e4], R8 ;  /* 0x0014e40801007387 */ /* 0x000fe20000100800 */
[----:B------:R-:W-:Y:S01]  /*9c2f0*/  ISETP.NE.U32.AND P4, PT, R6, RZ, PT ;  /* 0x000000ff0600720c */ /* 0x000fe20003f85070 */
[----:B------:R-:W-:Y:S02]  /*9c300*/  IMAD.MOV.U32 R6, RZ, RZ, R13 ;  /* 0x000000ffff067224 */ /* 0x000fe400078e000d */
[----:B------:R3:W-:Y:S01]  /*9c310*/  STL [R1+0x1500], R16 ;  /* 0x0015001001007387 */ /* 0x0007e20000100800 */
[----:B------:R-:W-:-:S02]  /*9c320*/  ISETP.NE.U32.AND P3, PT, R7, RZ, PT ;  /* 0x000000ff0700720c */ /* 0x000fc40003f65070 */
[----:B------:R-:W-:Y:S01]  /*9c330*/  MOV R7, R16 ;  /* 0x0000001000077202 */ /* 0x000fe20000000f00 */
[----:B-1----:R-:W4:Y:S04]  /*9c340*/  LDL.LU R13, [R1+0x1498] ;  /* 0x00149800010d7983 */ /* 0x002f280000300800 */
[----:B------:R1:W-:Y:S01]  /*9c350*/  LDGSTS.E [R5+0x1c800], desc[UR40][R6.64], P1 ;  /* 0x1c80000006057fae */ /* 0x0003e200089a1028 */
[----:B------:R-:W-:Y:S01]  /*9c360*/  ISETP.GT.AND P1, PT, R4, 0x49, PT ;  /* 0x000000490400780c */ /* 0x000fe20003f24270 */
        /* <DEDUP_REMOVED lines=26> */
[----:B----4-:R-:W-:Y:S02]  /*9c510*/  IMAD.X R13, R13, 0x1, R2, P5 ;  /* 0x000000010d0d7824 */ /* 0x010fe400028e0602 */
        /* <DEDUP_REMOVED lines=9> */
[----:B------:R-:W-:-:S02]  /*9c5b0*/  SEL R6, RZ, 0x4, !P5 ;  /* 0x00000004ff067807 */ /* 0x000fc40006800000 */
[-C--:B---3--:R-:W-:Y:S02]  /*9c5c0*/  IADD3 R14, P3, PT, R14, R3.reuse, RZ ;  /* 0x000000030e0e7210 */ /* 0x088fe40007f7e0ff */
        /* <DEDUP_REMOVED lines=8> */
[----:B------:R-:W-:Y:S02]  /*9c650*/  MOV R6, R14 ;  /* 0x0000000e00067202 */ /* 0x000fe40000000f00 */
[----:B------:R-:W-:Y:S01]  /*9c660*/  ISETP.NE.U32.AND P3, PT, R7, RZ, PT ;  /* 0x000000ff0700720c */ /* 0x000fe20003f65070 */
[----:B-1----:R-:W4:Y:S01]  /*9c670*/  LDL.LU R14, [R1+0x1418] ;  /* 0x00141800010e7983 */ /* 0x002f220000300800 */
        /* <DEDUP_REMOVED lines=24> */
[----:B------:R-:W-:Y:S01]  /*9c800*/  ISETP.NE.U32.AND P1, PT, R7, RZ, PT ;  /* 0x000000ff0700720c */ /* 0x000fe20003f25070 */
[----:B------:R-:W-:-:S02]  /*9c810*/  IMAD.MOV.U32 R7, RZ, RZ, R17 ;  /* 0x000000ffff077224 */ /* 0x000fc400078e0011 */
[----:B-1----:R-:W3:Y:S04]  /*9c820*/  LDL.LU R13, [R1+0xef4] ;  /* 0x000ef400010d7983 */ /* 0x002ee80000300800 */
[----:B------:R1:W-:Y:S01]  /*9c830*/  LDGSTS.E [R5+0x28800], desc[UR40][R6.64], P3 ;  /* 0x2880000006057fae */ /* 0x0003e200099a1028 */
[----:B------:R-:W-:Y:S01]  /*9c840*/  ISETP.GT.AND P3, PT, R4, 0x61, PT ;  /* 0x000000610400780c */ /* 0x000fe20003f64270 */
        /* <DEDUP_REMOVED lines=25> */
[----:B------:R-:W-:Y:S02]  /*9c9e0*/  ISETP.GT.AND P1, PT, R4, 0x69, PT ;  /* 0x000000690400780c */ /* 0x000fe40003f24270 */
[----:B------:R-:W-:Y:S01]  /*9c9f0*/  IADD3.X R13, PT, PT, R13, R2, RZ, P5, !PT ;  /* 0x000000020d0d7210 */ /* 0x000fe20002ffe4ff */
[----:B-1----:R-:W-:-:S04]  /*9ca00*/  IMAD.MOV.U32 R6, RZ, RZ, R8 ;  /* 0x000000ffff067224 */ /* 0x002fc800078e0008 */
        /* <DEDUP_REMOVED lines=38> */
[----:B------:R-:W-:Y:S02]  /*9cc70*/  IADD3 R8, P5, PT, R8, R3, RZ ;  /* 0x0000000308087210 */ /* 0x000fe40007fbe0ff */
[----:B------:R-:W-:Y:S01]  /*9cc80*/  IADD3.X R16, PT, PT, R16, R2, RZ, P3, !PT ;  /* 0x0000000210107210 */ /* 0x000fe20001ffe4ff */
[----:B------:R1:W-:Y:S04]  /*9cc90*/  STL [R1+0xf58], R13 ;  /* 0x000f580d01007387 */ /* 0x0003e80000100800 */
[----:B------:R-:W-:Y:S01]  /*9cca0*/  STL [R1+0xf78], R8 ;  /* 0x000f780801007387 */ /* 0x000fe20000100800 */
[----:B------:R-:W-:Y:S01]  /*9ccb0*/  ISETP.NE.U32.AND P3, PT, R6, RZ, PT ;  /* 0x000000ff0600720c */ /* 0x000fe20003f65070 */
[----:B------:R-:W-:-:S02]  /*9ccc0*/  IMAD.MOV.U32 R6, RZ, RZ, R13 ;  /* 0x000000ffff067224 */ /* 0x000fc400078e000d */
[----:B------:R3:W-:Y:S01]  /*9ccd0*/  STL [R1+0xf54], R16 ;  /* 0x000f541001007387 */ /* 0x0007e20000100800 */
[----:B------:R-:W-:Y:S01]  /*9cce0*/  ISETP.NE.U32.AND P4, PT, R7, RZ, PT ;  /* 0x000000ff0700720c */ /* 0x000fe20003f85070 */
[----:B------:R-:W-:Y:S02]  /*9ccf0*/  IMAD.MOV.U32 R7, RZ, RZ, R16 ;  /* 0x000000ffff077224 */ /* 0x000fe400078e0010 */
[----:B-1----:R-:W4:Y:S04]  /*9cd00*/  LDL.LU R13, [R1+0xfb4] ;  /* 0x000fb400010d7983 */ /* 0x002f280000300800 */
[----:B------:R1:W-:Y:S01]  /*9cd10*/  LDGSTS.E [R5+0x34800], desc[UR40][R6.64], P1 ;  /* 0x3480000006057fae */ /* 0x0003e200089a1028 */
[----:B------:R-:W-:Y:S01]  /*9cd20*/  ISETP.GT.AND P1, PT, R4, 0x79, PT ;  /* 0x000000790400780c */ /* 0x000fe20003f24270 */
[----:B------:R-:W-:-:S02]  /*9cd30*/  IMAD.X R14, R14, 0x1, R2, P5 ;  /* 0x000000010e0e7824 */ /* 0x000fc400028e0602 */
        /* <DEDUP_REMOVED lines=24> */
[----:B----4-:R-:W-:Y:S02]  /*9cec0*/  IMAD.X R13, R13, 0x1, R2, P5 ;  /* 0x000000010d0d7824 */ /* 0x010fe400028e0602 */
[----:B-1----:R-:W-:-:S03]  /*9ced0*/  IMAD.MOV.U32 R6, RZ, RZ, R12 ;  /* 0x000000ffff067224 */ /* 0x002fc600078e000c */
[----:B------:R1:W-:Y:S01]  /*9cee0*/  STL [R1+0xfb4], R13 ;  /* 0x000fb40d01007387 */ /* 0x0003e20000100800 */
[----:B------:R-:W-:-:S03]  /*9cef0*/  MOV R7, R13 ;  /* 0x0000000d00077202 */ /* 0x000fc60000000f00 */
[----:B--2---:R-:W2:Y:S01]  /*9cf00*/  LDL.LU R17, [R1+0x16ac] ;  /* 0x0016ac0001117983 */ /* 0x004ea20000300800 */
[----:B------:R-:W-:-:S03]  /*9cf10*/  ISETP.GT.AND P5, PT, R4, 0x6, PT ;  /* 0x000000060400780c */ /* 0x000fc60003fa4270 */
[----:B------:R4:W-:Y:S04]  /*9cf20*/  LDGSTS.E [R5+0x3a800], desc[UR40][R6.64], P3 ;  /* 0x3a80000006057fae */ /* 0x0009e800099a1028 */
[----:B-1----:R-:W2:Y:S04]  /*9cf30*/  LDL.LU R13, [R1+0x16b8] ;  /* 0x0016b800010d7983 */ /* 0x002ea80000300800 */
[----:B------:R-:W2:Y:S01]  /*9cf40*/  LDL.LU R12, [R1+0x1698] ;  /* 0x00169800010c7983 */ /* 0x000ea20000300800 */
[----:B------:R-:W-:Y:S02]  /*9cf50*/  ISETP.GT.AND P4, PT, R4, 0x2, PT ;  /* 0x000000020400780c */ /* 0x000fe40003f84270 */
[----:B----4-:R-:W-:-:S02]  /*9cf60*/  SEL R6, RZ, 0x4, !P5 ;  /* 0x00000004ff067807 */ /* 0x010fc40006800000 */
[-C--:B---3--:R-:W-:Y:S02]  /*9cf70*/  IADD3 R14, P3, PT, R14, R3.reuse, RZ ;  /* 0x000000030e0e7210 */ /* 0x088fe40007f7e0ff */
[----:B------:R-:W-:Y:S02]  /*9cf80*/  IADD3 R8, P5, PT, R8, R3, RZ ;  /* 0x0000000308087210 */ /* 0x000fe40007fbe0ff */
[----:B------:R-:W-:Y:S02]  /*9cf90*/  SEL R6, R6, RZ, !P0 ;  /* 0x000000ff06067207 */ /* 0x000fe40004000000 */
[----:B------:R-:W-:Y:S01]  /*9cfa0*/  SEL R7, RZ, 0x4, !P4 ;  /* 0x00000004ff077807 */ /* 0x000fe20006000000 */
        /* <DEDUP_REMOVED lines=22> */
[----:B------:R-:W-:Y:S02]  /*9d110*/  SEL R7, RZ, 0x4, !P1 ;  /* 0x00000004ff077807 */ /* 0x000fe40004800000 */
[----:B------:R-:W-:Y:S02]  /*9d120*/  SEL R6, R6, RZ, !P0 ;  /* 0x000000ff06067207 */ /* 0x000fe40004000000 */
[----:B------:R-:W-:Y:S02]  /*9d130*/  LOP3.LUT R5, R10, 0x40, RZ, 0x3c, !PT ;  /* 0x000000400a057812 */ /* 0x000fe400078e3cff */
[----:B------:R-:W-:Y:S02]  /*9d140*/  SEL R7, R7, RZ, !P0 ;  /* 0x000000ff07077207 */ /* 0x000fe40004000000 */
[-C--:B--2---:R-:W-:Y:S02]  /*9d150*/  IADD3 R13, P2, PT, R13, R3.reuse, RZ ;  /* 0x000000030d0d7210 */ /* 0x084fe40007f5e0ff */
[----:B------:R-:W-:-:S03]  /*9d160*/  IADD3 R12, P5, PT, R12, R3, RZ ;  /* 0x000000030c0c7210 */ /* 0x000fc60007fbe0ff */
[--C-:B------:R-:W-:Y:S01]  /*9d170*/  IMAD.X R17, R17, 0x1, R2.reuse, P2 ;  /* 0x0000000111117824 */ /* 0x100fe200010e0602 */
[----:B------:R1:W-:Y:S04]  /*9d180*/  STL [R1+0x16b8], R13 ;  /* 0x0016b80d01007387 */ /* 0x0003e80000100800 */
[----:B------:R-:W-:Y:S01]  /*9d190*/  STL [R1+0x1698], R12 ;  /* 0x0016980c01007387 */ /* 0x000fe20000100800 */
[----:B------:R-:W-:Y:S01]  /*9d1a0*/  ISETP.NE.U32.AND P2, PT, R6, RZ, PT ;  /* 0x000000ff0600720c */ /* 0x000fe20003f45070 */
[----:B------:R-:W-:Y:S02]  /*9d1b0*/  IMAD.MOV.U32 R6, RZ, RZ, R13 ;  /* 0x000000ffff067224 */ /* 0x000fe400078e000d */
[----:B------:R2:W-:Y:S01]  /*9d1c0*/  STL [R1+0x16ac], R17 ;  /* 0x0016ac1101007387 */ /* 0x0005e20000100800 */
[----:B------:R-:W-:Y:S01]  /*9d1d0*/  ISETP.NE.U32.AND P1, PT, R7, RZ, PT ;  /* 0x000000ff0700720c */ /* 0x000fe20003f25070 */
[----:B------:R-:W-:Y:S01]  /*9d1e0*/  IMAD.IADD R5, R5, 0x1, R9 ;  /* 0x0000000105057824 */ /* 0x000fe200078e0209 */
[----:B------:R-:W-:Y:S01]  /*9d1f0*/  MOV R7, R17 ;  /* 0x0000001100077202 */ /* 0x000fe20000000f00 */
        /* <DEDUP_REMOVED lines=106> */
[----:B------:R-:W-:Y:S02]  /*9d8a0*/  ISETP.GT.AND P3, PT, R4, 0x32, PT ;  /* 0x000000320400780c */ /* 0x000fe40003f64270 */
[----:B----4-:R-:W-:Y:S01]  /*9d8b0*/  IADD3.X R13, PT, PT, R13, R2, RZ, P5, !PT ;  /* 0x000000020d0d7210 */ /* 0x010fe20002ffe4ff */
[----:B-1----:R-:W-:-:S04]  /*9d8c0*/  IMAD.MOV.U32 R6, RZ, RZ, R12 ;  /* 0x000000ffff067224 */ /* 0x002fc800078e000c */
        /* <DEDUP_REMOVED lines=37> */
[----:B------:R-:W-:Y:S02]  /*9db20*/  ISETP.NE.U32.AND P2, PT, R6, RZ, PT ;  /* 0x000000ff0600720c */ /* 0x000fe40003f45070 */
[-C--:B--2---:R-:W-:Y:S02]  /*9db30*/  IADD3 R13, P1, PT, R13, R3.reuse, RZ ;  /* 0x000000030d0d7210 */ /* 0x084fe40007f3e0ff */
[----:B------:R-:W-:Y:S02]  /*9db40*/  IADD3 R12, P5, PT, R12, R3, RZ ;  /* 0x000000030c0c7210 */ /* 0x000fe40007fbe0ff */
[----:B------:R-:W-:Y:S01]  /*9db50*/  IADD3.X R17, PT, PT, R17, R2, RZ, P1, !PT ;  /* 0x0000000211117210 */ /* 0x000fe20000ffe4ff */
[----:B------:R1:W-:Y:S04]  /*9db60*/  STL [R1+0x1538], R13 ;  /* 0x0015380d01007387 */ /* 0x0003e80000100800 */
[----:B------:R-:W-:Y:S01]  /*9db70*/  STL [R1+0x1528], R12 ;  /* 0x0015280c01007387 */ /* 0x000fe20000100800 */
[----:B------:R-:W-:-:S03]  /*9db80*/  IMAD.MOV.U32 R6, RZ, RZ, R13 ;  /* 0x000000ffff067224 */ /* 0x000fc600078e000d */
[----:B------:R2:W-:Y:S01]  /*9db90*/  STL [R1+0x152c], R17 ;  /* 0x00152c1101007387 */ /* 0x0005e20000100800 */
[----:B------:R-:W-:Y:S01]  /*9dba0*/  ISETP.NE.U32.AND P1, PT, R7, RZ, PT ;  /* 0x000000ff0700720c */ /* 0x000fe20003f25070 */
[----:B------:R-:W-:Y:S02]  /*9dbb0*/  IMAD.MOV.U32 R7, RZ, RZ, R17 ;  /* 0x000000ffff077224 */ /* 0x000fe400078e0011 */
[----:B-1----:R-:W3:Y:S04]  /*9dbc0*/  LDL.LU R13, [R1+0x14cc] ;  /* 0x0014cc00010d7983 */ /* 0x002ee80000300800 */
[----:B------:R1:W-:Y:S01]  /*9dbd0*/  LDGSTS.E [R5+0x19000], desc[UR40][R6.64], P3 ;  /* 0x1900000006057fae */ /* 0x0003e200099a1028 */
[----:B------:R-:W-:Y:S01]  /*9dbe0*/  ISETP.GT.AND P3, PT, R4, 0x42, PT ;  /* 0x000000420400780c */ /* 0x000fe20003f64270 */
[----:B----4-:R-:W-:-:S02]  /*9dbf0*/  IMAD.X R14, R14, 0x1, R2, P5 ;  /* 0x000000010e0e7824 */ /* 0x010fc400028e0602 */
[----:B-1----:R-:W-:Y:S02]  /*9dc00*/  IMAD.MOV.U32 R6, RZ, RZ, R12 ;  /* 0x000000ffff067224 */ /* 0x002fe400078e000c */
[----:B------:R-:W-:Y:S01]  /*9dc10*/  IMAD.MOV.U32 R7, RZ, RZ, R14 ;  /* 0x000000ffff077224 */ /* 0x000fe200078e000e */
[----:B------:R1:W-:Y:S04]  /*9dc20*/  STL [R1+0x150c], R14 ;  /* 0x00150c0e01007387 */ /* 0x0003e80000100800 */
[----:B--2---:R-:W2:Y:S04]  /*9dc30*/  LDL.LU R17, [R1+0x14ac] ;  /* 0x0014ac0001117983 */ /* 0x004ea80000300800 */
[----:B------:R-:W4:Y:S01]  /*9dc40*/  LDL.LU R12, [R1+0x14c8] ;  /* 0x0014c800010c7983 */ /* 0x000f220000300800 */
[----:B------:R-:W-:-:S03]  /*9dc50*/  ISETP.GT.AND P5, PT, R4, 0x46, PT ;  /* 0x000000460400780c */ /* 0x000fc60003fa4270 */
[----:B------:R1:W-:Y:S04]  /*9dc60*/  LDGSTS.E [R5+0x1b000], desc[UR40][R6.64], P4 ;  /* 0x1b00000006057fae */ /* 0x0003e8000a1a1028 */
[----:B-1----:R-:W2:Y:S01]  /*9dc70*/  LDL.LU R14, [R1+0x14a4] ;  /* 0x0014a400010e7983 */ /* 0x002ea20000300800 */
[----:B------:R-:W-:Y:S02]  /*9dc80*/  SEL R7, RZ, 0x4, !P3 ;  /* 0x00000004ff077807 */ /* 0x000fe40005800000 */
        /* <DEDUP_REMOVED lines=15> */
[----:B------:R-:W-:Y:S01]  /*9dd80*/  ISETP.GT.AND P1, PT, R4, 0x4a, PT ;  /* 0x0000004a0400780c */ /* 0x000fe20003f24270 */
[----:B------:R-:W-:Y:S02]  /*9dd90*/  IMAD.X R13, R13, 0x1, R2, P5 ;  /* 0x000000010d0d7824 */ /* 0x000fe400028e0602 */
[----:B-1----:R-:W-:-:S03]  /*9dda0*/  IMAD.MOV.U32 R6, RZ, RZ, R8 ;  /* 0x000000ffff067224 */ /* 0x002fc600078e0008 */
[----:B------:R-:W-:Y:S02]  /*9ddb0*/  MOV R7, R13 ;  /* 0x0000000d00077202 */ /* 0x000fe40000000f00 */
[----:B------:R-:W-:Y:S01]  /*9ddc0*/  ISETP.GT.AND P5, PT, R4, 0x4e, PT ;  /* 0x0000004e0400780c */ /* 0x000fe20003fa4270 */
[----:B------:R1:W-:Y:S04]  /*9ddd0*/  STL [R1+0x14cc], R13 ;  /* 0x0014cc0d01007387 */ /* 0x0003e80000100800 */
[----:B------:R1:W-:Y:S04]  /*9dde0*/  LDGSTS.E [R5+0x1f000], desc[UR40][R6.64], P2 ;  /* 0x1f00000006057fae */ /* 0x0003e800091a1028 */
[----:B---3--:R-:W3:Y:S04]  /*9ddf0*/  LDL.LU R16, [R1+0x1480] ;  /* 0x0014800001107983 */ /* 0x008ee80000300800 */
[----:B-1----:R-:W3:Y:S04]  /*9de00*/  LDL.LU R13, [R1+0x1484] ;  /* 0x00148400010d7983 */ /* 0x002ee80000300800 */
[----:B------:R-:W3:Y:S01]  /*9de10*/  LDL.LU R8, [R1+0x1464] ;  /* 0x0014640001087983 */ /* 0x000ee20000300800 */
[----:B------:R-:W-:-:S02]  /*9de20*/  SEL R7, RZ, 0x4, !P1 ;  /* 0x00000004ff077807 */ /* 0x000fc40004800000 */
[-C--:B----4-:R-:W-:Y:S02]  /*9de30*/  IADD3 R12, P1, PT, R12, R3.reuse, RZ ;  /* 0x000000030c0c7210 */ /* 0x090fe40007f3e0ff */
[----:B------:R-:W-:Y:S02]  /*9de40*/  SEL R6, RZ, 0x4, !P5 ;  /* 0x00000004ff067807 */ /* 0x000fe40006800000 */
[----:B--2---:R-:W-:Y:S02]  /*9de50*/  IADD3 R14, P5, PT, R14, R3, RZ ;  /* 0x000000030e0e7210 */ /* 0x004fe40007fbe0ff */
        /* <DEDUP_REMOVED lines=14> */
[----:B------:R1:W-:Y:S04]  /*9df40*/  STL [R1+0x14a0], R15 ;  /* 0x0014a00f01007387 */ /* 0x0003e80000100800 */
[----:B--2---:R-:W2:Y:S04]  /*9df50*/  LDL.LU R17, [R1+0x1440] ;  /* 0x0014400001117983 */ /* 0x004ea80000300800 */
[----:B------:R-:W2:Y:S01]  /*9df60*/  LDL.LU R14, [R1+0x1444] ;  /* 0x00144400010e7983 */ /* 0x000ea20000300800 */
[----:B------:R-:W-:Y:S01]  /*9df70*/  IMAD.MOV.U32 R7, RZ, RZ, R15 ;  /* 0x000000ffff077224 */ /* 0x000fe200078e000f */
[----:B------:R-:W-:-:S02]  /*9df80*/  ISETP.GT.AND P3, PT, R4, 0x52, PT ;  /* 0x000000520400780c */ /* 0x000fc40003f64270 */
[----:B------:R-:W-:Y:S02]  /*9df90*/  ISETP.GT.AND P5, PT, R4, 0x56, PT ;  /* 0x000000560400780c */ /* 0x000fe40003fa4270 */
[----:B------:R1:W-:Y:S04]  /*9dfa0*/  LDGSTS.E [R5+0x23000], desc[UR40][R6.64], P4 ;  /* 0x2300000006057fae */ /* 0x0003e8000a1a1028 */
[----:B-1----:R-:W2:Y:S01]  /*9dfb0*/  LDL.LU R15, [R1+0x1424] ;  /* 0x00142400010f7983 */ /* 0x002ea20000300800 */
[----:B------:R-:W-:Y:S02]  /*9dfc0*/  SEL R7, RZ, 0x4, !P3 ;  /* 0x00000004ff077807 */ /* 0x000fe40005800000 */
[----:B------:R-:W-:Y:S02]  /*9dfd0*/  SEL R6, RZ, 0x4, !P5 ;  /* 0x00000004ff067807 */ /* 0x000fe40006800000 */
[----:B------:R-:W-:-:S02]  /*9dfe0*/  SEL R7, R7, RZ, !P0 ;  /* 0x000000ff07077207 */ /* 0x000fc40004000000 */
[----:B------:R-:W-:Y:S02]  /*9dff0*/  SEL R6, R6, RZ, !P0 ;  /* 0x000000ff06067207 */ /* 0x000fe40004000000 */
[-C--:B---3--:R-:W-:Y:S02]  /*9e000*/  IADD3 R13, P3, PT, R13, R3.reuse, RZ ;  /* 0x000000030d0d7210 */ /* 0x088fe40007f7e0ff */
[----:B------:R-:W-:Y:S02]  /*9e010*/  IADD3 R8, P5, PT, R8, R3, RZ ;  /* 0x0000000308087210 */ /* 0x000fe40007fbe0ff */
[----:B------:R-:W-:Y:S01]  /*9e020*/  ISETP.NE.U32.AND P4, PT, R6, RZ, PT ;  /* 0x000000ff0600720c */ /* 0x000fe20003f85070 */
[----:B------:R-:W-:Y:S01]  /*9e030*/  IMAD.X R16, R16, 0x1, R2, P3 ;  /* 0x0000000110107824 */ /* 0x000fe200018e0602 */
[----:B------:R-:W-:Y:S01]  /*9e040*/  ISETP.NE.U32.AND P3, PT, R7, RZ, PT ;  /* 0x000000ff0700720c */ /* 0x000fe20003f65070 */
[----:B------:R-:W-:Y:S02]  /*9e050*/  IMAD.MOV.U32 R6, RZ, RZ, R13 ;  /* 0x000000ffff067224 */ /* 0x000fe400078e000d */
[----:B------:R-:W-:Y:S01]  /*9e060*/  IMAD.MOV.U32 R7, RZ, RZ, R16 ;  /* 0x000000ffff077224 */ /* 0x000fe200078e0010 */
[----:B------:R-:W-:Y:S04]  /*9e070*/  STL [R1+0x1484], R13 ;  /* 0x0014840d01007387 */ /* 0x000fe80000100800 */
[----:B------:R-:W-:Y:S04]  /*9e080*/  STL [R1+0x1464], R8 ;  /* 0x0014640801007387 */ /* 0x000fe80000100800 */
[----:B------:R1:W-:Y:S04]  /*9e090*/  STL [R1+0x1480], R16 ;  /* 0x0014801001007387 */ /* 0x0003e80000100800 */
[----:B------:R3:W-:Y:S01]  /*9e0a0*/  LDGSTS.E [R5+0x25000], desc[UR40][R6.64], P1 ;  /* 0x2500000006057fae */ /* 0x0007e200089a1028 */
[----:B------:R-:W-:Y:S01]  /*9e0b0*/  ISETP.GT.AND P1, PT, R4, 0x5a, PT ;  /* 0x0000005a0400780c */ /* 0x000fe20003f24270 */
[----:B----4-:R-:W-:-:S02]  /*9e0c0*/  IMAD.X R12, R12, 0x1, R2, P5 ;  /* 0x000000010c0c7824 */ /* 0x010fc400028e0602 */
[----:B-1----:R-:W4:Y:S01]  /*9e0d0*/  LDL.LU R16, [R1+0x1420] ;  /* 0x0014200001107983 */ /* 0x002f220000300800 */
[----:B---3--:R-:W-:Y:S01]  /*9e0e0*/  MOV R6, R8 ;  /* 0x0000000800067202 */ /* 0x008fe20000000f00 */
[----:B------:R-:W-:Y:S01]  /*9e0f0*/  IMAD.MOV.U32 R7, RZ, RZ, R12 ;  /* 0x000000ffff077224 */ /* 0x000fe200078e000c */
[----:B------:R-:W-:Y:S01]  /*9e100*/  ISETP.GT.AND P5, PT, R4, 0x5e, PT ;  /* 0x0000005e0400780c */ /* 0x000fe20003fa4270 */
[----:B------:R1:W-:Y:S04]  /*9e110*/  STL [R1+0x1460], R12 ;  /* 0x0014600c01007387 */ /* 0x0003e80000100800 */
[----:B------:R3:W-:Y:S04]  /*9e120*/  LDGSTS.E [R5+0x27000], desc[UR40][R6.64], P2 ;  /* 0x2700000006057fae */ /* 0x0007e800091a1028 */
[----:B-1----:R-:W4:Y:S04]  /*9e130*/  LDL.LU R12, [R1+0xedc] ;  /* 0x000edc00010c7983 */ /* 0x002f280000300800 */
[----:B------:R-:W4:Y:S04]  /*9e140*/  LDL.LU R8, [R1+0xee0] ;  /* 0x000ee00001087983 */ /* 0x000f280000300800 */
[----:B------:R-:W4:Y:S01]  /*9e150*/  LDL.LU R13, [R1+0xf00] ;  /* 0x000f0000010d7983 */ /* 0x000f220000300800 */
[----:B---3--:R-:W-:-:S02]  /*9e160*/  SEL R7, RZ, 0x4, !P1 ;  /* 0x00000004ff077807 */ /* 0x008fc40004800000 */
[----:B------:R-:W-:-:S04]  /*9e170*/  SEL R6, RZ, 0x4, !P5 ;  /* 0x00000004ff067807 */ /* 0x000fc80006800000 */
[----:B------:R-:W-:-:S04]  /*9e180*/  SEL R6, R6, RZ, !P0 ;  /* 0x000000ff06067207 */ /* 0x000fc80004000000 */
[----:B------:R-:W-:Y:S02]  /*9e190*/  ISETP.NE.U32.AND P6, PT, R6, RZ, PT ;  /* 0x000000ff0600720c */ /* 0x000fe40003fc5070 */
[----:B--2---:R-:W-:-:S05]  /*9e1a0*/  IADD3 R14, P1, PT, R14, R3, RZ ;  /* 0x000000030e0e7210 */ /* 0x004fca0007f3e0ff */
[----:B------:R-:W-:Y:S01]  /*9e1b0*/  IMAD.X R17, R17, 0x1, R2, P1 ;  /* 0x0000000111117824 */ /* 0x000fe200008e0602 */
[----:B------:R-:W-:Y:S01]  /*9e1c0*/  IADD3 R15, P2, PT, R15, R3, RZ ;  /* 0x000000030f0f7210 */ /* 0x000fe20007f5e0ff */
[----:B------:R1:W-:Y:S01]  /*9e1d0*/  STL [R1+0x1444], R14 ;  /* 0x0014440e01007387 */ /* 0x0003e20000100800 */
[----:B------:R-:W-:-:S03]  /*9e1e0*/  IMAD.MOV.U32 R6, RZ, RZ, R14 ;  /* 0x000000ffff067224 */ /* 0x000fc600078e000e */
[----:B------:R-:W-:Y:S04]  /*9e1f0*/  STL [R1+0x1424], R15 ;  /* 0x0014240f01007387 */ /* 0x000fe80000100800 */
[----:B------:R2:W-:Y:S04]  /*9e200*/  STL [R1+0x1440], R17 ;  /* 0x0014401101007387 */ /* 0x0005e80000100800 */
[----:B-1----:R-:W3:Y:S01]  /*9e210*/  LDL.LU R14, [R1+0xefc] ;  /* 0x000efc00010e7983 */ /* 0x002ee20000300800 */
[----:B------:R-:W-:-:S04]  /*9e220*/  SEL R7, R7, RZ, !P0 ;  /* 0x000000ff07077207 */ /* 0x000fc80004000000 */
[----:B------:R-:W-:Y:S01]  /*9e230*/  ISETP.NE.U32.AND P5, PT, R7, RZ, PT ;  /* 0x000000ff0700720c */ /* 0x000fe20003fa5070 */
[----:B------:R-:W-:Y:S01]  /*9e240*/  IMAD.MOV.U32 R7, RZ, RZ, R17 ;  /* 0x000000ffff077224 */ /* 0x000fe200078e0011 */
[----:B------:R-:W-:-:S04]  /*9e250*/  ISETP.GT.AND P1, PT, R4, 0x62, PT ;  /* 0x000000620400780c */ /* 0x000fc80003f24270 */
[----:B------:R1:W-:Y:S02]  /*9e260*/  LDGSTS.E [R5+0x29000], desc[UR40][R6.64], P3 ;  /* 0x2900000006057fae */ /* 0x0003e400099a1028 */
[----:B-1----:R-:W-:Y:S02]  /*9e270*/  IMAD.MOV.U32 R6, RZ, RZ, R15 ;  /* 0x000000ffff067224 */ /* 0x002fe400078e000f */
[----:B----4-:R-:W-:-:S04]  /*9e280*/  IMAD.X R16, R16, 0x1, R2, P2 ;  /* 0x0000000110107824 */ /* 0x010fc800010e0602 */
[----:B------:R-:W-:Y:S01]  /*9e290*/  IMAD.MOV.U32 R7, RZ, RZ, R16 ;  /* 0x000000ffff077224 */ /* 0x000fe200078e0010 */
[----:B------:R-:W-:-:S04]  /*9e2a0*/  ISETP.GT.AND P2, PT, R4, 0x66, PT ;  /* 0x000000660400780c */ /* 0x000fc80003f44270 */
[----:B------:R1:W-:Y:S04]  /*9e2b0*/  LDGSTS.E [R5+0x2b000], desc[UR40][R6.64], P4 ;  /* 0x2b00000006057fae */ /* 0x0003e8000a1a1028 */
[----:B------:R4:W-:Y:S04]  /*9e2c0*/  STL [R1+0x1420], R16 ;  /* 0x0014201001007387 */ /* 0x0009e80000100800 */
[----:B--2---:R-:W2:Y:S04]  /*9e2d0*/  LDL.LU R17, [R1+0xf20] ;  /* 0x000f200001117983 */ /* 0x004ea80000300800 */
[----:B------:R-:W2:Y:S01]  /*9e2e0*/  LDL.LU R15, [R1+0xf40] ;  /* 0x000f4000010f7983 */ /* 0x000ea20000300800 */
[----:B-1----:R-:W-:-:S02]  /*9e2f0*/  SEL R7, RZ, 0x4, !P1 ;  /* 0x00000004ff077807 */ /* 0x002fc40004800000 */
[-C--:B------:R-:W-:Y:S02]  /*9e300*/  IADD3 R8, P1, PT, R8, R3.reuse, RZ ;  /* 0x0000000308087210 */ /* 0x080fe40007f3e0ff */
[----:B------:R-:W-:Y:S02]  /*9e310*/  SEL R6, RZ, 0x4, !P2 ;  /* 0x00000004ff067807 */ /* 0x000fe40005000000 */
[----:B------:R-:W-:Y:S02]  /*9e320*/  IADD3 R13, P3, PT, R13, R3, RZ ;  /* 0x000000030d0d7210 */ /* 0x000fe40007f7e0ff */
[----:B------:R-:W-:Y:S01]  /*9e330*/  SEL R7, R7, RZ, !P0 ;  /* 0x000000ff07077207 */ /* 0x000fe20004000000 */
[----:B------:R-:W-:Y:S01]  /*9e340*/  IMAD.X R12, R12, 0x1, R2, P1 ;  /* 0x000000010c0c7824 */ /* 0x000fe200008e0602 */
[----:B------:R-:W-:Y:S01]  /*9e350*/  SEL R6, R6, RZ, !P0 ;  /* 0x000000ff06067207 */ /* 0x000fe20004000000 */
[----:B------:R1:W-:Y:S04]  /*9e360*/  STL [R1+0xee0], R8 ;  /* 0x000ee00801007387 */ /* 0x0003e80000100800 */
[----:B------:R-:W-:Y:S04]  /*9e370*/  STL [R1+0xf00], R13 ;  /* 0x000f000d01007387 */ /* 0x000fe80000100800 */
[----:B------:R1:W-:Y:S01]  /*9e380*/  STL [R1+0xedc], R12 ;  /* 0x000edc0c01007387 */ /* 0x0003e20000100800 */
[----:B------:R-:W-:-:S02]  /*9e390*/  ISETP.NE.U32.AND P1, PT, R7, RZ, PT ;  /* 0x000000ff0700720c */ /* 0x000fc40003f25070 */
[----:B------:R-:W-:Y:S01]  /*9e3a0*/  ISETP.NE.U32.AND P2, PT, R6, RZ, PT ;  /* 0x000000ff0600720c */ /* 0x000fe20003f45070 */
[----:B------:R-:W2:Y:S01]  /*9e3b0*/  LDL.LU R18, [R1+0xf1c] ;  /* 0x000f1c0001127983 */ /* 0x000ea20000300800 */
[----:B------:R-:W-:Y:S01]  /*9e3c0*/  IMAD.MOV.U32 R6, RZ, RZ, R8 ;  /* 0x000000ffff067224 */ /* 0x000fe200078e0008 */
[----:B------:R-:W-:Y:S02]  /*9e3d0*/  MOV R7, R12 ;  /* 0x0000000c00077202 */ /* 0x000fe40000000f00 */
[----:B----4-:R-:W4:Y:S04]  /*9e3e0*/  LDL.LU R16, [R1+0xf3c] ;  /* 0x000f3c0001107983 */ /* 0x010f280000300800 */
[----:B------:R1:W-:Y:S02]  /*9e3f0*/  LDGSTS.E [R5+0x2d000], desc[UR40][R6.64], P5 ;  /* 0x2d00000006057fae */ /* 0x0003e4000a9a1028 */
[----:B-1----:R-:W-:-:S02]  /*9e400*/  IMAD.MOV.U32 R6, RZ, RZ, R13 ;  /* 0x000000ffff067224 */ /* 0x002fc400078e000d */
[----:B---3--:R-:W-:-:S05]  /*9e410*/  IMAD.X R14, R14, 0x1, R2, P3 ;  /* 0x000000010e0e7824 */ /* 0x008fca00018e0602 */
[----:B------:R1:W-:Y:S04]  /*9e420*/  STL [R1+0xefc], R14 ;  /* 0x000efc0e01007387 */ /* 0x0003e80000100800 */
[----:B------:R-:W3:Y:S04]  /*9e430*/  LDL.LU R8, [R1+0xf60] ;  /* 0x000f600001087983 */ /* 0x000ee80000300800 */
[----:B------:R-:W3:Y:S01]  /*9e440*/  LDL.LU R12, [R1+0xf80] ;  /* 0x000f8000010c7983 */ /* 0x000ee20000300800 */
[----:B------:R-:W-:Y:S01]  /*9e450*/  IMAD.MOV.U32 R7, RZ, RZ, R14 ;  /* 0x000000ffff077224 */ /* 0x000fe200078e000e */
[----:B------:R-:W-:-:S02]  /*9e460*/  ISETP.GT.AND P3, PT, R4, 0x6a, PT ;  /* 0x0000006a0400780c */ /* 0x000fc40003f64270 */
[----:B------:R-:W-:Y:S02]  /*9e470*/  ISETP.GT.AND P4, PT, R4, 0x6e, PT ;  /* 0x0000006e0400780c */ /* 0x000fe40003f84270 */
[----:B------:R1:W-:Y:S04]  /*9e480*/  LDGSTS.E [R5+0x2f000], desc[UR40][R6.64], P6 ;  /* 0x2f00000006057fae */ /* 0x0003e8000b1a1028 */
[----:B-1----:R-:W3:Y:S04]  /*9e490*/  LDL.LU R14, [R1+0xf5c] ;  /* 0x000f5c00010e7983 */ /* 0x002ee80000300800 */
[----:B------:R-:W3:Y:S01]  /*9e4a0*/  LDL.LU R13, [R1+0xf7c] ;  /* 0x000f7c00010d7983 */ /* 0x000ee20000300800 */
[----:B------:R-:W-:-:S02]  /*9e4b0*/  SEL R7, RZ, 0x4, !P3 ;  /* 0x00000004ff077807 */ /* 0x000fc40005800000 */
[----:B------:R-:W-:Y:S02]  /*9e4c0*/  SEL R6, RZ, 0x4, !P4 ;  /* 0x00000004ff067807 */ /* 0x000fe40006000000 */
[----:B------:R-:W-:Y:S02]  /*9e4d0*/  SEL R7, R7, RZ, !P0 ;  /* 0x000000ff07077207 */ /* 0x000fe40004000000 */
[----:B------:R-:W-:Y:S02]  /*9e4e0*/  SEL R6, R6, RZ, !P0 ;  /* 0x000000ff06067207 */ /* 0x000fe40004000000 */
[----:B------:R-:W-:Y:S02]  /*9e4f0*/  ISETP.NE.U32.AND P4, PT, R7, RZ, PT ;  /* 0x000000ff0700720c */ /* 0x000fe40003f85070 */
[-C--:B--2---:R-:W-:Y:S02]  /*9e500*/  IADD3 R17, P3, PT, R17, R3.reuse, RZ ;  /* 0x0000000311117210 */ /* 0x084fe40007f7e0ff */
[----:B------:R-:W-:-:S03]  /*9e510*/  IADD3 R15, P5, PT, R15, R3, RZ ;  /* 0x000000030f0f7210 */ /* 0x000fc60007fbe0ff */
[----:B------:R-:W-:Y:S04]  /*9e520*/  STL [R1+0xf20], R17 ;  /* 0x000f201101007387 */ /* 0x000fe80000100800 */
[----:B------:R-:W-:Y:S01]  /*9e530*/  STL [R1+0xf40], R15 ;  /* 0x000f400f01007387 */ /* 0x000fe20000100800 */
[--C-:B------:R-:W-:Y:S01]  /*9e540*/  IMAD.X R18, R18, 0x1, R2.reuse, P3 ;  /* 0x0000000112127824 */ /* 0x100fe200018e0602 */
[----:B------:R-:W-:Y:S01]  /*9e550*/  ISETP.NE.U32.AND P3, PT, R6, RZ, PT ;  /* 0x000000ff0600720c */ /* 0x000fe20003f65070 */
[----:B------:R-:W-:Y:S02]  /*9e560*/  IMAD.MOV.U32 R6, RZ, RZ, R17 ;  /* 0x000000ffff067224 */ /* 0x000fe400078e0011 */
[----:B----4-:R-:W-:Y:S02]  /*9e570*/  IMAD.X R16, R16, 0x1, R2, P5 ;  /* 0x0000000110107824 */ /* 0x010fe400028e0602 */
[----:B------:R-:W-:Y:S01]  /*9e580*/  IMAD.MOV.U32 R7, RZ, RZ, R18 ;  /* 0x000000ffff077224 */ /* 0x000fe200078e0012 */
[----:B------:R1:W-:Y:S04]  /*9e590*/  STL [R1+0xf1c], R18 ;  /* 0x000f1c1201007387 */ /* 0x0003e80000100800 */
[----:B------:R2:W-:Y:S02]  /*9e5a0*/  LDGSTS.E [R5+0x31000], desc[UR40][R6.64], P1 ;  /* 0x3100000006057fae */ /* 0x0005e400089a1028 */
[----:B--2---:R-:W-:-:S02]  /*9e5b0*/  IMAD.MOV.U32 R6, RZ, RZ, R15 ;  /* 0x000000ffff067224 */ /* 0x004fc400078e000f */
[----:B------:R-:W-:-:S05]  /*9e5c0*/  IMAD.MOV.U32 R7, RZ, RZ, R16 ;  /* 0x000000ffff077224 */ /* 0x000fca00078e0010 */
[----:B------:R2:W-:Y:S01]  /*9e5d0*/  LDGSTS.E [R5+0x33000], desc[UR40][R6.64], P2 ;  /* 0x3300000006057fae */ /* 0x0005e200091a1028 */
[-C--:B---3--:R-:W-:Y:S02]  /*9e5e0*/  IADD3 R8, P6, PT, R8, R3.reuse, RZ ;  /* 0x0000000308087210 */ /* 0x088fe40007fde0ff */
[----:B------:R-:W-:-:S03]  /*9e5f0*/  IADD3 R12, P5, PT, R12, R3, RZ ;  /* 0x000000030c0c7210 */ /* 0x000fc60007fbe0ff */
[----:B------:R-:W-:Y:S01]  /*9e600*/  STL [R1+0xf60], R8 ;  /* 0x000f600801007387 */ /* 0x000fe20000100800 */
[----:B------:R-:W-:-:S03]  /*9e610*/  IMAD.X R14, R14, 0x1, R2, P6 ;  /* 0x000000010e0e7824 */ /* 0x000fc600030e0602 */
[----:B------:R-:W-:Y:S01]  /*9e620*/  STL [R1+0xf3c], R16 ;  /* 0x000f3c1001007387 */ /* 0x000fe20000100800 */
[----:B------:R-:W-:-:S03]  /*9e630*/  IMAD.X R13, R13, 0x1, R2, P5 ;  /* 0x000000010d0d7824 */ /* 0x000fc600028e0602 */
[----:B------:R-:W-:Y:S04]  /*9e640*/  STL [R1+0xf80], R12 ;  /* 0x000f800c01007387 */ /* 0x000fe80000100800 */
[----:B------:R3:W-:Y:S04]  /*9e650*/  STL [R1+0xf5c], R14 ;  /* 0x000f5c0e01007387 */ /* 0x0007e80000100800 */
[----:B------:R-:W4:Y:S04]  /*9e660*/  LDL.LU R19, [R1+0xf9c] ;  /* 0x000f9c0001137983 */ /* 0x000f280000300800 */
[----:B-1----:R-:W4:Y:S01]  /*9e670*/  LDL.LU R18, [R1+0xfa0] ;  /* 0x000fa00001127983 */ /* 0x002f220000300800 */
[----:B--2---:R-:W-:Y:S01]  /*9e680*/  MOV R6, R8 ;  /* 0x0000000800067202 */ /* 0x004fe20000000f00 */
[----:B------:R-:W-:-:S02]  /*9e690*/  IMAD.MOV.U32 R7, RZ, RZ, R14 ;  /* 0x000000ffff077224 */ /* 0x000fc400078e000e */
[----:B------:R1:W-:Y:S04]  /*9e6a0*/  STL [R1+0xf7c], R13 ;  /* 0x000f7c0d01007387 */ /* 0x0003e80000100800 */
[----:B------:R-:W2:Y:S04]  /*9e6b0*/  LDL.LU R17, [R1+0xfbc] ;  /* 0x000fbc0001117983 */ /* 0x000ea80000300800 */
[----:B------:R1:W-:Y:S04]  /*9e6c0*/  LDGSTS.E [R5+0x35000], desc[UR40][R6.64], P4 ;  /* 0x3500000006057fae */ /* 0x0003e8000a1a1028 */
[----:B---3--:R-:W3:Y:S04]  /*9e6d0*/  LDL.LU R14, [R1+0xfc0] ;  /* 0x000fc000010e7983 */ /* 0x008ee80000300800 */
[----:B------:R-:W2:Y:S04]  /*9e6e0*/  LDL.LU R16, [R1+0xfdc] ;  /* 0x000fdc0001107983 */ /* 0x000ea80000300800 */
[----:B------:R-:W2:Y:S01]  /*9e6f0*/  LDL.LU R15, [R1+0xfe0] ;  /* 0x000fe000010f7983 */ /* 0x000ea20000300800 */
[----:B-1----:R-:W-:-:S02]  /*9e700*/  IMAD.MOV.U32 R7, RZ, RZ, R13 ;  /* 0x000000ffff077224 */ /* 0x002fc400078e000d */
[----:B------:R-:W-:Y:S01]  /*9e710*/  IMAD.MOV.U32 R6, RZ, RZ, R12 ;  /* 0x000000ffff067224 */ /* 0x000fe200078e000c */
[----:B------:R-:W2:Y:S04]  /*9e720*/  LDL.LU R13, [R1+0xffc] ;  /* 0x000ffc00010d7983 */ /* 0x000ea80000300800 */
[----:B------:R-:W2:Y:S01]  /*9e730*/  LDL.LU R12, [R1+0x1000] ;  /* 0x00100000010c7983 */ /* 0x000ea20000300800 */
[----:B------:R-:W-:-:S03]  /*9e740*/  ISETP.GT.AND P1, PT, R4, 0x72, PT ;  /* 0x000000720400780c */ /* 0x000fc60003f24270 */
[----:B------:R1:W-:Y:S01]  /*9e750*/  LDGSTS.E [R5+0x37000], desc[UR40][R6.64], P3 ;  /* 0x3700000006057fae */ /* 0x0003e200099a1028 */
[----:B------:R-:W-:Y:S02]  /*9e760*/  SEL R8, RZ, 0x4, !P1 ;  /* 0x00000004ff087807 */ /* 0x000fe40004800000 */
[C---:B------:R-:W-:Y:S02]  /*9e770*/  ISETP.GT.AND P1, PT, R4.reuse, 0x76, PT ;  /* 0x000000760400780c */ /* 0x040fe40003f24270 */
[----:B------:R-:W-:Y:S02]  /*9e780*/  ISETP.GT.AND P3, PT, R4, 0x7a, PT ;  /* 0x0000007a0400780c */ /* 0x000fe40003f64270 */
[----:B-1----:R-:W-:Y:S02]  /*9e790*/  SEL R6, R8, RZ, !P0 ;  /* 0x000000ff08067207 */ /* 0x002fe40004000000 */
[----:B------:R-:W-:Y:S02]  /*9e7a0*/  SEL R7, RZ, 0x4, !P1 ;  /* 0x00000004ff077807 */ /* 0x000fe40004800000 */
[----:B------:R-:W-:-:S02]  /*9e7b0*/  ISETP.GT.AND P1, PT, R4, 0x7e, PT ;  /* 0x0000007e0400780c */ /* 0x000fc40003f24270 */
[----:B------:R-:W-:Y:S02]  /*9e7c0*/  ISETP.NE.U32.AND P2, PT, R6, RZ, PT ;  /* 0x000000ff0600720c */ /* 0x000fe40003f45070 */
[----:B------:R-:W-:Y:S02]  /*9e7d0*/  SEL R7, R7, RZ, !P0 ;  /* 0x000000ff07077207 */ /* 0x000fe40004000000 */
[----:B------:R-:W-:Y:S02]  /*9e7e0*/  SEL R6, RZ, 0x4, !P3 ;  /* 0x00000004ff067807 */ /* 0x000fe40005800000 */
[----:B------:R-:W-:Y:S02]  /*9e7f0*/  ISETP.NE.U32.AND P3, PT, R7, RZ, PT ;  /* 0x000000ff0700720c */ /* 0x000fe40003f65070 */
[----:B------:R-:W-:Y:S02]  /*9e800*/  SEL R6, R6, RZ, !P0 ;  /* 0x000000ff06067207 */ /* 0x000fe40004000000 */
[----:B------:R-:W-:-:S02]  /*9e810*/  SEL R7, RZ, 0x4, !P1 ;  /* 0x00000004ff077807 */ /* 0x000fc40004800000 */
[----:B------:R-:W-:Y:S02]  /*9e820*/  ISETP.NE.U32.AND P4, PT, R6, RZ, PT ;  /* 0x000000ff0600720c */ /* 0x000fe40003f85070 */
[----:B------:R-:W-:Y:S02]  /*9e830*/  SEL R6, R7, RZ, !P0 ;  /* 0x000000ff07067207 */ /* 0x000fe40004000000 */
[----:B----4-:R-:W-:-:S05]  /*9e840*/  IADD3 R18, P1, PT, R18, R3, RZ ;  /* 0x0000000312127210 */ /* 0x010fca0007f3e0ff */
[--C-:B------:R-:W-:Y:S01]  /*9e850*/  IMAD.X R19, R19, 0x1, R2.reuse, P1 ;  /* 0x0000000113137824 */ /* 0x100fe200008e0602 */
[-C--:B---3--:R-:W-:Y:S02]  /*9e860*/  IADD3 R14, P5, PT, R14, R3.reuse, RZ ;  /* 0x000000030e0e7210 */ /* 0x088fe40007fbe0ff */
[----:B--2---:R-:W-:Y:S02]  /*9e870*/  IADD3 R15, P6, PT, R15, R3, RZ ;  /* 0x000000030f0f7210 */ /* 0x004fe40007fde0ff */
[----:B------:R-:W-:Y:S01]  /*9e880*/  ISETP.NE.U32.AND P1, PT, R6, RZ, PT ;  /* 0x000000ff0600720c */ /* 0x000fe20003f25070 */
[----:B------:R-:W-:Y:S01]  /*9e890*/  STL [R1+0xfa0], R18 ;  /* 0x000fa01201007387 */ /* 0x000fe20000100800 */
[----:B------:R-:W-:Y:S02]  /*9e8a0*/  IMAD.X R17, R17, 0x1, R2, P5 ;  /* 0x0000000111117824 */ /* 0x000fe400028e0602 */
[----:B------:R-:W-:Y:S02]  /*9e8b0*/  IMAD.MOV.U32 R6, RZ, RZ, R18 ;  /* 0x000000ffff067224 */ /* 0x000fe400078e0012 */
[----:B------:R-:W-:Y:S01]  /*9e8c0*/  IMAD.MOV.U32 R7, RZ, RZ, R19 ;  /* 0x000000ffff077224 */ /* 0x000fe200078e0013 */
[----:B------:R1:W-:Y:S01]  /*9e8d0*/  STL [R1+0xfc0], R14 ;  /* 0x000fc00e01007387 */ /* 0x0003e20000100800 */
[----:B------:R-:W-:-:S03]  /*9e8e0*/  IMAD.X R16, R16, 0x1, R2, P6 ;  /* 0x0000000110107824 */ /* 0x000fc600030e0602 */
[----:B------:R-:W-:Y:S04]  /*9e8f0*/  STL [R1+0xf9c], R19 ;  /* 0x000f9c1301007387 */ /* 0x000fe80000100800 */
[----:B------:R-:W-:Y:S01]  /*9e900*/  STL [R1+0xfe0], R15 ;  /* 0x000fe00f01007387 */ /* 0x000fe20000100800 */
[----:B------:R-:W-:-:S03]  /*9e910*/  IADD3 R12, P5, PT, R12, R3, RZ ;  /* 0x000000030c0c7210 */ /* 0x000fc60007fbe0ff */
[----:B------:R2:W-:Y:S04]  /*9e920*/  STL [R1+0xfbc], R17 ;  /* 0x000fbc1101007387 */ /* 0x0005e80000100800 */
[----:B------:R3:W-:Y:S04]  /*9e930*/  LDGSTS.E [R5+0x39000], desc[UR40][R6.64], P2 ;  /* 0x3900000006057fae */ /* 0x0007e800091a1028 */
[----:B------:R-:W-:Y:S04]  /*9e940*/  STL [R1+0x1000], R12 ;  /* 0x0010000c01007387 */ /* 0x000fe80000100800 */
[----:B------:R-:W-:Y:S01]  /*9e950*/  STL [R1+0xfdc], R16 ;  /* 0x000fdc1001007387 */ /* 0x000fe20000100800 */
[----:B---3--:R-:W-:-:S03]  /*9e960*/  IMAD.MOV.U32 R6, RZ, RZ, R14 ;  /* 0x000000ffff067224 */ /* 0x008fc600078e000e */
[----:B-1----:R-:W3:Y:S04]  /*9e970*/  LDL.LU R14, [R1+0x16a4] ;  /* 0x0016a400010e7983 */ /* 0x002ee80000300800 */
[----:B------:R-:W4:Y:S01]  /*9e980*/  LDL.LU R8, [R1+0x16b0] ;  /* 0x0016b00001087983 */ /* 0x000f220000300800 */
[----:B------:R-:W-:Y:S01]  /*9e990*/  IMAD.MOV.U32 R7, RZ, RZ, R17 ;  /* 0x000000ffff077224 */ /* 0x000fe200078e0011 */
[----:B------:R-:W-:-:S04]  /*9e9a0*/  IADD3.X R13, PT, PT, R13, R2, RZ, P5, !PT ;  /* 0x000000020d0d7210 */ /* 0x000fc80002ffe4ff */
[----:B------:R1:W-:Y:S04]  /*9e9b0*/  LDGSTS.E [R5+0x3b000], desc[UR40][R6.64], P3 ;  /* 0x3b00000006057fae */ /* 0x0003e800099a1028 */
[----:B------:R1:W-:Y:S04]  /*9e9c0*/  STL [R1+0xffc], R13 ;  /* 0x000ffc0d01007387 */ /* 0x0003e80000100800 */
[----:B--2---:R-:W2:Y:S01]  /*9e9d0*/  LDL.LU R17, [R1+0x1684] ;  /* 0x0016840001117983 */ /* 0x004ea20000300800 */
[----:B-1----:R-:W-:Y:S02]  /*9e9e0*/  IMAD.MOV.U32 R6, RZ, RZ, R15 ;  /* 0x000000ffff067224 */ /* 0x002fe400078e000f */
[----:B------:R-:W-:-:S05]  /*9e9f0*/  IMAD.MOV.U32 R7, RZ, RZ, R16 ;  /* 0x000000ffff077224 */ /* 0x000fca00078e0010 */
[----:B------:R1:W-:Y:S02]  /*9ea00*/  LDGSTS.E [R5+0x3d000], desc[UR40][R6.64], P4 ;  /* 0x3d00000006057fae */ /* 0x0003e4000a1a1028 */
[----:B-1----:R-:W-:Y:S02]  /*9ea10*/  IMAD.MOV.U32 R7, RZ, RZ, R13 ;  /* 0x000000ffff077224 */ /* 0x002fe400078e000d */
[----:B------:R-:W2:Y:S01]  /*9ea20*/  LDL.LU R13, [R1+0x1690] ;  /* 0x00169000010d7983 */ /* 0x000ea20000300800 */
[----:B------:R-:W-:-:S03]  /*9ea30*/  IMAD.MOV.U32 R6, RZ, RZ, R12 ;  /* 0x000000ffff067224 */ /* 0x000fc600078e000c */
[----:B------:R-:W2:Y:S04]  /*9ea40*/  LDL.LU R15, [R1+0x1664] ;  /* 0x00166400010f7983 */ /* 0x000ea80000300800 */
[----:B------:R-:W2:Y:S01]  /*9ea50*/  LDL.LU R12, [R1+0x1670] ;  /* 0x00167000010c7983 */ /* 0x000ea20000300800 */
[C---:B------:R-:W-:Y:S02]  /*9ea60*/  ISETP.GT.AND P2, PT, R4.reuse, 0x3, PT ;  /* 0x000000030400780c */ /* 0x040fe40003f44270 */
[C---:B------:R-:W-:Y:S01]  /*9ea70*/  ISETP.GT.AND P3, PT, R4.reuse, 0x7, PT ;  /* 0x000000070400780c */ /* 0x040fe20003f64270 */
[----:B------:R1:W-:Y:S01]  /*9ea80*/  LDGSTS.E [R5+0x3f000], desc[UR40][R6.64], P1 ;  /* 0x3f00000006057fae */ /* 0x0003e200089a1028 */
[C---:B------:R-:W-:Y:S02]  /*9ea90*/  ISETP.GT.AND P1, PT, R4.reuse, 0xb, PT ;  /* 0x0000000b0400780c */ /* 0x040fe40003f24270 */
[----:B------:R-:W-:-:S02]  /*9eaa0*/  ISETP.GT.AND P4, PT, R4, 0xf, PT ;  /* 0x0000000f0400780c */ /* 0x000fc40003f84270 */
[----:B-1----:R-:W-:Y:S02]  /*9eab0*/  SEL R6, RZ, 0x4, !P2 ;  /* 0x00000004ff067807 */ /* 0x002fe40005000000 */
[----:B------:R-:W-:Y:S02]  /*9eac0*/  SEL R5, RZ, 0x4, !P3 ;  /* 0x00000004ff057807 */ /* 0x000fe40005800000 */
[----:B------:R-:W-:Y:S02]  /*9ead0*/  SEL R7, RZ, 0x4, !P1 ;  /* 0x00000004ff077807 */ /* 0x000fe40004800000 */
[----:B------:R-:W-:Y:S02]  /*9eae0*/  SEL R6, R6, RZ, !P0 ;  /* 0x000000ff06067207 */ /* 0x000fe40004000000 */
[----:B------:R-:W-:Y:S02]  /*9eaf0*/  SEL R5, R5, RZ, !P0 ;  /* 0x000000ff05057207 */ /* 0x000fe40004000000 */
[----:B------:R-:W-:-:S02]  /*9eb00*/  ISETP.NE.U32.AND P2, PT, R6, RZ, PT ;  /* 0x000000ff0600720c */ /* 0x000fc40003f45070 */
[----:B------:R-:W-:Y:S02]  /*9eb10*/  SEL R6, RZ, 0x4, !P4 ;  /* 0x00000004ff067807 */ /* 0x000fe40006000000 */
[----:B------:R-:W-:Y:S02]  /*9eb20*/  ISETP.NE.U32.AND P3, PT, R5, RZ, PT ;  /* 0x000000ff0500720c */ /* 0x000fe40003f65070 */
[----:B------:R-:W-:Y:S02]  /*9eb30*/  SEL R5, R7, RZ, !P0 ;  /* 0x000000ff07057207 */ /* 0x000fe40004000000 */
[----:B------:R-:W-:Y:S02]  /*9eb40*/  LOP3.LUT R7, R10, 0x60, RZ, 0x3c, !PT ;  /* 0x000000600a077812 */ /* 0x000fe400078e3cff */
[----:B------:R-:W-:Y:S02]  /*9eb50*/  SEL R6, R6, RZ, !P0 ;  /* 0x000000ff06067207 */ /* 0x000fe40004000000 */
[----:B------:R-:W-:Y:S01]  /*9eb60*/  ISETP.NE.U32.AND P4, PT, R5, RZ, PT ;  /* 0x000000ff0500720c */ /* 0x000fe20003f85070 */
[----:B------:R-:W-:Y:S01]  /*9eb70*/  IMAD.IADD R5, R7, 0x1, R9 ;  /* 0x0000000107057824 */ /* 0x000fe200078e0209 */
[----:B------:R-:W-:-:S02]  /*9eb80*/  ISETP.GT.AND P6, PT, R4, 0x17, PT ;  /* 0x000000170400780c */ /* 0x000fc40003fc4270 */
[----:B------:R-:W-:Y:S02]  /*9eb90*/  ISETP.GT.AND P5, PT, R4, 0x13, PT ;  /* 0x000000130400780c */ /* 0x000fe40003fa4270 */
[----:B----4-:R-:W-:-:S05]  /*9eba0*/  IADD3 R8, P1, PT, R8, R3, RZ ;  /* 0x0000000308087210 */ /* 0x010fca0007f3e0ff */
[----:B---3--:R-:W-:Y:S01]  /*9ebb0*/  IMAD.X R14, R14, 0x1, R2, P1 ;  /* 0x000000010e0e7824 */ /* 0x008fe200008e0602 */
[----:B------:R-:W-:Y:S01]  /*9ebc0*/  STL [R1+0x16b0], R8 ;  /* 0x0016b00801007387 */ /* 0x000fe20000100800 */
[----:B------:R-:W-:Y:S01]  /*9ebd0*/  ISETP.NE.U32.AND P1, PT, R6, RZ, PT ;  /* 0x000000ff0600720c */ /* 0x000fe20003f25070 */
[----:B------:R-:W-:Y:S02]  /*9ebe0*/  IMAD.MOV.U32 R6, RZ, RZ, R8 ;  /* 0x000000ffff067224 */ /* 0x000fe400078e0008 */
[----:B------:R-:W-:Y:S01]  /*9ebf0*/  IMAD.MOV.U32 R7, RZ, RZ, R14 ;  /* 0x000000ffff077224 */ /* 0x000fe200078e000e */
[----:B------:R1:W-:Y:S04]  /*9ec00*/  STL [R1+0x16a4], R14 ;  /* 0x0016a40e01007387 */ /* 0x0003e80000100800 */
[----:B------:R-:W3:Y:S04]  /*9ec10*/  LDL.LU R16, [R1+0x1644] ;  /* 0x0016440001107983 */ /* 0x000ee80000300800 */
[----:B------:R4:W-:Y:S04]  /*9ec20*/  LDGSTS.E [R5+0x1800], desc[UR40][R6.64], P2 ;  /* 0x0180000006057fae */ /* 0x0009e800091a1028 */
[----:B-1----:R-:W3:Y:S04]  /*9ec30*/  LDL.LU R14, [R1+0x1650] ;  /* 0x00165000010e7983 */ /* 0x002ee80000300800 */
[----:B------:R-:W3:Y:S01]  /*9ec40*/  LDL.LU R8, [R1+0x1630] ;  /* 0x0016300001087983 */ /* 0x000ee20000300800 */
[----:B----4-:R-:W-:-:S02]  /*9ec50*/  SEL R6, RZ, 0x4, !P6 ;  /* 0x00000004ff067807 */ /* 0x010fc40007000000 */
[----:B------:R-:W-:Y:S02]  /*9ec60*/  SEL R7, RZ, 0x4, !P5 ;  /* 0x00000004ff077807 */ /* 0x000fe40006800000 */
[----:B------:R-:W-:Y:S02]  /*9ec70*/  SEL R6, R6, RZ, !P0 ;  /* 0x000000ff06067207 */ /* 0x000fe40004000000 */
[-C--:B--2---:R-:W-:Y:S02]  /*9ec80*/  IADD3 R13, P2, PT, R13, R3.reuse, RZ ;  /* 0x000000030d0d7210 */ /* 0x084fe40007f5e0ff */
        /* <DEDUP_REMOVED lines=8> */
[----:B-1----:R-:W4:Y:S01]  /*9ed10*/  LDL.LU R13, [R1+0x1624] ;  /* 0x00162400010d7983 */ /* 0x002f220000300800 */
[----:B------:R-:W-:Y:S01]  /*9ed20*/  ISETP.NE.U32.AND P5, PT, R7, RZ, PT ;  /* 0x000000ff0700720c */ /* 0x000fe20003fa5070 */
[----:B------:R-:W-:Y:S02]  /*9ed30*/  IMAD.X R15, R15, 0x1, R2, P6 ;  /* 0x000000010f0f7824 */ /* 0x000fe400030e0602 */
[----:B------:R-:W-:-:S03]  /*9ed40*/  IMAD.MOV.U32 R7, RZ, RZ, R17 ;  /* 0x000000ffff077224 */ /* 0x000fc600078e0011 */
[----:B------:R1:W-:Y:S04]  /*9ed50*/  STL [R1+0x1664], R15 ;  /* 0x0016640f01007387 */ /* 0x0003e80000100800 */
[----:B------:R1:W-:Y:S04]  /*9ed60*/  LDGSTS.E [R5+0x3800], desc[UR40][R6.64], P3 ;  /* 0x0380000006057fae */ /* 0x0003e800099a1028 */
[----:B--2---:R-:W2:Y:S01]  /*9ed70*/  LDL.LU R17, [R1+0x1604] ;  /* 0x0016040001117983 */ /* 0x004ea20000300800 */
[----:B-1----:R-:W-:-:S03]  /*9ed80*/  IMAD.MOV.U32 R7, RZ, RZ, R15 ;  /* 0x000000ffff077224 */ /* 0x002fc600078e000f */
[----:B------:R-:W2:Y:S01]  /*9ed90*/  LDL.LU R15, [R1+0x1610] ;  /* 0x00161000010f7983 */ /* 0x000ea20000300800 */
[----:B------:R-:W-:-:S03]  /*9eda0*/  IMAD.MOV.U32 R6, RZ, RZ, R12 ;  /* 0x000000ffff067224 */ /* 0x000fc600078e000c */
[----:B------:R-:W2:Y:S01]  /*9edb0*/  LDL.LU R12, [R1+0x15f0] ;  /* 0x0015f000010c7983 */ /* 0x000ea20000300800 */
[C---:B------:R-:W-:Y:S02]  /*9edc0*/  ISETP.GT.AND P3, PT, R4.reuse, 0x1b, PT ;  /* 0x0000001b0400780c */ /* 0x040fe40003f64270 */
[----:B------:R-:W-:Y:S01]  /*9edd0*/  ISETP.GT.AND P6, PT, R4, 0x1f, PT ;  /* 0x0000001f0400780c */ /* 0x000fe20003fc4270 */
[----:B------:R1:W-:Y:S02]  /*9ede0*/  LDGSTS.E [R5+0x5800], desc[UR40][R6.64], P4 ;  /* 0x0580000006057fae */ /* 0x0003e4000a1a1028 */
[----:B-1----:R-:W-:Y:S02]  /*9edf0*/  SEL R7, RZ, 0x4, !P3 ;  /* 0x00000004ff077807 */ /* 0x002fe40005800000 */
[----:B------:R-:W-:-:S04]  /*9ee00*/  SEL R6, RZ, 0x4, !P6 ;  /* 0x00000004ff067807 */ /* 0x000fc80007000000 */
[----:B------:R-:W-:Y:S02]  /*9ee10*/  SEL R6, R6, RZ, !P0 ;  /* 0x000000ff06067207 */ /* 0x000fe40004000000 */
[----:B------:R-:W-:-:S04]  /*9ee20*/  SEL R7, R7, RZ, !P0 ;  /* 0x000000ff07077207 */ /* 0x000fc80004000000 */
[----:B------:R-:W-:Y:S02]  /*9ee30*/  ISETP.NE.U32.AND P4, PT, R7, RZ, PT ;  /* 0x000000ff0700720c */ /* 0x000fe40003f85070 */
        /* <DEDUP_REMOVED lines=8> */
[----:B------:R-:W-:-:S03]  /*9eec0*/  IMAD.MOV.U32 R7, RZ, RZ, R16 ;  /* 0x000000ffff077224 */ /* 0x000fc600078e0010 */
[----:B-1----:R-:W2:Y:S04]  /*9eed0*/  LDL.LU R14, [R1+0x15e4] ;  /* 0x0015e400010e7983 */ /* 0x002ea80000300800 */
[----:B------:R1:W-:Y:S01]  /*9eee0*/  LDGSTS.E [R5+0x7800], desc[UR40][R6.64], P1 ;  /* 0x0780000006057fae */ /* 0x0003e200089a1028 */
[C---:B------:R-:W-:Y:S01]  /*9eef0*/  ISETP.GT.AND P1, PT, R4.reuse, 0x23, PT ;  /* 0x000000230400780c */ /* 0x040fe20003f24270 */
[----:B----4-:R-:W-:Y:S02]  /*9ef00*/  IMAD.X R13, R13, 0x1, R2, P6 ;  /* 0x000000010d0d7824 */ /* 0x010fe400030e0602 */
        /* <DEDUP_REMOVED lines=8> */
[----:B----4-:R-:W-:Y:S02]  /*9ef90*/  SEL R7, RZ, 0x4, !P1 ;  /* 0x00000004ff077807 */ /* 0x010fe40004800000 */
[----:B--2---:R-:W-:-:S02]  /*9efa0*/  IADD3 R15, P1, PT, R15, R3, RZ ;  /* 0x000000030f0f7210 */ /* 0x004fc40007f3e0ff */
[----:B------:R-:W-:Y:S02]  /*9efb0*/  SEL R6, RZ, 0x4, !P6 ;  /* 0x00000004ff067807 */ /* 0x000fe40007000000 */
[----:B------:R-:W-:Y:S02]  /*9efc0*/  IADD3 R12, P6, PT, R12, R3, RZ ;  /* 0x000000030c0c7210 */ /* 0x000fe40007fde0ff */
[----:B------:R-:W-:Y:S01]  /*9efd0*/  SEL R6, R6, RZ, !P0 ;  /* 0x000000ff06067207 */ /* 0x000fe20004000000 */
[----:B------:R-:W-:Y:S01]  /*9efe0*/  IMAD.X R17, R17, 0x1, R2, P1 ;  /* 0x0000000111117824 */ /* 0x000fe200008e0602 */
[----:B------:R1:W-:Y:S04]  /*9eff0*/  STL [R1+0x1610], R15 ;  /* 0x0016100f01007387 */ /* 0x0003e80000100800 */
[----:B------:R-:W-:Y:S01]  /*9f000*/  STL [R1+0x15f0], R12 ;  /* 0x0015f00c01007387 */ /* 0x000fe20000100800 */
[----:B------:R-:W-:Y:S01]  /*9f010*/  ISETP.NE.U32.AND P1, PT, R6, RZ, PT ;  /* 0x000000ff0600720c */ /* 0x000fe20003f25070 */
[----:B------:R-:W-:-:S02]  /*9f020*/  IMAD.MOV.U32 R6, RZ, RZ, R15 ;  /* 0x000000ffff067224 */ /* 0x000fc400078e000f */
[----:B------:R2:W-:Y:S04]  /*9f030*/  STL [R1+0x1604], R17 ;  /* 0x0016041101007387 */ /* 0x0005e80000100800 */
[----:B-1----:R-:W4:Y:S01]  /*9f040*/  LDL.LU R15, [R1+0x159c] ;  /* 0x00159c00010f7983 */ /* 0x002f220000300800 */
[----:B------:R-:W-:-:S04]  /*9f050*/  SEL R7, R7, RZ, !P0 ;  /* 0x000000ff07077207 */ /* 0x000fc80004000000 */
[----:B------:R-:W-:Y:S01]  /*9f060*/  ISETP.NE.U32.AND P5, PT, R7, RZ, PT ;  /* 0x000000ff0700720c */ /* 0x000fe20003fa5070 */
[----:B------:R-:W-:-:S05]  /*9f070*/  IMAD.MOV.U32 R7, RZ, RZ, R17 ;  /* 0x000000ffff077224 */ /* 0x000fca00078e0011 */
[----:B------:R1:W-:Y:S01]  /*9f080*/  LDGSTS.E [R5+0xb800], desc[UR40][R6.64], P2 ;  /* 0x0b80000006057fae */ /* 0x0003e200091a1028 */
[----:B------:R-:W-:Y:S01]  /*9f090*/  ISETP.GT.AND P2, PT, R4, 0x2b, PT ;  /* 0x0000002b0400780c */ /* 0x000fe20003f44270 */
[----:B-1----:R-:W-:Y:S01]  /*9f0a0*/  IMAD.MOV.U32 R6, RZ, RZ, R12 ;  /* 0x000000ffff067224 */ /* 0x002fe200078e000c */
[----:B------:R-:W-:Y:S02]  /*9f0b0*/  IADD3.X R14, PT, PT, R14, R2, RZ, P6, !PT ;  /* 0x000000020e0e7210 */ /* 0x000fe400037fe4ff */
[----:B------:R-:W-:-:S03]  /*9f0c0*/  ISETP.GT.AND P6, PT, R4, 0x2f, PT ;  /* 0x0000002f0400780c */ /* 0x000fc60003fc4270 */
[----:B------:R-:W-:Y:S01]  /*9f0d0*/  IMAD.MOV.U32 R7, RZ, RZ, R14 ;  /* 0x000000ffff077224 */ /* 0x000fe200078e000e */
[----:B------:R1:W-:Y:S04]  /*9f0e0*/  STL [R1+0x15e4], R14 ;  /* 0x0015e40e01007387 */ /* 0x0003e80000100800 */
[----:B--2---:R-:W2:Y:S04]  /*9f0f0*/  LDL.LU R17, [R1+0x157c] ;  /* 0x00157c0001117983 */ /* 0x004ea80000300800 */
        /* <DEDUP_REMOVED lines=15> */
[----:B-1----:R-:W2:Y:S01]  /*9f1f0*/  LDL.LU R13, [R1+0x155c] ;  /* 0x00155c00010d7983 */ /* 0x002ea20000300800 */
[----:B------:R-:W-:Y:S01]  /*9f200*/  ISETP.NE.U32.AND P2, PT, R7, RZ, PT ;  /* 0x000000ff0700720c */ /* 0x000fe20003f45070 */
[----:B------:R-:W-:-:S05]  /*9f210*/  IMAD.MOV.U32 R7, RZ, RZ, R16 ;  /* 0x000000ffff077224 */ /* 0x000fca00078e0010 */
[----:B------:R1:W-:Y:S01]  /*9f220*/  LDGSTS.E [R5+0xf800], desc[UR40][R6.64], P3 ;  /* 0x0f80000006057fae */ /* 0x0003e200099a1028 */
[----:B----4-:R-:W-:-:S05]  /*9f230*/  IMAD.X R15, R15, 0x1, R2, P6 ;  /* 0x000000010f0f7824 */ /* 0x010fca00030e0602 */
[----:B------:R4:W-:Y:S04]  /*9f240*/  STL [R1+0x159c], R15 ;  /* 0x00159c0f01007387 */ /* 0x0009e80000100800 */
[----:B---3--:R-:W3:Y:S01]  /*9f250*/  LDL.LU R16, [R1+0x153c] ;  /* 0x00153c0001107983 */ /* 0x008ee20000300800 */
[----:B-1----:R-:W-:Y:S02]  /*9f260*/  IMAD.MOV.U32 R7, RZ, RZ, R15 ;  /* 0x000000ffff077224 */ /* 0x002fe400078e000f */
[----:B------:R-:W-:Y:S01]  /*9f270*/  IMAD.MOV.U32 R6, RZ, RZ, R8 ;  /* 0x000000ffff067224 */ /* 0x000fe200078e0008 */
[----:B----4-:R-:W4:Y:S04]  /*9f280*/  LDL.LU R15, [R1+0x1550] ;  /* 0x00155000010f7983 */ /* 0x010f280000300800 */
[----:B------:R-:W3:Y:S01]  /*9f290*/  LDL.LU R8, [R1+0x1530] ;  /* 0x0015300001087983 */ /* 0x000ee20000300800 */
[----:B------:R-:W-:-:S02]  /*9f2a0*/  ISETP.GT.AND P3, PT, R4, 0x33, PT ;  /* 0x000000330400780c */ /* 0x000fc40003f64270 */
[----:B------:R-:W-:Y:S01]  /*9f2b0*/  ISETP.GT.AND P6, PT, R4, 0x37, PT ;  /* 0x000000370400780c */ /* 0x000fe20003fc4270 */
[----:B------:R1:W-:Y:S02]  /*9f2c0*/  LDGSTS.E [R5+0x11800], desc[UR40][R6.64], P5 ;  /* 0x1180000006057fae */ /* 0x0003e4000a9a1028 */
[----:B-1----:R-:W-:Y:S02]  /*9f2d0*/  SEL R7, RZ, 0x4, !P3 ;  /* 0x00000004ff077807 */ /* 0x002fe40005800000 */
[----:B------:R-:W-:-:S04]  /*9f2e0*/  SEL R6, RZ, 0x4, !P6 ;  /* 0x00000004ff067807 */ /* 0x000fc80007000000 */
[----:B------:R-:W-:Y:S02]  /*9f2f0*/  SEL R6, R6, RZ, !P0 ;  /* 0x000000ff06067207 */ /* 0x000fe40004000000 */
[----:B------:R-:W-:-:S04]  /*9f300*/  SEL R7, R7, RZ, !P0 ;  /* 0x000000ff07077207 */ /* 0x000fc80004000000 */
[----:B------:R-:W-:Y:S02]  /*9f310*/  ISETP.NE.U32.AND P5, PT, R7, RZ, PT ;  /* 0x000000ff0700720c */ /* 0x000fe40003fa5070 */
[-C--:B--2---:R-:W-:Y:S02]  /*9f320*/  IADD3 R14, P3, PT, R14, R3.reuse, RZ ;  /* 0x000000030e0e7210 */ /* 0x084fe40007f7e0ff */
[----:B------:R-:W-:Y:S02]  /*9f330*/  IADD3 R12, P6, PT, R12, R3, RZ ;  /* 0x000000030c0c7210 */ /* 0x000fe40007fde0ff */
[----:B------:R-:W-:Y:S01]  /*9f340*/  IADD3.X R17, PT, PT, R17, R2, RZ, P3, !PT ;  /* 0x0000000211117210 */ /* 0x000fe20001ffe4ff */
[----:B------:R1:W-:Y:S04]  /*9f350*/  STL [R1+0x1590], R14 ;  /* 0x0015900e01007387 */ /* 0x0003e80000100800 */
[----:B------:R-:W-:Y:S01]  /*9f360*/  STL [R1+0x1570], R12 ;  /* 0x0015700c01007387 */ /* 0x000fe20000100800 */
[----:B------:R-:W-:Y:S01]  /*9f370*/  ISETP.NE.U32.AND P3, PT, R6, RZ, PT ;  /* 0x000000ff0600720c */ /* 0x000fe20003f65070 */
[----:B------:R-:W-:-:S02]  /*9f380*/  IMAD.MOV.U32 R6, RZ, RZ, R14 ;  /* 0x000000ffff067224 */ /* 0x000fc400078e000e */
[----:B------:R2:W-:Y:S01]  /*9f390*/  STL [R1+0x157c], R17 ;  /* 0x00157c1101007387 */ /* 0x0005e20000100800 */
[----:B------:R-:W-:-:S03]  /*9f3a0*/  IMAD.MOV.U32 R7, RZ, RZ, R17 ;  /* 0x000000ffff077224 */ /* 0x000fc600078e0011 */
[----:B-1----:R-:W3:Y:S04]  /*9f3b0*/  LDL.LU R14, [R1+0x1514] ;  /* 0x00151400010e7983 */ /* 0x002ee80000300800 */
        /* <DEDUP_REMOVED lines=13> */
[-C--:B------:R-:W-:Y:S02]  /*9f490*/  IADD3 R15, P1, PT, R15, R3.reuse, RZ ;  /* 0x000000030f0f7210 */ /* 0x080fe40007f3e0ff */
[----:B---3--:R-:W-:Y:S02]  /*9f4a0*/  IADD3 R8, P6, PT, R8, R3, RZ ;  /* 0x0000000308087210 */ /* 0x008fe40007fde0ff */
        /* <DEDUP_REMOVED lines=13> */
[----:B-1----:R-:W-:Y:S02]  /*9f580*/  IMAD.MOV.U32 R6, RZ, RZ, R8 ;  /* 0x000000ffff067224 */ /* 0x002fe400078e0008 */
[----:B------:R-:W-:Y:S01]  /*9f590*/  IMAD.X R14, R14, 0x1, R2, P6 ;  /* 0x000000010e0e7824 */ /* 0x000fe200030e0602 */
[----:B------:R-:W-:-:S04]  /*9f5a0*/  ISETP.GT.AND P6, PT, R4, 0x47, PT ;  /* 0x000000470400780c */ /* 0x000fc80003fc4270 */
[----:B------:R-:W-:Y:S01]  /*9f5b0*/  MOV R7, R14 ;  /* 0x0000000e00077202 */ /* 0x000fe20000000f00 */
[----:B------:R1:W-:Y:S04]  /*9f5c0*/  STL [R1+0x1514], R14 ;  /* 0x0015140e01007387 */ /* 0x0003e80000100800 */
[----:B---3--:R-:W3:Y:S04]  /*9f5d0*/  LDL.LU R16, [R1+0x14b4] ;  /* 0x0014b40001107983 */ /* 0x008ee80000300800 */
        /* <DEDUP_REMOVED lines=19> */
[----:B----4-:R-:W-:-:S05]  /*9f710*/  IMAD.X R15, R15, 0x1, R2, P6 ;  /* 0x000000010f0f7824 */ /* 0x010fca00030e0602 */
[----:B------:R4:W-:Y:S04]  /*9f720*/  STL [R1+0x14d4], R15 ;  /* 0x0014d40f01007387 */ /* 0x0009e80000100800 */
[----:B--2---:R-:W2:Y:S01]  /*9f730*/  LDL.LU R17, [R1+0x146c] ;  /* 0x00146c0001117983 */ /* 0x004ea20000300800 */
[----:B-1----:R-:W-:-:S03]  /*9f740*/  IMAD.MOV.U32 R6, RZ, RZ, R12 ;  /* 0x000000ffff067224 */ /* 0x002fc600078e000c */
[----:B------:R-:W2:Y:S01]  /*9f750*/  LDL.LU R12, [R1+0x14a8] ;  /* 0x0014a800010c7983 */ /* 0x000ea20000300800 */
[----:B------:R-:W-:-:S03]  /*9f760*/  IMAD.MOV.U32 R7, RZ, RZ, R15 ;  /* 0x000000ffff077224 */ /* 0x000fc600078e000f */
[----:B----4-:R-:W4:Y:S01]  /*9f770*/  LDL.LU R15, [R1+0x1488] ;  /* 0x00148800010f7983 */ /* 0x010f220000300800 */
[C---:B------:R-:W-:Y:S02]  /*9f780*/  ISETP.GT.AND P3, PT, R4.reuse, 0x4b, PT ;  /* 0x0000004b0400780c */ /* 0x040fe40003f64270 */
[----:B------:R-:W-:Y:S01]  /*9f790*/  ISETP.GT.AND P6, PT, R4, 0x4f, PT ;  /* 0x0000004f0400780c */ /* 0x000fe20003fc4270 */
[----:B------:R1:W-:Y:S02]  /*9f7a0*/  LDGSTS.E [R5+0x1d800], desc[UR40][R6.64], P2 ;  /* 0x1d80000006057fae */ /* 0x0003e400091a1028 */
[----:B-1----:R-:W-:Y:S02]  /*9f7b0*/  SEL R7, RZ, 0x4, !P3 ;  /* 0x00000004ff077807 */ /* 0x002fe40005800000 */
[----:B------:R-:W-:Y:S02]  /*9f7c0*/  SEL R6, RZ, 0x4, !P6 ;  /* 0x00000004ff067807 */ /* 0x000fe40007000000 */
[----:B------:R-:W-:-:S02]  /*9f7d0*/  SEL R7, R7, RZ, !P0 ;  /* 0x000000ff07077207 */ /* 0x000fc40004000000 */
[----:B------:R-:W-:Y:S02]  /*9f7e0*/  SEL R6, R6, RZ, !P0 ;  /* 0x000000ff06067207 */ /* 0x000fe40004000000 */
[----:B------:R-:W-:Y:S02]  /*9f7f0*/  ISETP.NE.U32.AND P3, PT, R7, RZ, PT ;  /* 0x000000ff0700720c */ /* 0x000fe40003f65070 */
[-C--:B---3--:R-:W-:Y:S02]  /*9f800*/  IADD3 R14, P2, PT, R14, R3.reuse, RZ ;  /* 0x000000030e0e7210 */ /* 0x088fe40007f5e0ff */
[----:B------:R-:W-:-:S03]  /*9f810*/  IADD3 R8, P6, PT, R8, R3, RZ ;  /* 0x0000000308087210 */ /* 0x000fc60007fde0ff */
[----:B------:R-:W-:Y:S01]  /*9f820*/  IMAD.X R16, R16, 0x1, R2, P2 ;  /* 0x0000000110107824 */ /* 0x000fe200010e0602 */
[----:B------:R-:W-:Y:S04]  /*9f830*/  STL [R1+0x14d0], R14 ;  /* 0x0014d00e01007387 */ /* 0x000fe80000100800 */
[----:B------:R-:W-:Y:S01]  /*9f840*/  STL [R1+0x14b0], R8 ;  /* 0x0014b00801007387 */ /* 0x000fe20000100800 */
[----:B------:R-:W-:-:S03]  /*9f850*/  IMAD.MOV.U32 R7, RZ, RZ, R16 ;  /* 0x000000ffff077224 */ /* 0x000fc600078e0010 */
[----:B------:R1:W-:Y:S01]  /*9f860*/  STL [R1+0x14b4], R16 ;  /* 0x0014b41001007387 */ /* 0x0003e20000100800 */
[----:B------:R-:W-:Y:S01]  /*9f870*/  ISETP.NE.U32.AND P2, PT, R6, RZ, PT ;  /* 0x000000ff0600720c */ /* 0x000fe20003f45070 */
[----:B------:R-:W-:-:S05]  /*9f880*/  IMAD.MOV.U32 R6, RZ, RZ, R14 ;  /* 0x000000ffff067224 */ /* 0x000fca00078e000e */
[----:B------:R3:W-:Y:S04]  /*9f890*/  LDGSTS.E [R5+0x1f800], desc[UR40][R6.64], P1 ;  /* 0x1f80000006057fae */ /* 0x0007e800089a1028 */
[----:B-1----:R-:W4:Y:S01]  /*9f8a0*/  LDL.LU R16, [R1+0x144c] ;  /* 0x00144c0001107983 */ /* 0x002f220000300800 */
[----:B------:R-:W-:Y:S01]  /*9f8b0*/  ISETP.GT.AND P1, PT, R4, 0x53, PT ;  /* 0x000000530400780c */ /* 0x000fe20003f24270 */
[----:B------:R-:W-:Y:S01]  /*9f8c0*/  IMAD.X R13, R13, 0x1, R2, P6 ;  /* 0x000000010d0d7824 */ /* 0x000fe200030e0602 */
[----:B---3--:R-:W-:-:S03]  /*9f8d0*/  MOV R6, R8 ;  /* 0x0000000800067202 */ /* 0x008fc60000000f00 */
[----:B------:R-:W-:Y:S01]  /*9f8e0*/  IMAD.MOV.U32 R7, RZ, RZ, R13 ;  /* 0x000000ffff077224 */ /* 0x000fe200078e000d */
[----:B------:R1:W-:Y:S04]  /*9f8f0*/  STL [R1+0x148c], R13 ;  /* 0x00148c0d01007387 */ /* 0x0003e80000100800 */
[----:B------:R-:W3:Y:S01]  /*9f900*/  LDL.LU R14, [R1+0x142c] ;  /* 0x00142c00010e7983 */ /* 0x000ee20000300800 */
[----:B------:R-:W-:-:S03]  /*9f910*/  ISETP.GT.AND P6, PT, R4, 0x57, PT ;  /* 0x000000570400780c */ /* 0x000fc60003fc4270 */
[----:B------:R2:W-:Y:S04]  /*9f920*/  LDGSTS.E [R5+0x21800], desc[UR40][R6.64], P5 ;  /* 0x2180000006057fae */ /* 0x0005e8000a9a1028 */
[----:B-1----:R-:W3:Y:S04]  /*9f930*/  LDL.LU R13, [R1+0x1468] ;  /* 0x00146800010d7983 */ /* 0x002ee80000300800 */
[----:B------:R-:W3:Y:S01]  /*9f940*/  LDL.LU R8, [R1+0x1448] ;  /* 0x0014480001087983 */ /* 0x000ee20000300800 */
[----:B--2---:R-:W-:Y:S02]  /*9f950*/  SEL R7, RZ, 0x4, !P1 ;  /* 0x00000004ff077807 */ /* 0x004fe40004800000 */
[----:B------:R-:W-:-:S02]  /*9f960*/  IADD3 R12, P1, PT, R12, R3, RZ ;  /* 0x000000030c0c7210 */ /* 0x000fc40007f3e0ff */
[----:B------:R-:W-:Y:S02]  /*9f970*/  SEL R6, RZ, 0x4, !P6 ;  /* 0x00000004ff067807 */ /* 0x000fe40007000000 */
[----:B----4-:R-:W-:Y:S02]  /*9f980*/  IADD3 R15, P6, PT, R15, R3, RZ ;  /* 0x000000030f0f7210 */ /* 0x010fe40007fde0ff */
        /* <DEDUP_REMOVED lines=11> */
[----:B------:R1:W-:Y:S02]  /*9fa40*/  LDGSTS.E [R5+0x23800], desc[UR40][R6.64], P4 ;  /* 0x2380000006057fae */ /* 0x0003e4000a1a1028 */
[----:B-1----:R-:W-:Y:S01]  /*9fa50*/  IMAD.MOV.U32 R6, RZ, RZ, R15 ;  /* 0x000000ffff067224 */ /* 0x002fe200078e000f */
[----:B------:R-:W-:Y:S01]  /*9fa60*/  ISETP.GT.AND P4, PT, R4, 0x5b, PT ;  /* 0x0000005b0400780c */ /* 0x000fe20003f84270 */
[----:B------:R-:W-:-:S04]  /*9fa70*/  IMAD.X R16, R16, 0x1, R2, P6 ;  /* 0x0000000110107824 */ /* 0x000fc800030e0602 */
[----:B------:R-:W-:Y:S01]  /*9fa80*/  IMAD.MOV.U32 R7, RZ, RZ, R16 ;  /* 0x000000ffff077224 */ /* 0x000fe200078e0010 */
[----:B------:R-:W-:-:S04]  /*9fa90*/  ISETP.GT.AND P6, PT, R4, 0x5f, PT ;  /* 0x0000005f0400780c */ /* 0x000fc80003fc4270 */
[----:B------:R1:W-:Y:S04]  /*9faa0*/  LDGSTS.E [R5+0x25800], desc[UR40][R6.64], P3 ;  /* 0x2580000006057fae */ /* 0x0003e800099a1028 */
[----:B------:R2:W-:Y:S01]  /*9fab0*/  STL [R1+0x144c], R16 ;  /* 0x00144c1001007387 */ /* 0x0005e20000100800 */
[----:B-1----:R-:W-:Y:S02]  /*9fac0*/  SEL R6, RZ, 0x4, !P6 ;  /* 0x00000004ff067807 */ /* 0x002fe40007000000 */
[-C--:B---3--:R-:W-:Y:S02]  /*9fad0*/  IADD3 R13, P3, PT, R13, R3.reuse, RZ ;  /* 0x000000030d0d7210 */ /* 0x088fe40007f7e0ff */
[----:B------:R-:W-:-:S03]  /*9fae0*/  IADD3 R8, P6, PT, R8, R3, RZ ;  /* 0x0000000308087210 */ /* 0x000fc60007fde0ff */
[----:B------:R-:W-:Y:S01]  /*9faf0*/  IMAD.X R14, R14, 0x1, R2, P3 ;  /* 0x000000010e0e7824 */ /* 0x000fe200018e0602 */
[----:B------:R-:W-:Y:S04]  /*9fb00*/  STL [R1+0x1468], R13 ;  /* 0x0014680d01007387 */ /* 0x000fe80000100800 */
[----:B------:R-:W-:Y:S04]  /*9fb10*/  STL [R1+0x1448], R8 ;  /* 0x0014480801007387 */ /* 0x000fe80000100800 */
[----:B------:R1:W-:Y:S04]  /*9fb20*/  STL [R1+0x142c], R14 ;  /* 0x00142c0e01007387 */ /* 0x0003e80000100800 */
[----:B------:R-:W3:Y:S04]  /*9fb30*/  LDL.LU R20, [R1+0xec8] ;  /* 0x000ec80001147983 */ /* 0x000ee80000300800 */
[----:B------:R-:W3:Y:S01]  /*9fb40*/  LDL.LU R19, [R1+0x1428] ;  /* 0x0014280001137983 */ /* 0x000ee20000300800 */
[----:B------:R-:W-:-:S02]  /*9fb50*/  SEL R7, RZ, 0x4, !P4 ;  /* 0x00000004ff077807 */ /* 0x000fc40006000000 */
[----:B------:R-:W-:Y:S02]  /*9fb60*/  SEL R6, R6, RZ, !P0 ;  /* 0x000000ff06067207 */ /* 0x000fe40004000000 */
[----:B------:R-:W-:Y:S01]  /*9fb70*/  SEL R7, R7, RZ, !P0 ;  /* 0x000000ff07077207 */ /* 0x000fe20004000000 */
[----:B----4-:R-:W-:-:S03]  /*9fb80*/  IMAD.X R12, R12, 0x1, R2, P6 ;  /* 0x000000010c0c7824 */ /* 0x010fc600030e0602 */
[----:B------:R-:W-:Y:S02]  /*9fb90*/  ISETP.NE.U32.AND P3, PT, R7, RZ, PT ;  /* 0x000000ff0700720c */ /* 0x000fe40003f65070 */
[----:B------:R-:W-:Y:S01]  /*9fba0*/  ISETP.NE.U32.AND P4, PT, R6, RZ, PT ;  /* 0x000000ff0600720c */ /* 0x000fe20003f85070 */
[----:B------:R4:W-:Y:S04]  /*9fbb0*/  STL [R1+0x140c], R12 ;  /* 0x00140c0c01007387 */ /* 0x0009e80000100800 */
[----:B------:R-:W3:Y:S04]  /*9fbc0*/  LDL.LU R18, [R1+0xee4] ;  /* 0x000ee40001127983 */ /* 0x000ee80000300800 */
[----:B--2---:R-:W2:Y:S01]  /*9fbd0*/  LDL.LU R17, [R1+0xee8] ;  /* 0x000ee80001117983 */ /* 0x004ea20000300800 */
[----:B------:R-:W-:Y:S01]  /*9fbe0*/  IMAD.MOV.U32 R6, RZ, RZ, R13 ;  /* 0x000000ffff067224 */ /* 0x000fe200078e000d */
[----:B------:R-:W-:-:S02]  /*9fbf0*/  MOV R7, R14 ;  /* 0x0000000e00077202 */ /* 0x000fc40000000f00 */
[----:B------:R-:W2:Y:S04]  /*9fc00*/  LDL.LU R16, [R1+0xf04] ;  /* 0x000f040001107983 */ /* 0x000ea80000300800 */
[----:B------:R-:W2:Y:S04]  /*9fc10*/  LDL.LU R15, [R1+0xf08] ;  /* 0x000f0800010f7983 */ /* 0x000ea80000300800 */
[----:B-1----:R-:W2:Y:S04]  /*9fc20*/  LDL.LU R14, [R1+0xf24] ;  /* 0x000f2400010e7983 */ /* 0x002ea80000300800 */
[----:B------:R-:W2:Y:S04]  /*9fc30*/  LDL.LU R13, [R1+0xf28] ;  /* 0x000f2800010d7983 */ /* 0x000ea80000300800 */
[----:B------:R1:W-:Y:S02]  /*9fc40*/  LDGSTS.E [R5+0x27800], desc[UR40][R6.64], P2 ;  /* 0x2780000006057fae */ /* 0x0003e400091a1028 */
[----:B-1----:R-:W-:-:S02]  /*9fc50*/  IMAD.MOV.U32 R7, RZ, RZ, R12 ;  /* 0x000000ffff077224 */ /* 0x002fc400078e000c */
[----:B------:R-:W-:Y:S01]  /*9fc60*/  IMAD.MOV.U32 R6, RZ, RZ, R8 ;  /* 0x000000ffff067224 */ /* 0x000fe200078e0008 */
[----:B----4-:R-:W4:Y:S04]  /*9fc70*/  LDL.LU R12, [R1+0xf44] ;  /* 0x000f4400010c7983 */ /* 0x010f280000300800 */
[----:B------:R-:W4:Y:S01]  /*9fc80*/  LDL.LU R8, [R1+0xf48] ;  /* 0x000f480001087983 */ /* 0x000f220000300800 */
[C---:B------:R-:W-:Y:S02]  /*9fc90*/  ISETP.GT.AND P2, PT, R4.reuse, 0x63, PT ;  /* 0x000000630400780c */ /* 0x040fe40003f44270 */
[----:B------:R-:W-:Y:S01]  /*9fca0*/  ISETP.GT.AND P6, PT, R4, 0x67, PT ;  /* 0x000000670400780c */ /* 0x000fe20003fc4270 */
[----:B------:R1:W-:Y:S02]  /*9fcb0*/  LDGSTS.E [R5+0x29800], desc[UR40][R6.64], P5 ;  /* 0x2980000006057fae */ /* 0x0003e4000a9a1028 */
[----:B-1----:R-:W-:-:S02]  /*9fcc0*/  SEL R7, RZ, 0x4, !P2 ;  /* 0x00000004ff077807 */ /* 0x002fc40005000000 */
[----:B------:R-:W-:Y:S02]  /*9fcd0*/  SEL R6, RZ, 0x4, !P6 ;  /* 0x00000004ff067807 */ /* 0x000fe40007000000 */
[----:B------:R-:W-:Y:S02]  /*9fce0*/  SEL R7, R7, RZ, !P0 ;  /* 0x000000ff07077207 */ /* 0x000fe40004000000 */
[----:B------:R-:W-:Y:S02]  /*9fcf0*/  SEL R6, R6, RZ, !P0 ;  /* 0x000000ff06067207 */ /* 0x000fe40004000000 */
[----:B------:R-:W-:Y:S02]  /*9fd00*/  ISETP.NE.U32.AND P5, PT, R7, RZ, PT ;  /* 0x000000ff0700720c */ /* 0x000fe40003fa5070 */
[----:B---3--:R-:W-:-:S05]  /*9fd10*/  IADD3 R19, P2, PT, R19, R3, RZ ;  /* 0x0000000313137210 */ /* 0x008fca0007f5e0ff */
[----:B------:R-:W-:Y:S01]  /*9fd20*/  IMAD.X R20, R20, 0x1, R2, P2 ;  /* 0x0000000114147824 */ /* 0x000fe200010e0602 */
[----:B------:R-:W-:Y:S01]  /*9fd30*/  ISETP.NE.U32.AND P2, PT, R6, RZ, PT ;  /* 0x000000ff0600720c */ /* 0x000fe20003f45070 */
[----:B------:R-:W-:Y:S02]  /*9fd40*/  IMAD.MOV.U32 R6, RZ, RZ, R19 ;  /* 0x000000ffff067224 */ /* 0x000fe400078e0013 */
[----:B------:R-:W-:-:S05]  /*9fd50*/  IMAD.MOV.U32 R7, RZ, RZ, R20 ;  /* 0x000000ffff077224 */ /* 0x000fca00078e0014 */
[----:B------:R1:W-:Y:S01]  /*9fd60*/  LDGSTS.E [R5+0x2b800], desc[UR40][R6.64], P1 ;  /* 0x2b80000006057fae */ /* 0x0003e200089a1028 */
[-C--:B--2---:R-:W-:Y:S02]  /*9fd70*/  IADD3 R17, P6, PT, R17, R3.reuse, RZ ;  /* 0x0000000311117210 */ /* 0x084fe40007fde0ff */
[----:B------:R-:W-:-:S03]  /*9fd80*/  IADD3 R15, P1, PT, R15, R3, RZ ;  /* 0x000000030f0f7210 */ /* 0x000fc60007f3e0ff */
[--C-:B------:R-:W-:Y:S01]  /*9fd90*/  IMAD.X R18, R18, 0x1, R2.reuse, P6 ;  /* 0x0000000112127824 */ /* 0x100fe200030e0602 */
[----:B------:R-:W-:Y:S01]  /*9fda0*/  IADD3 R13, P6, PT, R13, R3, RZ ;  /* 0x000000030d0d7210 */ /* 0x000fe20007fde0ff */
[----:B------:R-:W-:Y:S01]  /*9fdb0*/  STL [R1+0x1428], R19 ;  /* 0x0014281301007387 */ /* 0x000fe20000100800 */
[----:B------:R-:W-:-:S03]  /*9fdc0*/  IMAD.X R16, R16, 0x1, R2, P1 ;  /* 0x0000000110107824 */ /* 0x000fc600008e0602 */
[----:B------:R-:W-:Y:S01]  /*9fdd0*/  STL [R1+0xec8], R20 ;  /* 0x000ec81401007387 */ /* 0x000fe20000100800 */
[----:B-1----:R-:W-:Y:S02]  /*9fde0*/  IMAD.MOV.U32 R6, RZ, RZ, R17 ;  /* 0x000000ffff067224 */ /* 0x002fe400078e0011 */
[----:B------:R-:W-:Y:S01]  /*9fdf0*/  IMAD.MOV.U32 R7, RZ, RZ, R18 ;  /* 0x000000ffff077224 */ /* 0x000fe200078e0012 */
[----:B------:R-:W-:Y:S01]  /*9fe00*/  STL [R1+0xee8], R17 ;  /* 0x000ee81101007387 */ /* 0x000fe20000100800 */
[----:B------:R-:W-:-:S03]  /*9fe10*/  IMAD.X R14, R14, 0x1, R2, P6 ;  /* 0x000000010e0e7824 */ /* 0x000fc600030e0602 */
[----:B------:R-:W-:Y:S04]  /*9fe20*/  STL [R1+0xf08], R15 ;  /* 0x000f080f01007387 */ /* 0x000fe80000100800 */
[----:B------:R-:W-:Y:S04]  /*9fe30*/  STL [R1+0xee4], R18 ;  /* 0x000ee41201007387 */ /* 0x000fe80000100800 */
[----:B------:R1:W-:Y:S01]  /*9fe40*/  STL [R1+0xf04], R16 ;  /* 0x000f041001007387 */ /* 0x0003e20000100800 */
[----:B----4-:R-:W-:-:S03]  /*9fe50*/  IADD3 R8, P1, PT, R8, R3, RZ ;  /* 0x0000000308087210 */ /* 0x010fc60007f3e0ff */
[----:B------:R2:W-:Y:S04]  /*9fe60*/  STL [R1+0xf28], R13 ;  /* 0x000f280d01007387 */ /* 0x0005e80000100800 */
[----:B------:R3:W-:Y:S01]  /*9fe70*/  LDGSTS.E [R5+0x2d800], desc[UR40][R6.64], P3 ;  /* 0x2d80000006057fae */ /* 0x0007e200099a1028 */
[----:B------:R-:W-:-:S03]  /*9fe80*/  IADD3.X R12, PT, PT, R12, R2, RZ, P1, !PT ;  /* 0x000000020c0c7210 */ /* 0x000fc60000ffe4ff */
[----:B------:R-:W-:Y:S04]  /*9fe90*/  STL [R1+0xf24], R14 ;  /* 0x000f240e01007387 */ /* 0x000fe80000100800 */
[----:B------:R-:W-:Y:S04]  /*9fea0*/  STL [R1+0xf48], R8 ;  /* 0x000f480801007387 */ /* 0x000fe80000100800 */
[----:B------:R4:W-:Y:S01]  /*9feb0*/  STL [R1+0xf44], R12 ;  /* 0x000f440c01007387 */ /* 0x0009e20000100800 */
[----:B---3--:R-:W-:Y:S02]  /*9fec0*/  IMAD.MOV.U32 R6, RZ, RZ, R15 ;  /* 0x000000ffff067224 */ /* 0x008fe400078e000f */
[----:B------:R-:W-:-:S02]  /*9fed0*/  IMAD.MOV.U32 R7, RZ, RZ, R16 ;  /* 0x000000ffff077224 */ /* 0x000fc400078e0010 */
[----:B-1----:R-:W3:Y:S04]  /*9fee0*/  LDL.LU R16, [R1+0xf68] ;  /* 0x000f680001107983 */ /* 0x002ee80000300800 */
[----:B------:R1:W-:Y:S04]  /*9fef0*/  LDGSTS.E [R5+0x2f800], desc[UR40][R6.64], P4 ;  /* 0x2f80000006057fae */ /* 0x0003e8000a1a1028 */
[----:B------:R-:W3:Y:S01]  /*9ff00*/  LDL.LU R17, [R1+0xf64] ;  /* 0x000f640001117983 */ /* 0x000ee20000300800 */
[----:B-1----:R-:W-:Y:S02]  /*9ff10*/  IMAD.MOV.U32 R6, RZ, RZ, R13 ;  /* 0x000000ffff067224 */ /* 0x002fe400078e000d */
[----:B------:R-:W-:Y:S01]  /*9ff20*/  IMAD.MOV.U32 R7, RZ, RZ, R14 ;  /* 0x000000ffff077224 */ /* 0x000fe200078e000e */
[----:B--2---:R-:W2:Y:S04]  /*9ff30*/  LDL.LU R13, [R1+0xf84] ;  /* 0x000f8400010d7983 */ /* 0x004ea80000300800 */
[----:B------:R1:W-:Y:S02]  /*9ff40*/  LDGSTS.E [R5+0x31800], desc[UR40][R6.64], P5 ;  /* 0x3180000006057fae */ /* 0x0003e4000a9a1028 */
[----:B-1----:R-:W-:-:S02]  /*9ff50*/  IMAD.MOV.U32 R7, RZ, RZ, R12 ;  /* 0x000000ffff077224 */ /* 0x002fc400078e000c */
[----:B----4-:R-:W4:Y:S01]  /*9ff60*/  LDL.LU R12, [R1+0xf88] ;  /* 0x000f8800010c7983 */ /* 0x010f220000300800 */
[----:B------:R-:W-:Y:S01]  /*9ff70*/  IMAD.MOV.U32 R6, RZ, RZ, R8 ;  /* 0x000000ffff067224 */ /* 0x000fe200078e0008 */
[C---:B------:R-:W-:Y:S02]  /*9ff80*/  ISETP.GT.AND P4, PT, R4.reuse, 0x6b, PT ;  /* 0x0000006b0400780c */ /* 0x040fe40003f84270 */
[C---:B------:R-:W-:Y:S02]  /*9ff90*/  LOP3.LUT R8, R11.reuse, 0x180, RZ, 0xc0, !PT ;  /* 0x000001800b087812 */ /* 0x040fe400078ec0ff */
[----:B------:R-:W-:Y:S02]  /*9ffa0*/  LOP3.LUT R11, R11, 0x7f, RZ, 0xc0, !PT ;  /* 0x0000007f0b0b7812 */ /* 0x000fe400078ec0ff */
[C---:B------:R-:W-:Y:S01]  /*9ffb0*/  ISETP.GT.AND P3, PT, R4.reuse, 0x6f, PT ;  /* 0x0000006f0400780c */ /* 0x040fe20003f64270 */
[----:B------:R1:W-:Y:S01]  /*9ffc0*/  LDGSTS.E [R5+0x33800], desc[UR40][R6.64], P2 ;  /* 0x3380000006057fae */ /* 0x0003e200091a1028 */
[----:B------:R-:W-:-:S02]  /*9ffd0*/  ISETP.GT.AND P1, PT, R4, 0x73, PT ;  /* 0x000000730400780c */ /* 0x000fc40003f24270 */
[C---:B------:R-:W-:Y:S02]  /*9ffe0*/  ISETP.GT.AND P2, PT, R4.reuse, 0x77, PT ;  /* 0x000000770400780c */ /* 0x040fe40003f44270 */
[----:B------:R-:W-:Y:S02]  /*9fff0*/  ISETP.GT.AND P5, PT, R4, 0x7f, PT ;  /* 0x0000007f0400780c */ /* 0x000fe40003fa4270 */
[----:B------:R-:W-:Y:S01]  /*a0000*/  ISETP.GE.AND P6, PT, R11, R4, PT ;  /* 0x000000040b00720c */ /* 0x000fe20003fc6270 */
[----:B------:R-:W2:Y:S04]  /*a0010*/  LDL.LU R20, [R1+0xfa4] ;  /* 0x000fa40001147983 */ /* 0x000ea80000300800 */
[----:B------:R-:W2:Y:S04]  /*a0020*/  LDL.LU R18, [R1+0xfa8] ;  /* 0x000fa80001127983 */ /* 0x000ea80000300800 */
[----:B------:R-:W2:Y:S04]  /*a0030*/  LDL.LU R15, [R1+0xfc8] ;  /* 0x000fc800010f7983 */ /* 0x000ea80000300800 */
[----:B------:R-:W2:Y:S01]  /*a0040*/  LDL.LU R14, [R1+0xfe8] ;  /* 0x000fe800010e7983 */ /* 0x000ea20000300800 */
[----:B-1----:R-:W-:-:S02]  /*a0050*/  SEL R6, RZ, 0x4, !P4 ;  /* 0x00000004ff067807 */ /* 0x002fc40006000000 */
[----:B------:R-:W-:Y:S02]  /*a0060*/  ISETP.GT.AND P4, PT, R4, 0x7b, PT ;  /* 0x0000007b0400780c */ /* 0x000fe40003f84270 */
[----:B------:R-:W-:Y:S02]  /*a0070*/  SEL R4, RZ, 0x4, !P3 ;  /* 0x00000004ff047807 */ /* 0x000fe40005800000 */
[----:B------:R-:W-:Y:S02]  /*a0080*/  SEL R6, R6, RZ, !P0 ;  /* 0x000000ff06067207 */ /* 0x000fe40004000000 */
[----:B------:R-:W-:Y:S02]  /*a0090*/  SEL R7, RZ, 0x4, !P2 ;  /* 0x00000004ff077807 */ /* 0x000fe40005000000 */
[----:B------:R-:W-:Y:S02]  /*a00a0*/  SEL R4, R4, RZ, !P0 ;  /* 0x000000ff04047207 */ /* 0x000fe40004000000 */
[----:B------:R-:W-:-:S02]  /*a00b0*/  ISETP.NE.U32.AND P3, PT, R6, RZ, PT ;  /* 0x000000ff0600720c */ /* 0x000fc40003f65070 */
[----:B------:R-:W-:Y:S02]  /*a00c0*/  SEL R6, RZ, 0x4, !P1 ;  /* 0x00000004ff067807 */ /* 0x000fe40004800000 */
[----:B------:R-:W-:Y:S02]  /*a00d0*/  ISETP.NE.U32.AND P2, PT, R4, RZ, PT ;  /* 0x000000ff0400720c */ /* 0x000fe40003f45070 */
[----:B------:R-:W-:Y:S02]  /*a00e0*/  SEL R4, R7, RZ, !P0 ;  /* 0x000000ff07047207 */ /* 0x000fe40004000000 */
[----:B------:R-:W-:Y:S02]  /*a00f0*/  SEL R6, R6, RZ, !P0 ;  /* 0x000000ff06067207 */ /* 0x000fe40004000000 */
[----:B---3--:R-:W-:-:S05]  /*a0100*/  IADD3 R16, P1, PT, R16, R3, RZ ;  /* 0x0000000310107210 */ /* 0x008fca0007f3e0ff */
[----:B------:R-:W-:Y:S01]  /*a0110*/  IMAD.X R17, R17, 0x1, R2, P1 ;  /* 0x0000000111117824 */ /* 0x000fe200008e0602 */
[----:B------:R-:W-:Y:S02]  /*a0120*/  ISETP.NE.U32.AND P1, PT, R6, RZ, PT ;  /* 0x000000ff0600720c */ /* 0x000fe40003f25070 */
[----:B------:R-:W-:Y:S02]  /*a0130*/  SEL R6, RZ, 0x4, !P4 ;  /* 0x00000004ff067807 */ /* 0x000fe40006000000 */
[----:B------:R-:W-:Y:S02]  /*a0140*/  ISETP.NE.U32.AND P4, PT, R4, RZ, PT ;  /* 0x000000ff0400720c */ /* 0x000fe40003f85070 */
[----:B------:R-:W-:Y:S01]  /*a0150*/  SEL R4, RZ, 0x4, !P5 ;  /* 0x00000004ff047807 */ /* 0x000fe20006800000 */
[----:B------:R-:W-:Y:S04]  /*a0160*/  STL [R1+0xf68], R16 ;  /* 0x000f681001007387 */ /* 0x000fe80000100800 */
[----:B------:R1:W-:Y:S01]  /*a0170*/  STL [R1+0xf64], R17 ;  /* 0x000f641101007387 */ /* 0x0003e20000100800 */
[----:B------:R-:W-:-:S02]  /*a0180*/  MOV R7, R17 ;  /* 0x0000001100077202 */ /* 0x000fc40000000f00 */
[----:B----4-:R-:W-:-:S05]  /*a0190*/  IADD3 R12, P5, PT, R12, R3, RZ ;  /* 0x000000030c0c7210 */ /* 0x010fca0007fbe0ff */
[----:B--2---:R-:W-:Y:S01]  /*a01a0*/  IMAD.X R13, R13, 0x1, R2, P5 ;  /* 0x000000010d0d7824 */ /* 0x004fe200028e0602 */
[----:B------:R-:W-:Y:S04]  /*a01b0*/  STL [R1+0xf88], R12 ;  /* 0x000f880c01007387 */ /* 0x000fe80000100800 */
[----:B------:R2:W-:Y:S04]  /*a01c0*/  STL [R1+0xf84], R13 ;  /* 0x000f840d01007387 */ /* 0x0005e80000100800 */
[----:B------:R-:W3:Y:S04]  /*a01d0*/  LDL.LU R19, [R1+0xfc4] ;  /* 0x000fc40001137983 */ /* 0x000ee80000300800 */
[----:B------:R-:W4:Y:S04]  /*a01e0*/  LDL.LU R11, [R1+0x1008] ;  /* 0x00100800010b7983 */ /* 0x000f280000300800 */
[----:B-1----:R-:W4:Y:S01]  /*a01f0*/  LDL.LU R17, [R1+0xfe4] ;  /* 0x000fe40001117983 */ /* 0x002f220000300800 */
[----:B------:R-:W-:-:S02]  /*a0200*/  SEL R6, R6, RZ, !P0 ;  /* 0x000000ff06067207 */ /* 0x000fc40004000000 */
[----:B------:R-:W-:Y:S02]  /*a0210*/  SHF.R.U32.HI R8, RZ, 0x3, R8 ;  /* 0x00000003ff087819 */ /* 0x000fe40000011608 */
[----:B------:R-:W-:Y:S01]  /*a0220*/  ISETP.NE.U32.AND P5, PT, R6, RZ, PT ;  /* 0x000000ff0600720c */ /* 0x000fe20003fa5070 */
[----:B------:R-:W-:Y:S01]  /*a0230*/  IMAD.MOV.U32 R6, RZ, RZ, R16 ;  /* 0x000000ffff067224 */ /* 0x000fe200078e0010 */
[----:B------:R-:W-:Y:S02]  /*a0240*/  LOP3.LUT R8, R10, R8, RZ, 0x3c, !PT ;  /* 0x000000080a087212 */ /* 0x000fe400078e3cff */
[----:B------:R-:W-:Y:S02]  /*a0250*/  SEL R10, RZ, 0x4, P6 ;  /* 0x00000004ff0a7807 */ /* 0x000fe40003000000 */
[----:B------:R-:W-:Y:S01]  /*a0260*/  IADD3 R18, P6, PT, R18, R3, RZ ;  /* 0x0000000312127210 */ /* 0x000fe20007fde0ff */
[----:B------:R-:W4:Y:S04]  /*a0270*/  LDL.LU R16, [R1+0x1004] ;  /* 0x0010040001107983 */ /* 0x000f280000300800 */
[----:B------:R1:W-:Y:S04]  /*a0280*/  LDGSTS.E [R5+0x35800], desc[UR40][R6.64], P3 ;  /* 0x3580000006057fae */ /* 0x0003e800099a1028 */
[----:B------:R2:W-:Y:S01]  /*a0290*/  STL [R1+0xfa8], R18 ;  /* 0x000fa81201007387 */ /* 0x0005e20000100800 */
[----:B------:R-:W-:Y:S01]  /*a02a0*/  SEL R4, R4, RZ, !P0 ;  /* 0x000000ff04047207 */ /* 0x000fe20004000000 */
[----:B------:R-:W-:-:S02]  /*a02b0*/  IMAD.X R20, R20, 0x1, R2, P6 ;  /* 0x0000000114147824 */ /* 0x000fc400030e0602 */
[----:B-1----:R-:W-:Y:S02]  /*a02c0*/  IMAD.MOV.U32 R6, RZ, RZ, R12 ;  /* 0x000000ffff067224 */ /* 0x002fe400078e000c */
[----:B------:R-:W-:Y:S02]  /*a02d0*/  IMAD.MOV.U32 R7, RZ, RZ, R13 ;  /* 0x000000ffff077224 */ /* 0x000fe400078e000d */
[----:B--2---:R-:W2:Y:S04]  /*a02e0*/  LDL.LU R13, [R1+0x1010] ;  /* 0x00101000010d7983 */ /* 0x004ea80000300800 */
[----:B------:R1:W-:Y:S01]  /*a02f0*/  LDGSTS.E [R5+0x37800], desc[UR40][R6.64], P2 ;  /* 0x3780000006057fae */ /* 0x0003e200091a1028 */
[-C--:B------:R-:W-:Y:S02]  /*a0300*/  IADD3 R15, P2, PT, R15, R3.reuse, RZ ;  /* 0x000000030f0f7210 */ /* 0x080fe40007f5e0ff */
[----:B------:R-:W-:Y:S01]  /*a0310*/  SEL R10, R10, RZ, !P0 ;  /* 0x000000ff0a0a7207 */ /* 0x000fe20004000000 */
[----:B------:R-:W2:Y:S01]  /*a0320*/  LDL.LU R12, [R1+0x1020] ;  /* 0x00102000010c7983 */ /* 0x000ea20000300800 */
[----:B------:R-:W-:-:S02]  /*a0330*/  IADD3 R14, P6, PT, R14, R3, RZ ;  /* 0x000000030e0e7210 */ /* 0x000fc40007fde0ff */
[----:B------:R-:W-:Y:S01]  /*a0340*/  ISETP.NE.U32.AND P0, PT, R4, RZ, PT ;  /* 0x000000ff0400720c */ /* 0x000fe20003f05070 */
[----:B------:R3:W-:Y:S01]  /*a0350*/  STL [R1+0xfc8], R15 ;  /* 0x000fc80f01007387 */ /* 0x0007e20000100800 */
[----:B------:R-:W-:-:S03]  /*a0360*/  LOP3.LUT R4, R8, 0x40, RZ, 0x3c, !PT ;  /* 0x0000004008047812 */ /* 0x000fc600078e3cff */
[----:B------:R-:W-:Y:S01]  /*a0370*/  STL [R1+0xfa4], R20 ;  /* 0x000fa41401007387 */ /* 0x000fe20000100800 */
[----:B-1----:R-:W-:Y:S02]  /*a0380*/  IMAD.MOV.U32 R6, RZ, RZ, R18 ;  /* 0x000000ffff067224 */ /* 0x002fe400078e0012 */
[----:B------:R-:W-:Y:S01]  /*a0390*/  IMAD.MOV.U32 R7, RZ, RZ, R20 ;  /* 0x000000ffff077224 */ /* 0x000fe200078e0014 */
[----:B------:R-:W2:Y:S04]  /*a03a0*/  LDL.LU R18, [R1+0x100c] ;  /* 0x00100c0001127983 */ /* 0x000ea80000300800 */
[----:B------:R-:W-:Y:S01]  /*a03b0*/  STL [R1+0xfe8], R14 ;  /* 0x000fe80e01007387 */ /* 0x000fe20000100800 */
[--C-:B------:R-:W-:Y:S02]  /*a03c0*/  IADD3 R8, PT, PT, R8, 0x100000, R9.reuse ;  /* 0x0010000008087810 */ /* 0x100fe40007ffe009 */
[----:B------:R-:W-:Y:S01]  /*a03d0*/  IADD3 R4, PT, PT, R4, 0x100000, R9 ;  /* 0x0010000004047810 */ /* 0x000fe20007ffe009 */
[----:B------:R1:W-:Y:S01]  /*a03e0*/  LDGSTS.E [R5+0x39800], desc[UR40][R6.64], P1 ;  /* 0x3980000006057fae */ /* 0x0003e200089a1028 */
[----:B------:R-:W-:Y:S01]  /*a03f0*/  ISETP.NE.U32.AND P3, PT, R10, RZ, PT ;  /* 0x000000ff0a00720c */ /* 0x000fe20003f65070 */
[----:B-1----:R-:W-:-:S02]  /*a0400*/  IMAD.MOV.U32 R6, RZ, RZ, R15 ;  /* 0x000000ffff067224 */ /* 0x002fc400078e000f */
[--C-:B---3--:R-:W-:Y:S01]  /*a0410*/  IMAD.X R19, R19, 0x1, R2.reuse, P2 ;  /* 0x0000000113137824 */ /* 0x108fe200010e0602 */
[----:B----4-:R-:W-:Y:S01]  /*a0420*/  IADD3 R11, P1, PT, R11, R3, RZ ;  /* 0x000000030b0b7210 */ /* 0x010fe20007f3e0ff */
[----:B------:R-:W-:Y:S02]  /*a0430*/  IMAD.X R17, R17, 0x1, R2, P6 ;  /* 0x0000000111117824 */ /* 0x000fe400030e0602 */
[----:B------:R-:W-:Y:S01]  /*a0440*/  IMAD.MOV.U32 R7, RZ, RZ, R19 ;  /* 0x000000ffff077224 */ /* 0x000fe200078e0013 */
[----:B------:R-:W-:Y:S04]  /*a0450*/  STL [R1+0xfc4], R19 ;  /* 0x000fc41301007387 */ /* 0x000fe80000100800 */
[----:B------:R-:W3:Y:S04]  /*a0460*/  LDL.LU R9, [R1+0x1030] ;  /* 0x0010300001097983 */ /* 0x000ee80000300800 */
[----:B------:R-:W4:Y:S04]  /*a0470*/  LDL.LU R15, [R1+0x101c] ;  /* 0x00101c00010f7983 */ /* 0x000f280000300800 */
[----:B------:R-:W-:Y:S04]  /*a0480*/  STL [R1+0x1008], R11 ;  /* 0x0010080b01007387 */ /* 0x000fe80000100800 */
[----:B------:R1:W-:Y:S04]  /*a0490*/  STL [R1+0xfe4], R17 ;  /* 0x000fe41101007387 */ /* 0x0003e80000100800 */
[----:B------:R1:W-:Y:S04]  /*a04a0*/  LDGSTS.E [R5+0x3b800], desc[UR40][R6.64], P4 ;  /* 0x3b80000006057fae */ /* 0x0003e8000a1a1028 */
[----:B------:R-:W4:Y:S01]  /*a04b0*/  LDL.LU R10, [R1+0x1040] ;  /* 0x00104000010a7983 */ /* 0x000f220000300800 */
[----:B-1----:R-:W-:-:S03]  /*a04c0*/  IMAD.MOV.U32 R7, RZ, RZ, R17 ;  /* 0x000000ffff077224 */ /* 0x002fc600078e0011 */
[----:B------:R-:W4:Y:S01]  /*a04d0*/  LDL.LU R17, [R1+0x102c] ;  /* 0x00102c0001117983 */ /* 0x000f220000300800 */
[----:B------:R-:W-:Y:S01]  /*a04e0*/  IMAD.MOV.U32 R6, RZ, RZ, R14 ;  /* 0x000000ffff067224 */ /* 0x000fe200078e000e */
[----:B------:R-:W-:Y:S02]  /*a04f0*/  IADD3.X R16, PT, PT, R16, R2, RZ, P1, !PT ;  /* 0x0000000210107210 */ /* 0x000fe40000ffe4ff */
[-C--:B--2---:R-:W-:Y:S02]  /*a0500*/  IADD3 R13, P2, PT, R13, R29.reuse, RZ ;  /* 0x0000001d0d0d7210 */ /* 0x084fe40007f5e0ff */
[----:B------:R1:W-:Y:S04]  /*a0510*/  LDGSTS.E [R5+0x3d800], desc[UR40][R6.64], P5 ;  /* 0x3d80000006057fae */ /* 0x0003e8000a9a1028 */
[----:B------:R-:W-:Y:S04]  /*a0520*/  STL [R1+0x1010], R13 ;  /* 0x0010100d01007387 */ /* 0x000fe80000100800 */
[----:B------:R2:W-:Y:S01]  /*a0530*/  STL [R1+0x1004], R16 ;  /* 0x0010041001007387 */ /* 0x0005e20000100800 */
[----:B------:R-:W-:-:S03]  /*a0540*/  IADD3 R12, P1, PT, R12, R29, RZ ;  /* 0x0000001d0c0c7210 */ /* 0x000fc60007f3e0ff */
[----:B------:R-:W4:Y:S01]  /*a0550*/  LDL.LU R14, [R1+0x1050] ;  /* 0x00105000010e7983 */ /* 0x000f220000300800 */
[----:B-1----:R-:W-:Y:S02]  /*a0560*/  IMAD.MOV.U32 R6, RZ, RZ, R11 ;  /* 0x000000ffff067224 */ /* 0x002fe400078e000b */
[----:B------:R-:W-:Y:S02]  /*a0570*/  IMAD.MOV.U32 R7, RZ, RZ, R16 ;  /* 0x000000ffff077224 */ /* 0x000fe400078e0010 */
[----:B------:R-:W-:Y:S01]  /*a0580*/  IMAD.X R18, R18, 0x1, R28, P2 ;  /* 0x0000000112127824 */ /* 0x000fe200010e061c */
[----:B--2---:R-:W2:Y:S04]  /*a0590*/  LDL.LU R16, [R1+0x103c] ;  /* 0x00103c0001107983 */ /* 0x004ea80000300800 */
[----:B------:R1:W-:Y:S04]  /*a05a0*/  LDGSTS.E [R5+0x3f800], desc[UR40][R6.64], P0 ;  /* 0x3f80000006057fae */ /* 0x0003e800081a1028 */
[----:B------:R-:W-:Y:S04]  /*a05b0*/  STL [R1+0x1020], R12 ;  /* 0x0010200c01007387 */ /* 0x000fe80000100800 */
[----:B------:R-:W-:Y:S04]  /*a05c0*/  STL [R1+0x100c], R18 ;  /* 0x00100c1201007387 */ /* 0x000fe80000100800 */
[----:B------:R-:W2:Y:S04]  /*a05d0*/  LDL.LU R11, [R1+0x1060] ;  /* 0x00106000010b7983 */ /* 0x000ea80000300800 */
[----:B------:R-:W0:Y:S01]  /*a05e0*/  LDGDEPBAR ;  /* 0x00000000000079af */ /* 0x000e220000000000 */
[----:B-1----:R-:W-:-:S02]  /*a05f0*/  IMAD.MOV.U32 R6, RZ, RZ, R13 ;  /* 0x000000ffff067224 */ /* 0x002fc400078e000d */
[----:B------:R-:W-:Y:S01]  /*a0600*/  IMAD.MOV.U32 R7, RZ, RZ, R18 ;  /* 0x000000ffff077224 */ /* 0x000fe200078e0012 */
[----:B------:R-:W2:Y:S04]  /*a0610*/  LDL.LU R5, [R1+0x104c] ;  /* 0x00104c0001057983 */ /* 0x000ea80000300800 */
[----:B------:R1:W-:Y:S02]  /*a0620*/  LDGSTS.E [R8+-0x80000], desc[UR40][R6.64], P3 ;  /* 0x8000000006087fae */ /* 0x0003e400099a1028 */
[----:B-1----:R-:W-:Y:S02]  /*a0630*/  MOV R6, R12 ;  /* 0x0000000c00067202 */ /* 0x002fe40000000f00 */
[----:B---3--:R-:W-:Y:S01]  /*a0640*/  IADD3 R9, P0, PT, R9, R29, RZ ;  /* 0x0000001d09097210 */ /* 0x008fe20007f1e0ff */
[----:B----4-:R-:W-:-:S04]  /*a0650*/  IMAD.X R15, R15, 0x1, R28, P1 ;  /* 0x000000010f0f7824 */ /* 0x010fc800008e061c */
[----:B------:R-:W-:Y:S04]  /*a0660*/  STL [R1+0x1030], R9 ;  /* 0x0010300901007387 */ /* 0x000fe80000100800 */
[----:B------:R1:W-:Y:S01]  /*a0670*/  STL [R1+0x101c], R15 ;  /* 0x00101c0f01007387 */ /* 0x0003e20000100800 */
[----:B------:R-:W-:-:S03]  /*a0680*/  IADD3 R10, P1, PT, R10, R29, RZ ;  /* 0x0000001d0a0a7210 */ /* 0x000fc60007f3e0ff */
[----:B------:R-:W3:Y:S01]  /*a0690*/  LDL.LU R13, [R1+0x1070] ;  /* 0x00107000010d7983 */ /* 0x000ee20000300800 */
[----:B------:R-:W-:-:S05]  /*a06a0*/  IMAD.MOV.U32 R7, RZ, RZ, R15 ;  /* 0x000000ffff077224 */ /* 0x000fca00078e000f */
[----:B------:R4:W-:Y:S04]  /*a06b0*/  LDGSTS.E [R8+-0x7f000], desc[UR40][R6.64], P3 ;  /* 0x8100000006087fae */ /* 0x0009e800099a1028 */
[----:B-1----:R-:W3:Y:S01]  /*a06c0*/  LDL.LU R15, [R1+0x105c] ;  /* 0x00105c00010f7983 */ /* 0x002ee20000300800 */
[----:B------:R-:W-:-:S03]  /*a06d0*/  IMAD.X R17, R17, 0x1, R28, P0 ;  /* 0x0000000111117824 */ /* 0x000fc600000e061c */
[----:B------:R-:W-:Y:S04]  /*a06e0*/  STL [R1+0x1040], R10 ;  /* 0x0010400a01007387 */ /* 0x000fe80000100800 */
[----:B------:R1:W-:Y:S04]  /*a06f0*/  STL [R1+0x102c], R17 ;  /* 0x00102c1101007387 */ /* 0x0003e80000100800 */
[----:B------:R-:W3:Y:S01]  /*a0700*/  LDL.LU R12, [R1+0x1080] ;  /* 0x00108000010c7983 */ /* 0x000ee20000300800 */
[----:B----4-:R-:W-:-:S03]  /*a0710*/  IMAD.MOV.U32 R7, RZ, RZ, R17 ;  /* 0x000000ffff077224 */ /* 0x010fc600078e0011 */
[----:B-1----:R-:W4:Y:S01]  /*a0720*/  LDL.LU R17, [R1+0x106c] ;  /* 0x00106c0001117983 */ /* 0x002f220000300800 */
[-C--:B------:R-:W-:Y:S01]  /*a0730*/  IADD3 R14, P0, PT, R14, R29.reuse, RZ ;  /* 0x0000001d0e0e7210 */ /* 0x080fe20007f1e0ff */
[----:B------:R-:W-:Y:S02]  /*a0740*/  IMAD.MOV.U32 R6, RZ, RZ, R9 ;  /* 0x000000ffff067224 */ /* 0x000fe400078e0009 */
[----:B--2---:R-:W-:Y:S02]  /*a0750*/  IMAD.X R16, R16, 0x1, R28, P1 ;  /* 0x0000000110107824 */ /* 0x004fe400008e061c */
[----:B------:R-:W-:Y:S04]  /*a0760*/  STL [R1+0x1050], R14 ;  /* 0x0010500e01007387 */ /* 0x000fe80000100800 */
[----:B------:R1:W-:Y:S04]  /*a0770*/  LDGSTS.E [R8+-0x7e000], desc[UR40][R6.64], P3 ;  /* 0x8200000006087fae */ /* 0x0003e800099a1028 */
[----:B------:R2:W-:Y:S01]  /*a0780*/  STL [R1+0x103c], R16 ;  /* 0x00103c1001007387 */ /* 0x0005e20000100800 */
[----:B------:R-:W-:-:S03]  /*a0790*/  IADD3 R11, P1, PT, R11, R29, RZ ;  /* 0x0000001d0b0b7210 */ /* 0x000fc60007f3e0ff */
[----:B------:R-:W4:Y:S01]  /*a07a0*/  LDL.LU R9, [R1+0x1090] ;  /* 0x0010900001097983 */ /* 0x000f220000300800 */
[----:B-1----:R-:W-:Y:S02]  /*a07b0*/  IMAD.MOV.U32 R6, RZ, RZ, R10 ;  /* 0x000000ffff067224 */ /* 0x002fe400078e000a */
[----:B------:R-:W-:Y:S02]  /*a07c0*/  IMAD.MOV.U32 R7, RZ, RZ, R16 ;  /* 0x000000ffff077224 */ /* 0x000fe400078e0010 */
[----:B------:R-:W-:Y:S01]  /*a07d0*/  IMAD.X R5, R5, 0x1, R28, P0 ;  /* 0x0000000105057824 */ /* 0x000fe200000e061c */
[----:B--2---:R-:W2:Y:S04]  /*a07e0*/  LDL.LU R16, [R1+0x107c] ;  /* 0x00107c0001107983 */ /* 0x004ea80000300800 */
[----:B------:R-:W-:Y:S04]  /*a07f0*/  STL [R1+0x1060], R11 ;  /* 0x0010600b01007387 */ /* 0x000fe80000100800 */
[----:B------:R1:W-:Y:S04]  /*a0800*/  LDGSTS.E [R8+-0x7d000], desc[UR40][R6.64], P3 ;  /* 0x8300000006087fae */ /* 0x0003e800099a1028 */
[----:B------:R3:W-:Y:S04]  /*a0810*/  STL [R1+0x104c], R5 ;  /* 0x00104c0501007387 */ /* 0x0007e80000100800 */
[----:B------:R-:W2:Y:S01]  /*a0820*/  LDL.LU R10, [R1+0x10a0] ;  /* 0x0010a000010a7983 */ /* 0x000ea20000300800 */
[----:B-1----:R-:W-:Y:S01]  /*a0830*/  IMAD.MOV.U32 R6, RZ, RZ, R14 ;  /* 0x000000ffff067224 */ /* 0x002fe200078e000e */
[----:B------:R-:W-:-:S02]  /*a0840*/  MOV R7, R5 ;  /* 0x0000000500077202 */ /* 0x000fc40000000f00 */
[----:B------:R-:W2:Y:S04]  /*a0850*/  LDL.LU R14, [R1+0x108c] ;  /* 0x00108c00010e7983 */ /* 0x000ea80000300800 */
[----:B------:R1:W-:Y:S02]  /*a0860*/  LDGSTS.E [R8+-0x7c000], desc[UR40][R6.64], P3 ;  /* 0x8400000006087fae */ /* 0x0003e400099a1028 */
[----:B-1----:R-:W-:Y:S01]  /*a0870*/  IMAD.MOV.U32 R6, RZ, RZ, R11 ;  /* 0x000000ffff067224 */ /* 0x002fe200078e000b */
[----:B---3--:R-:W-:Y:S01]  /*a0880*/  IADD3 R13, P0, PT, R13, R29, RZ ;  /* 0x0000001d0d0d7210 */ /* 0x008fe20007f1e0ff */
[----:B------:R-:W-:-:S04]  /*a0890*/  IMAD.X R15, R15, 0x1, R28, P1 ;  /* 0x000000010f0f7824 */ /* 0x000fc800008e061c */
[----:B------:R-:W-:Y:S01]  /*a08a0*/  STL [R1+0x1070], R13 ;  /* 0x0010700d01007387 */ /* 0x000fe20000100800 */
[----:B------:R-:W-:-:S03]  /*a08b0*/  IMAD.MOV.U32 R7, RZ, RZ, R15 ;  /* 0x000000ffff077224 */ /* 0x000fc600078e000f */
[----:B------:R1:W-:Y:S04]  /*a08c0*/  STL [R1+0x105c], R15 ;  /* 0x00105c0f01007387 */ /* 0x0003e80000100800 */
[----:B------:R-:W3:Y:S01]  /*a08d0*/  LDL.LU R5, [R1+0x10b0] ;  /* 0x0010b00001057983 */ /* 0x000ee20000300800 */
[----:B------:R-:W-:-:S03]  /*a08e0*/  IADD3 R12, P1, PT, R12, R29, RZ ;  /* 0x0000001d0c0c7210 */ /* 0x000fc60007f3e0ff */
[----:B------:R4:W-:Y:S04]  /*a08f0*/  LDGSTS.E [R8+-0x7b000], desc[UR40][R6.64], P3 ;  /* 0x8500000006087fae */ /* 0x0009e800099a1028 */
[----:B-1----:R-:W3:Y:S01]  /*a0900*/  LDL.LU R15, [R1+0x109c] ;  /* 0x00109c00010f7983 */ /* 0x002ee20000300800 */
[----:B----4-:R-:W-:-:S03]  /*a0910*/  IMAD.X R17, R17, 0x1, R28, P0 ;  /* 0x0000000111117824 */ /* 0x010fc600000e061c */
[----:B------:R-:W-:Y:S01]  /*a0920*/  STL [R1+0x1080], R12 ;  /* 0x0010800c01007387 */ /* 0x000fe20000100800 */
[----:B------:R-:W-:-:S03]  /*a0930*/  IMAD.MOV.U32 R7, RZ, RZ, R17 ;  /* 0x000000ffff077224 */ /* 0x000fc600078e0011 */
[----:B------:R1:W-:Y:S04]  /*a0940*/  STL [R1+0x106c], R17 ;  /* 0x00106c1101007387 */ /* 0x0003e80000100800 */
[----:B------:R-:W4:Y:S04]  /*a0950*/  LDL.LU R11, [R1+0x10c0] ;  /* 0x0010c000010b7983 */ /* 0x000f280000300800 */
[----:B-1----:R-:W4:Y:S01]  /*a0960*/  LDL.LU R17, [R1+0x10ac] ;  /* 0x0010ac0001117983 */ /* 0x002f220000300800 */
[----:B------:R-:W-:Y:S01]  /*a0970*/  IADD3 R9, P0, PT, R9, R29, RZ ;  /* 0x0000001d09097210 */ /* 0x000fe20007f1e0ff */
[----:B------:R-:W-:-:S02]  /*a0980*/  IMAD.MOV.U32 R6, RZ, RZ, R13 ;  /* 0x000000ffff067224 */ /* 0x000fc400078e000d */
        /* <DEDUP_REMOVED lines=14> */
[----:B-1----:R-:W-:-:S02]  /*a0a70*/  IMAD.MOV.U32 R6, RZ, RZ, R9 ;  /* 0x000000ffff067224 */ /* 0x002fc400078e0009 */
[----:B------:R-:W-:Y:S02]  /*a0a80*/  IMAD.MOV.U32 R7, RZ, RZ, R14 ;  /* 0x000000ffff077224 */ /* 0x000fe400078e000e */
[----:B------:R-:W2:Y:S04]  /*a0a90*/  LDL.LU R14, [R1+0x10cc] ;  /* 0x0010cc00010e7983 */ /* 0x000ea80000300800 */
[----:B------:R1:W-:Y:S02]  /*a0aa0*/  LDGSTS.E [R8+-0x78000], desc[UR40][R6.64], P3 ;  /* 0x8800000006087fae */ /* 0x0003e400099a1028 */
[----:B-1----:R-:W-:Y:S01]  /*a0ab0*/  IMAD.MOV.U32 R6, RZ, RZ, R10 ;  /* 0x000000ffff067224 */ /* 0x002fe200078e000a */
[----:B---3--:R-:W-:-:S05]  /*a0ac0*/  IADD3 R5, P0, PT, R5, R29, RZ ;  /* 0x0000001d05057210 */ /* 0x008fca0007f1e0ff */
[----:B------:R-:W-:Y:S01]  /*a0ad0*/  STL [R1+0x10b0], R5 ;  /* 0x0010b00501007387 */ /* 0x000fe20000100800 */
[----:B------:R-:W-:-:S05]  /*a0ae0*/  IADD3.X R15, PT, PT, R15, R28, RZ, P1, !PT ;  /* 0x0000001c0f0f7210 */ /* 0x000fca0000ffe4ff */
[----:B------:R1:W-:Y:S04]  /*a0af0*/  STL [R1+0x109c], R15 ;  /* 0x00109c0f01007387 */ /* 0x0003e80000100800 */
[----:B------:R-:W3:Y:S01]  /*a0b00*/  LDL.LU R9, [R1+0x10f0] ;  /* 0x0010f00001097983 */ /* 0x000ee20000300800 */
[----:B------:R-:W-:Y:S01]  /*a0b10*/  IMAD.MOV.U32 R7, RZ, RZ, R15 ;  /* 0x000000ffff077224 */ /* 0x000fe200078e000f */
[----:B----4-:R-:W-:-:S04]  /*a0b20*/  IADD3 R11, P1, PT, R11, R29, RZ ;  /* 0x0000001d0b0b7210 */ /* 0x010fc80007f3e0ff */
[----:B------:R4:W-:Y:S04]  /*a0b30*/  LDGSTS.E [R8+-0x77000], desc[UR40][R6.64], P3 ;  /* 0x8900000006087fae */ /* 0x0009e800099a1028 */
[----:B-1----:R-:W3:Y:S04]  /*a0b40*/  LDL.LU R15, [R1+0x10dc] ;  /* 0x0010dc00010f7983 */ /* 0x002ee80000300800 */
[----:B------:R-:W-:Y:S01]  /*a0b50*/  STL [R1+0x10c0], R11 ;  /* 0x0010c00b01007387 */ /* 0x000fe20000100800 */
[----:B------:R-:W-:-:S05]  /*a0b60*/  IMAD.X R17, R17, 0x1, R28, P0 ;  /* 0x0000000111117824 */ /* 0x000fca00000e061c */
[----:B------:R1:W-:Y:S04]  /*a0b70*/  STL [R1+0x10ac], R17 ;  /* 0x0010ac1101007387 */ /* 0x0003e80000100800 */
[----:B------:R-:W3:Y:S01]  /*a0b80*/  LDL.LU R10, [R1+0x1100] ;  /* 0x00110000010a7983 */ /* 0x000ee20000300800 */
[----:B----4-:R-:W-:-:S03]  /*a0b90*/  IMAD.MOV.U32 R7, RZ, RZ, R17 ;  /* 0x000000ffff077224 */ /* 0x010fc600078e0011 */
[----:B-1----:R-:W4:Y:S01]  /*a0ba0*/  LDL.LU R17, [R1+0x10ec] ;  /* 0x0010ec0001117983 */ /* 0x002f220000300800 */
[----:B------:R-:W-:Y:S01]  /*a0bb0*/  IADD3 R13, P0, PT, R13, R29, RZ ;  /* 0x0000001d0d0d7210 */ /* 0x000fe20007f1e0ff */
[----:B------:R-:W-:-:S04]  /*a0bc0*/  IMAD.MOV.U32 R6, RZ, RZ, R5 ;  /* 0x000000ffff067224 */ /* 0x000fc800078e0005 */
[----:B------:R-:W-:Y:S04]  /*a0bd0*/  STL [R1+0x10d0], R13 ;  /* 0x0010d00d01007387 */ /* 0x000fe80000100800 */
[----:B------:R1:W-:Y:S01]  /*a0be0*/  LDGSTS.E [R8+-0x76000], desc[UR40][R6.64], P3 ;  /* 0x8a00000006087fae */ /* 0x0003e200099a1028 */
[----:B--2---:R-:W-:Y:S01]  /*a0bf0*/  IMAD.X R16, R16, 0x1, R28, P1 ;  /* 0x0000000110107824 */ /* 0x004fe200008e061c */
[----:B------:R-:W-:-:S04]  /*a0c00*/  IADD3 R12, P1, PT, R12, R29, RZ ;  /* 0x0000001d0c0c7210 */ /* 0x000fc80007f3e0ff */
[----:B------:R2:W-:Y:S04]  /*a0c10*/  STL [R1+0x10bc], R16 ;  /* 0x0010bc1001007387 */ /* 0x0005e80000100800 */
[----:B------:R-:W4:Y:S01]  /*a0c20*/  LDL.LU R5, [R1+0x1110] ;  /* 0x0011100001057983 */ /* 0x000f220000300800 */
[----:B-1----:R-:W-:Y:S01]  /*a0c30*/  IMAD.MOV.U32 R7, RZ, RZ, R16 ;  /* 0x000000ffff077224 */ /* 0x002fe200078e0010 */
[----:B------:R-:W-:-:S05]  /*a0c40*/  MOV R6, R11 ;  /* 0x0000000b00067202 */ /* 0x000fca0000000f00 */
[----:B------:R1:W-:Y:S04]  /*a0c50*/  LDGSTS.E [R8+-0x75000], desc[UR40][R6.64], P3 ;  /* 0x8b00000006087fae */ /* 0x0003e800099a1028 */
[----:B--2---:R-:W2:Y:S01]  /*a0c60*/  LDL.LU R16, [R1+0x10fc] ;  /* 0x0010fc0001107983 */ /* 0x004ea20000300800 */
[----:B------:R-:W-:-:S03]  /*a0c70*/  IMAD.X R14, R14, 0x1, R28, P0 ;  /* 0x000000010e0e7824 */ /* 0x000fc600000e061c */
[----:B------:R-:W-:Y:S04]  /*a0c80*/  STL [R1+0x10e0], R12 ;  /* 0x0010e00c01007387 */ /* 0x000fe80000100800 */
[----:B------:R1:W-:Y:S04]  /*a0c90*/  STL [R1+0x10cc], R14 ;  /* 0x0010cc0e01007387 */ /* 0x0003e80000100800 */
[----:B------:R-:W2:Y:S01]  /*a0ca0*/  LDL.LU R11, [R1+0x1120] ;  /* 0x00112000010b7983 */ /* 0x000ea20000300800 */
[----:B-1----:R-:W-:Y:S02]  /*a0cb0*/  IMAD.MOV.U32 R6, RZ, RZ, R13 ;  /* 0x000000ffff067224 */ /* 0x002fe400078e000d */
[----:B------:R-:W-:-:S05]  /*a0cc0*/  IMAD.MOV.U32 R7, RZ, RZ, R14 ;  /* 0x000000ffff077224 */ /* 0x000fca00078e000e */
[----:B------:R1:W-:Y:S04]  /*a0cd0*/  LDGSTS.E [R8+-0x74000], desc[UR40][R6.64], P3 ;  /* 0x8c00000006087fae */ /* 0x0003e800099a1028 */
[----:B------:R-:W2:Y:S01]  /*a0ce0*/  LDL.LU R14, [R1+0x110c] ;  /* 0x00110c00010e7983 */ /* 0x000ea20000300800 */
[----:B-1----:R-:W-:Y:S01]  /*a0cf0*/  IMAD.MOV.U32 R6, RZ, RZ, R12 ;  /* 0x000000ffff067224 */ /* 0x002fe200078e000c */
[----:B---3--:R-:W-:Y:S01]  /*a0d00*/  IADD3 R9, P0, PT, R9, R29, RZ ;  /* 0x0000001d09097210 */ /* 0x008fe20007f1e0ff */
[----:B------:R-:W-:-:S04]  /*a0d10*/  IMAD.X R15, R15, 0x1, R28, P1 ;  /* 0x000000010f0f7824 */ /* 0x000fc800008e061c */
[----:B------:R-:W-:Y:S01]  /*a0d20*/  STL [R1+0x10f0], R9 ;  /* 0x0010f00901007387 */ /* 0x000fe20000100800 */
[----:B------:R-:W-:-:S03]  /*a0d30*/  IMAD.MOV.U32 R7, RZ, RZ, R15 ;  /* 0x000000ffff077224 */ /* 0x000fc600078e000f */
[----:B------:R1:W-:Y:S04]  /*a0d40*/  STL [R1+0x10dc], R15 ;  /* 0x0010dc0f01007387 */ /* 0x0003e80000100800 */
[----:B------:R-:W3:Y:S04]  /*a0d50*/  LDL.LU R13, [R1+0x1130] ;  /* 0x00113000010d7983 */ /* 0x000ee80000300800 */
[----:B------:R4:W-:Y:S01]  /*a0d60*/  LDGSTS.E [R8+-0x73000], desc[UR40][R6.64], P3 ;  /* 0x8d00000006087fae */ /* 0x0009e200099a1028 */
[----:B------:R-:W-:-:S03]  /*a0d70*/  IADD3 R10, P1, PT, R10, R29, RZ ;  /* 0x0000001d0a0a7210 */ /* 0x000fc60007f3e0ff */
[----:B-1----:R-:W3:Y:S04]  /*a0d80*/  LDL.LU R15, [R1+0x111c] ;  /* 0x00111c00010f7983 */ /* 0x002ee80000300800 */
[----:B------:R-:W-:Y:S01]  /*a0d90*/  STL [R1+0x1100], R10 ;  /* 0x0011000a01007387 */ /* 0x000fe20000100800 */
[----:B----4-:R-:W-:-:S05]  /*a0da0*/  IMAD.X R17, R17, 0x1, R28, P0 ;  /* 0x0000000111117824 */ /* 0x010fca00000e061c */
[----:B------:R1:W-:Y:S04]  /*a0db0*/  STL [R1+0x10ec], R17 ;  /* 0x0010ec1101007387 */ /* 0x0003e80000100800 */
[----:B------:R-:W4:Y:S01]  /*a0dc0*/  LDL.LU R12, [R1+0x1140] ;  /* 0x00114000010c7983 */ /* 0x000f220000300800 */
[----:B------:R-:W-:-:S03]  /*a0dd0*/  MOV R7, R17 ;  /* 0x0000001100077202 */ /* 0x000fc60000000f00 */
[----:B-1----:R-:W4:Y:S01]  /*a0de0*/  LDL.LU R17, [R1+0x112c] ;  /* 0x00112c0001117983 */ /* 0x002f220000300800 */
[----:B------:R-:W-:Y:S01]  /*a0df0*/  IADD3 R5, P0, PT, R5, R29, RZ ;  /* 0x0000001d05057210 */ /* 0x000fe20007f1e0ff */
[----:B------:R-:W-:-:S04]  /*a0e00*/  IMAD.MOV.U32 R6, RZ, RZ, R9 ;  /* 0x000000ffff067224 */ /* 0x000fc800078e0009 */
[----:B------:R-:W-:Y:S04]  /*a0e10*/  STL [R1+0x1110], R5 ;  /* 0x0011100501007387 */ /* 0x000fe80000100800 */
[----:B------:R1:W-:Y:S01]  /*a0e20*/  LDGSTS.E [R8+-0x72000], desc[UR40][R6.64], P3 ;  /* 0x8e00000006087fae */ /* 0x0003e200099a1028 */
[----:B--2---:R-:W-:-:S05]  /*a0e30*/  IMAD.X R16, R16, 0x1, R28, P1 ;  /* 0x0000000110107824 */ /* 0x004fca00008e061c */
[----:B------:R2:W-:Y:S04]  /*a0e40*/  STL [R1+0x10fc], R16 ;  /* 0x0010fc1001007387 */ /* 0x0005e80000100800 */
[----:B------:R-:W4:Y:S01]  /*a0e50*/  LDL.LU R9, [R1+0x1150] ;  /* 0x0011500001097983 */ /* 0x000f220000300800 */
[----:B-1----:R-:W-:Y:S01]  /*a0e60*/  IMAD.MOV.U32 R6, RZ, RZ, R10 ;  /* 0x000000ffff067224 */ /* 0x002fe200078e000a */
[----:B------:R-:W-:Y:S01]  /*a0e70*/  IADD3 R11, P1, PT, R11, R29, RZ ;  /* 0x0000001d0b0b7210 */ /* 0x000fe20007f3e0ff */
[----:B------:R-:W-:-:S05]  /*a0e80*/  IMAD.MOV.U32 R7, RZ, RZ, R16 ;  /* 0x000000ffff077224 */ /* 0x000fca00078e0010 */
        /* <DEDUP_REMOVED lines=11> */
[----:B---3--:R-:W-:-:S05]  /*a0f40*/  IADD3 R13, P0, PT, R13, R29, RZ ;  /* 0x0000001d0d0d7210 */ /* 0x008fca0007f1e0ff */
[----:B------:R-:W-:Y:S01]  /*a0f50*/  STL [R1+0x1130], R13 ;  /* 0x0011300d01007387 */ /* 0x000fe20000100800 */
[----:B------:R-:W-:-:S04]  /*a0f60*/  IMAD.X R15, R15, 0x1, R28, P1 ;  /* 0x000000010f0f7824 */ /* 0x000fc800008e061c */
[----:B------:R-:W-:Y:S01]  /*a0f70*/  IMAD.MOV.U32 R7, RZ, RZ, R15 ;  /* 0x000000ffff077224 */ /* 0x000fe200078e000f */
[----:B------:R1:W-:Y:S04]  /*a0f80*/  STL [R1+0x111c], R15 ;  /* 0x00111c0f01007387 */ /* 0x0003e80000100800 */
[----:B------:R-:W3:Y:S04]  /*a0f90*/  LDL.LU R5, [R1+0x1170] ;  /* 0x0011700001057983 */ /* 0x000ee80000300800 */
[----:B------:R4:W-:Y:S02]  /*a0fa0*/  LDGSTS.E [R8+-0x6f000], desc[UR40][R6.64], P3 ;  /* 0x9100000006087fae */ /* 0x0009e400099a1028 */
[----:B----4-:R-:W-:-:S02]  /*a0fb0*/  IADD3 R12, P1, PT, R12, R29, RZ ;  /* 0x0000001d0c0c7210 */ /* 0x010fc40007f3e0ff */
[----:B-1----:R-:W4:Y:S04]  /*a0fc0*/  LDL.LU R15, [R1+0x115c] ;  /* 0x00115c00010f7983 */ /* 0x002f280000300800 */
[----:B------:R-:W-:Y:S01]  /*a0fd0*/  STL [R1+0x1140], R12 ;  /* 0x0011400c01007387 */ /* 0x000fe20000100800 */
[----:B------:R-:W-:-:S04]  /*a0fe0*/  IMAD.X R17, R17, 0x1, R28, P0 ;  /* 0x0000000111117824 */ /* 0x000fc800000e061c */
[----:B------:R-:W-:Y:S01]  /*a0ff0*/  IMAD.MOV.U32 R7, RZ, RZ, R17 ;  /* 0x000000ffff077224 */ /* 0x000fe200078e0011 */
[----:B------:R1:W-:Y:S04]  /*a1000*/  STL [R1+0x112c], R17 ;  /* 0x00112c1101007387 */ /* 0x0003e80000100800 */
[----:B------:R-:W4:Y:S04]  /*a1010*/  LDL.LU R11, [R1+0x1180] ;  /* 0x00118000010b7983 */ /* 0x000f280000300800 */
[----:B-1----:R-:W4:Y:S01]  /*a1020*/  LDL.LU R17, [R1+0x116c] ;  /* 0x00116c0001117983 */ /* 0x002f220000300800 */
[----:B------:R-:W-:Y:S01]  /*a1030*/  IADD3 R9, P0, PT, R9, R29, RZ ;  /* 0x0000001d09097210 */ /* 0x000fe20007f1e0ff */
[----:B------:R-:W-:-:S04]  /*a1040*/  IMAD.MOV.U32 R6, RZ, RZ, R13 ;  /* 0x000000ffff067224 */ /* 0x000fc800078e000d */
[----:B------:R-:W-:Y:S04]  /*a1050*/  STL [R1+0x1150], R9 ;  /* 0x0011500901007387 */ /* 0x000fe80000100800 */
[----:B------:R1:W-:Y:S01]  /*a1060*/  LDGSTS.E [R8+-0x6e000], desc[UR40][R6.64], P3 ;  /* 0x9200000006087fae */ /* 0x0003e200099a1028 */
[----:B--2---:R-:W-:-:S05]  /*a1070*/  IADD3.X R16, PT, PT, R16, R28, RZ, P1, !PT ;  /* 0x0000001c10107210 */ /* 0x004fca0000ffe4ff */
        /* <DEDUP_REMOVED lines=15> */
[----:B-1----:R-:W-:Y:S02]  /*a1170*/  MOV R6, R10 ;  /* 0x0000000a00067202 */ /* 0x002fe40000000f00 */
[----:B---3--:R-:W-:-:S05]  /*a1180*/  IADD3 R5, P0, PT, R5, R29, RZ ;  /* 0x0000001d05057210 */ /* 0x008fca0007f1e0ff */
[----:B------:R-:W-:Y:S01]  /*a1190*/  STL [R1+0x1170], R5 ;  /* 0x0011700501007387 */ /* 0x000fe20000100800 */
[----:B----4-:R-:W-:-:S04]  /*a11a0*/  IMAD.X R15, R15, 0x1, R28, P1 ;  /* 0x000000010f0f7824 */ /* 0x010fc800008e061c */
[----:B------:R-:W-:Y:S01]  /*a11b0*/  IMAD.MOV.U32 R7, RZ, RZ, R15 ;  /* 0x000000ffff077224 */ /* 0x000fe200078e000f */
[----:B------:R1:W-:Y:S04]  /*a11c0*/  STL [R1+0x115c], R15 ;  /* 0x00115c0f01007387 */ /* 0x0003e80000100800 */
[----:B------:R-:W3:Y:S04]  /*a11d0*/  LDL.LU R9, [R1+0x11b0] ;  /* 0x0011b00001097983 */ /* 0x000ee80000300800 */
[----:B------:R4:W-:Y:S01]  /*a11e0*/  LDGSTS.E [R8+-0x6b000], desc[UR40][R6.64], P3 ;  /* 0x9500000006087fae */ /* 0x0009e200099a1028 */
[----:B------:R-:W-:-:S03]  /*a11f0*/  IADD3 R11, P1, PT, R11, R29, RZ ;  /* 0x0000001d0b0b7210 */ /* 0x000fc60007f3e0ff */
[----:B-1----:R-:W3:Y:S04]  /*a1200*/  LDL.LU R15, [R1+0x119c] ;  /* 0x00119c00010f7983 */ /* 0x002ee80000300800 */
[----:B------:R-:W-:Y:S01]  /*a1210*/  STL [R1+0x1180], R11 ;  /* 0x0011800b01007387 */ /* 0x000fe20000100800 */
[----:B------:R-:W-:-:S04]  /*a1220*/  IMAD.X R17, R17, 0x1, R28, P0 ;  /* 0x0000000111117824 */ /* 0x000fc800000e061c */
[----:B----4-:R-:W-:Y:S01]  /*a1230*/  IMAD.MOV.U32 R7, RZ, RZ, R17 ;  /* 0x000000ffff077224 */ /* 0x010fe200078e0011 */
[----:B------:R1:W-:Y:S04]  /*a1240*/  STL [R1+0x116c], R17 ;  /* 0x00116c1101007387 */ /* 0x0003e80000100800 */
[----:B------:R-:W4:Y:S04]  /*a1250*/  LDL.LU R10, [R1+0x11c0] ;  /* 0x0011c000010a7983 */ /* 0x000f280000300800 */
        /* <DEDUP_REMOVED lines=17> */
[----:B-1----:R-:W-:Y:S01]  /*a1370*/  IMAD.MOV.U32 R6, RZ, RZ, R13 ;  /* 0x000000ffff067224 */ /* 0x002fe200078e000d */
[----:B------:R-:W-:-:S05]  /*a1380*/  MOV R7, R14 ;  /* 0x0000000e00077202 */ /* 0x000fca0000000f00 */
        /* <DEDUP_REMOVED lines=41> */
[----:B----4-:R-:W-:-:S05]  /*a1620*/  IADD3.X R15, PT, PT, R15, R28, RZ, P1, !PT ;  /* 0x0000001c0f0f7210 */ /* 0x010fca0000ffe4ff */
[----:B------:R1:W-:Y:S04]  /*a1630*/  STL [R1+0x11dc], R15 ;  /* 0x0011dc0f01007387 */ /* 0x0003e80000100800 */
[----:B------:R-:W3:Y:S01]  /*a1640*/  LDL.LU R5, [R1+0x1230] ;  /* 0x0012300001057983 */ /* 0x000ee20000300800 */
[----:B------:R-:W-:Y:S01]  /*a1650*/  IMAD.MOV.U32 R7, RZ, RZ, R15 ;  /* 0x000000ffff077224 */ /* 0x000fe200078e000f */
[----:B------:R-:W-:-:S04]  /*a1660*/  IADD3 R12, P1, PT, R12, R29, RZ ;  /* 0x0000001d0c0c7210 */ /* 0x000fc80007f3e0ff */
[----:B------:R4:W-:Y:S04]  /*a1670*/  LDGSTS.E [R8+-0x63000], desc[UR40][R6.64], P3 ;  /* 0x9d00000006087fae */ /* 0x0009e800099a1028 */
        /* <DEDUP_REMOVED lines=15> */
[----:B------:R-:W-:Y:S02]  /*a1770*/  IADD3 R10, P1, PT, R10, R29, RZ ;  /* 0x0000001d0a0a7210 */ /* 0x000fe40007f3e0ff */
        /* <DEDUP_REMOVED lines=18> */
[----:B------:R4:W-:Y:S02]  /*a18a0*/  LDGSTS.E [R8+-0x5f000], desc[UR40][R6.64], P3 ;  /* 0xa100000006087fae */ /* 0x0009e400099a1028 */
[----:B----4-:R-:W-:-:S02]  /*a18b0*/  IADD3 R11, P1, PT, R11, R29, RZ ;  /* 0x0000001d0b0b7210 */ /* 0x010fc40007f3e0ff */
[----:B-1----:R-:W4:Y:S04]  /*a18c0*/  LDL.LU R15, [R1+0x125c] ;  /* 0x00125c00010f7983 */ /* 0x002f280000300800 */
[----:B------:R-:W-:Y:S01]  /*a18d0*/  STL [R1+0x1240], R11 ;  /* 0x0012400b01007387 */ /* 0x000fe20000100800 */
[----:B------:R-:W-:-:S05]  /*a18e0*/  IMAD.X R17, R17, 0x1, R28, P0 ;  /* 0x0000000111117824 */ /* 0x000fca00000e061c */
        /* <DEDUP_REMOVED lines=135> */
[----:B------:R-:W-:-:S05]  /*a2160*/  IADD3.X R15, PT, PT, R15, R28, RZ, P1, !PT ;  /* 0x0000001c0f0f7210 */ /* 0x000fca0000ffe4ff */
[----:B------:R1:W-:Y:S04]  /*a2170*/  STL [R1+0x131c], R15 ;  /* 0x00131c0f01007387 */ /* 0x0003e80000100800 */
[----:B------:R-:W3:Y:S01]  /*a2180*/  LDL.LU R13, [R1+0x1370] ;  /* 0x00137000010d7983 */ /* 0x000ee20000300800 */
[----:B------:R-:W-:-:S05]  /*a2190*/  IMAD.MOV.U32 R7, RZ, RZ, R15 ;  /* 0x000000ffff077224 */ /* 0x000fca00078e000f */
[----:B------:R4:W-:Y:S02]  /*a21a0*/  LDGSTS.E [R8+-0x4f000], desc[UR40][R6.64], P3 ;  /* 0xb100000006087fae */ /* 0x0009e400099a1028 */
[----:B----4-:R-:W-:Y:S02]  /*a21b0*/  IADD3 R10, P1, PT, R10, R29, RZ ;  /* 0x0000001d0a0a7210 */ /* 0x010fe40007f3e0ff */
        /* <DEDUP_REMOVED lines=29> */
[----:B----4-:R-:W-:-:S04]  /*a2390*/  IMAD.X R15, R15, 0x1, R28, P1 ;  /* 0x000000010f0f7824 */ /* 0x010fc800008e061c */
        /* <DEDUP_REMOVED lines=8> */
[----:B------:R-:W-:-:S05]  /*a2420*/  IMAD.X R17, R17, 0x1, R28, P0 ;  /* 0x0000000111117824 */ /* 0x000fca00000e061c */
[----:B------:R1:W-:Y:S04]  /*a2430*/  STL [R1+0x136c], R17 ;  /* 0x00136c1101007387 */ /* 0x0003e80000100800 */
[----:B------:R-:W3:Y:S01]  /*a2440*/  LDL.LU R11, [R1+0x13c0] ;  /* 0x0013c000010b7983 */ /* 0x000ee20000300800 */
[----:B----4-:R-:W-:-:S03]  /*a2450*/  MOV R7, R17 ;  /* 0x0000001100077202 */ /* 0x010fc60000000f00 */
        /* <DEDUP_REMOVED lines=28> */
[----:B------:R4:W-:Y:S01]  /*a2620*/  LDGSTS.E [R8+-0x47000], desc[UR40][R6.64], P3 ;  /* 0xb900000006087fae */ /* 0x0009e200099a1028 */
[----:B------:R-:W-:-:S03]  /*a2630*/  IADD3 R11, P1, PT, R11, R29, RZ ;  /* 0x0000001d0b0b7210 */ /* 0x000fc60007f3e0ff */
[----:B-1----:R-:W3:Y:S04]  /*a2640*/  LDL.LU R15, [R1+0x13dc] ;  /* 0x0013dc00010f7983 */ /* 0x002ee80000300800 */
[----:B------:R-:W-:Y:S01]  /*a2650*/  STL [R1+0x13c0], R11 ;  /* 0x0013c00b01007387 */ /* 0x000fe20000100800 */
[----:B----4-:R-:W-:-:S04]  /*a2660*/  IMAD.X R17, R17, 0x1, R28, P0 ;  /* 0x0000000111117824 */ /* 0x010fc800000e061c */
        /* <DEDUP_REMOVED lines=71> */
[----:B------:R-:W-:Y:S02]  /*a2ae0*/  IMAD.X R17, R17, 0x1, R28, P0 ;  /* 0x0000000111117824 */ /* 0x000fe400000e061c */
[----:B----4-:R-:W-:-:S03]  /*a2af0*/  IMAD.MOV.U32 R6, RZ, RZ, R13 ;  /* 0x000000ffff067224 */ /* 0x010fc600078e000d */
[----:B------:R-:W-:Y:S04]  /*a2b00*/  STL [R1+0x1034], R17 ;  /* 0x0010341101007387 */ /* 0x000fe80000100800 */
[----:B------:R-:W4:Y:S04]  /*a2b10*/  LDL.LU R11, [R1+0x1088] ;  /* 0x00108800010b7983 */ /* 0x000f280000300800 */
[----:B------:R-:W4:Y:S01]  /*a2b20*/  LDL.LU R13, [R1+0x1074] ;  /* 0x00107400010d7983 */ /* 0x000f220000300800 */
[----:B------:R-:W-:-:S05]  /*a2b30*/  IMAD.MOV.U32 R7, RZ, RZ, R17 ;  /* 0x000000ffff077224 */ /* 0x000fca00078e0011 */
[----:B------:R1:W-:Y:S01]  /*a2b40*/  LDGSTS.E [R4+-0x7d800], desc[UR40][R6.64], P3 ;  /* 0x8280000006047fae */ /* 0x0003e200099a1028 */
[----:B------:R-:W-:-:S05]  /*a2b50*/  IADD3 R9, P0, PT, R9, R29, RZ ;  /* 0x0000001d09097210 */ /* 0x000fca0007f1e0ff */
[----:B------:R-:W-:Y:S01]  /*a2b60*/  STL [R1+0x1058], R9 ;  /* 0x0010580901007387 */ /* 0x000fe20000100800 */
[----:B--2---:R-:W-:Y:S02]  /*a2b70*/  IMAD.X R16, R16, 0x1, R28, P1 ;  /* 0x0000000110107824 */ /* 0x004fe400008e061c */
[----:B-1----:R-:W-:Y:S02]  /*a2b80*/  IMAD.MOV.U32 R6, RZ, RZ, R12 ;  /* 0x000000ffff067224 */ /* 0x002fe400078e000c */
[----:B------:R-:W-:Y:S01]  /*a2b90*/  IMAD.MOV.U32 R7, RZ, RZ, R16 ;  /* 0x000000ffff077224 */ /* 0x000fe200078e0010 */
[----:B------:R1:W-:Y:S04]  /*a2ba0*/  STL [R1+0x1044], R16 ;  /* 0x0010441001007387 */ /* 0x0003e80000100800 */
[----:B------:R-:W2:Y:S01]  /*a2bb0*/  LDL.LU R8, [R1+0x1098] ;  /* 0x0010980001087983 */ /* 0x000ea20000300800 */
[----:B------:R-:W-:-:S03]  /*a2bc0*/  IADD3 R10, P1, PT, R10, R29, RZ ;  /* 0x0000001d0a0a7210 */ /* 0x000fc60007f3e0ff */
[----:B------:R1:W-:Y:S04]  /*a2bd0*/  LDGSTS.E [R4+-0x7c800], desc[UR40][R6.64], P3 ;  /* 0x8380000006047fae */ /* 0x0003e800099a1028 */
[----:B-1----:R-:W2:Y:S01]  /*a2be0*/  LDL.LU R16, [R1+0x1084] ;  /* 0x0010840001107983 */ /* 0x002ea20000300800 */
[----:B------:R-:W-:-:S03]  /*a2bf0*/  IMAD.X R14, R14, 0x1, R28, P0 ;  /* 0x000000010e0e7824 */ /* 0x000fc600000e061c */
[----:B------:R-:W-:Y:S01]  /*a2c00*/  STL [R1+0x1068], R10 ;  /* 0x0010680a01007387 */ /* 0x000fe20000100800 */
[----:B------:R-:W-:Y:S02]  /*a2c10*/  IMAD.MOV.U32 R6, RZ, RZ, R9 ;  /* 0x000000ffff067224 */ /* 0x000fe400078e0009 */
[----:B------:R-:W-:Y:S01]  /*a2c20*/  IMAD.MOV.U32 R7, RZ, RZ, R14 ;  /* 0x000000ffff077224 */ /* 0x000fe200078e000e */
[----:B------:R1:W-:Y:S04]  /*a2c30*/  STL [R1+0x1054], R14 ;  /* 0x0010540e01007387 */ /* 0x0003e80000100800 */
[----:B------:R-:W2:Y:S04]  /*a2c40*/  LDL.LU R12, [R1+0x10a8] ;  /* 0x0010a800010c7983 */ /* 0x000ea80000300800 */
[----:B------:R1:W-:Y:S04]  /*a2c50*/  LDGSTS.E [R4+-0x7b800], desc[UR40][R6.64], P3 ;  /* 0x8480000006047fae */ /* 0x0003e800099a1028 */
[----:B-1----:R-:W2:Y:S01]  /*a2c60*/  LDL.LU R14, [R1+0x1094] ;  /* 0x00109400010e7983 */ /* 0x002ea20000300800 */
[----:B------:R-:W-:Y:S01]  /*a2c70*/  IMAD.MOV.U32 R6, RZ, RZ, R10 ;  /* 0x000000ffff067224 */ /* 0x000fe200078e000a */
[----:B---3--:R-:W-:-:S05]  /*a2c80*/  IADD3 R5, P0, PT, R5, R29, RZ ;  /* 0x0000001d05057210 */ /* 0x008fca0007f1e0ff */
[----:B------:R-:W-:Y:S01]  /*a2c90*/  STL [R1+0x1078], R5 ;  /* 0x0010780501007387 */ /* 0x000fe20000100800 */
[----:B------:R-:W-:-:S05]  /*a2ca0*/  IADD3.X R15, PT, PT, R15, R28, RZ, P1, !PT ;  /* 0x0000001c0f0f7210 */ /* 0x000fca0000ffe4ff */
[----:B------:R1:W-:Y:S04]  /*a2cb0*/  STL [R1+0x1064], R15 ;  /* 0x0010640f01007387 */ /* 0x0003e80000100800 */
[----:B------:R-:W3:Y:S01]  /*a2cc0*/  LDL.LU R9, [R1+0x10b8] ;  /* 0x0010b80001097983 */ /* 0x000ee20000300800 */
[----:B------:R-:W-:-:S05]  /*a2cd0*/  IMAD.MOV.U32 R7, RZ, RZ, R15 ;  /* 0x000000ffff077224 */ /* 0x000fca00078e000f */
[----:B------:R4:W-:Y:S04]  /*a2ce0*/  LDGSTS.E [R4+-0x7a800], desc[UR40][R6.64], P3 ;  /* 0x8580000006047fae */ /* 0x0009e800099a1028 */
[----:B-1----:R-:W3:Y:S01]  /*a2cf0*/  LDL.LU R15, [R1+0x10a4] ;  /* 0x0010a400010f7983 */ /* 0x002ee20000300800 */
[----:B----4-:R-:W-:Y:S01]  /*a2d00*/  IADD3 R11, P1, PT, R11, R29, RZ ;  /* 0x0000001d0b0b7210 */ /* 0x010fe20007f3e0ff */
[----:B------:R-:W-:-:S04]  /*a2d10*/  IMAD.X R13, R13, 0x1, R28, P0 ;  /* 0x000000010d0d7824 */ /* 0x000fc800000e061c */
[----:B------:R-:W-:Y:S04]  /*a2d20*/  STL [R1+0x1088], R11 ;  /* 0x0010880b01007387 */ /* 0x000fe80000100800 */
[----:B------:R1:W-:Y:S04]  /*a2d30*/  STL [R1+0x1074], R13 ;  /* 0x0010740d01007387 */ /* 0x0003e80000100800 */
[----:B------:R-:W4:Y:S01]  /*a2d40*/  LDL.LU R10, [R1+0x10c8] ;  /* 0x0010c800010a7983 */ /* 0x000f220000300800 */
[----:B------:R-:W-:-:S03]  /*a2d50*/  IMAD.MOV.U32 R7, RZ, RZ, R13 ;  /* 0x000000ffff077224 */ /* 0x000fc600078e000d */
[----:B-1----:R-:W4:Y:S01]  /*a2d60*/  LDL.LU R13, [R1+0x10b4] ;  /* 0x0010b400010d7983 */ /* 0x002f220000300800 */
[----:B------:R-:W-:-:S05]  /*a2d70*/  IMAD.MOV.U32 R6, RZ, RZ, R5 ;  /* 0x000000ffff067224 */ /* 0x000fca00078e0005 */
[----:B------:R1:W-:Y:S01]  /*a2d80*/  LDGSTS.E [R4+-0x79800], desc[UR40][R6.64], P3 ;  /* 0x8680000006047fae */ /* 0x0003e200099a1028 */
[----:B--2---:R-:W-:-:S05]  /*a2d90*/  IADD3 R8, P0, PT, R8, R29, RZ ;  /* 0x0000001d08087210 */ /* 0x004fca0007f1e0ff */
[----:B------:R-:W-:Y:S01]  /*a2da0*/  STL [R1+0x1098], R8 ;  /* 0x0010980801007387 */ /* 0x000fe20000100800 */
[----:B------:R-:W-:Y:S01]  /*a2db0*/  IMAD.X R16, R16, 0x1, R28, P1 ;  /* 0x0000000110107824 */ /* 0x000fe200008e061c */
[----:B-1----:R-:W-:-:S03]  /*a2dc0*/  MOV R6, R11 ;  /* 0x0000000b00067202 */ /* 0x002fc60000000f00 */
        /* <DEDUP_REMOVED lines=15> */
[----:B---3--:R-:W-:Y:S01]  /*a2ec0*/  IADD3 R9, P0, PT, R9, R29, RZ ;  /* 0x0000001d09097210 */ /* 0x008fe20007f1e0ff */
[----:B------:R-:W-:-:S04]  /*a2ed0*/  IMAD.X R15, R15, 0x1, R28, P1 ;  /* 0x000000010f0f7824 */ /* 0x000fc800008e061c */
[----:B------:R-:W-:Y:S01]  /*a2ee0*/  STL [R1+0x10b8], R9 ;  /* 0x0010b80901007387 */ /* 0x000fe20000100800 */
[----:B------:R-:W-:-:S03]  /*a2ef0*/  IMAD.MOV.U32 R7, RZ, RZ, R15 ;  /* 0x000000ffff077224 */ /* 0x000fc600078e000f */
[----:B------:R1:W-:Y:S04]  /*a2f00*/  STL [R1+0x10a4], R15 ;  /* 0x0010a40f01007387 */ /* 0x0003e80000100800 */
[----:B------:R-:W3:Y:S01]  /*a2f10*/  LDL.LU R8, [R1+0x10f8] ;  /* 0x0010f80001087983 */ /* 0x000ee20000300800 */
[----:B----4-:R-:W-:-:S03]  /*a2f20*/  IADD3 R10, P1, PT, R10, R29, RZ ;  /* 0x0000001d0a0a7210 */ /* 0x010fc60007f3e0ff */
[----:B------:R4:W-:Y:S04]  /*a2f30*/  LDGSTS.E [R4+-0x76800], desc[UR40][R6.64], P3 ;  /* 0x8980000006047fae */ /* 0x0009e800099a1028 */
[----:B-1----:R-:W3:Y:S01]  /*a2f40*/  LDL.LU R15, [R1+0x10e4] ;  /* 0x0010e400010f7983 */ /* 0x002ee20000300800 */
[----:B------:R-:W-:-:S03]  /*a2f50*/  IMAD.X R13, R13, 0x1, R28, P0 ;  /* 0x000000010d0d7824 */ /* 0x000fc600000e061c */
[----:B------:R-:W-:Y:S04]  /*a2f60*/  STL [R1+0x10c8], R10 ;  /* 0x0010c80a01007387 */ /* 0x000fe80000100800 */
[----:B------:R1:W-:Y:S04]  /*a2f70*/  STL [R1+0x10b4], R13 ;  /* 0x0010b40d01007387 */ /* 0x0003e80000100800 */
[----:B------:R-:W3:Y:S01]  /*a2f80*/  LDL.LU R12, [R1+0x1108] ;  /* 0x00110800010c7983 */ /* 0x000ee20000300800 */
[----:B----4-:R-:W-:-:S03]  /*a2f90*/  MOV R7, R13 ;  /* 0x0000000d00077202 */ /* 0x010fc60000000f00 */
[----:B-1----:R-:W4:Y:S01]  /*a2fa0*/  LDL.LU R13, [R1+0x10f4] ;  /* 0x0010f400010d7983 */ /* 0x002f220000300800 */
[----:B------:R-:W-:-:S05]  /*a2fb0*/  IMAD.MOV.U32 R6, RZ, RZ, R9 ;  /* 0x000000ffff067224 */ /* 0x000fca00078e0009 */
[----:B------:R1:W-:Y:S01]  /*a2fc0*/  LDGSTS.E [R4+-0x75800], desc[UR40][R6.64], P3 ;  /* 0x8a80000006047fae */ /* 0x0003e200099a1028 */
[----:B--2---:R-:W-:-:S05]  /*a2fd0*/  IADD3 R5, P0, PT, R5, R29, RZ ;  /* 0x0000001d05057210 */ /* 0x004fca0007f1e0ff */
[----:B------:R-:W-:Y:S01]  /*a2fe0*/  STL [R1+0x10d8], R5 ;  /* 0x0010d80501007387 */ /* 0x000fe20000100800 */
[----:B------:R-:W-:Y:S02]  /*a2ff0*/  IMAD.X R16, R16, 0x1, R28, P1 ;  /* 0x0000000110107824 */ /* 0x000fe400008e061c */
        /* <DEDUP_REMOVED lines=18> */
[----:B------:R-:W-:-:S04]  /*a3120*/  IMAD.X R15, R15, 0x1, R28, P1 ;  /* 0x000000010f0f7824 */ /* 0x000fc800008e061c */
[----:B------:R-:W-:Y:S01]  /*a3130*/  IMAD.MOV.U32 R7, RZ, RZ, R15 ;  /* 0x000000ffff077224 */ /* 0x000fe200078e000f */
        /* <DEDUP_REMOVED lines=11> */
[----:B------:R-:W-:-:S05]  /*a31f0*/  IMAD.MOV.U32 R6, RZ, RZ, R8 ;  /* 0x000000ffff067224 */ /* 0x000fca00078e0008 */
[----:B------:R1:W-:Y:S01]  /*a3200*/  LDGSTS.E [R4+-0x71800], desc[UR40][R6.64], P3 ;  /* 0x8e80000006047fae */ /* 0x0003e200099a1028 */
[----:B--2---:R-:W-:-:S05]  /*a3210*/  IADD3 R9, P0, PT, R9, R29, RZ ;  /* 0x0000001d09097210 */ /* 0x004fca0007f1e0ff */
[----:B------:R-:W-:Y:S01]  /*a3220*/  STL [R1+0x1118], R9 ;  /* 0x0011180901007387 */ /* 0x000fe20000100800 */
[----:B------:R-:W-:Y:S01]  /*a3230*/  IADD3.X R16, PT, PT, R16, R28, RZ, P1, !PT ;  /* 0x0000001c10107210 */ /* 0x000fe20000ffe4ff */
[----:B-1----:R-:W-:-:S04]  /*a3240*/  IMAD.MOV.U32 R6, RZ, RZ, R12 ;  /* 0x000000ffff067224 */ /* 0x002fc800078e000c */
[----:B------:R1:W-:Y:S01]  /*a3250*/  STL [R1+0x1104], R16 ;  /* 0x0011041001007387 */ /* 0x0003e20000100800 */
[----:B------:R-:W-:-:S03]  /*a3260*/  IMAD.MOV.U32 R7, RZ, RZ, R16 ;  /* 0x000000ffff077224 */ /* 0x000fc600078e0010 */
[----:B------:R-:W2:Y:S01]  /*a3270*/  LDL.LU R8, [R1+0x1158] ;  /* 0x0011580001087983 */ /* 0x000ea20000300800 */
[----:B------:R-:W-:-:S03]  /*a3280*/  IADD3 R10, P1, PT, R10, R29, RZ ;  /* 0x0000001d0a0a7210 */ /* 0x000fc60007f3e0ff */
[----:B------:R1:W-:Y:S04]  /*a3290*/  LDGSTS.E [R4+-0x70800], desc[UR40][R6.64], P3 ;  /* 0x8f80000006047fae */ /* 0x0003e800099a1028 */
[----:B-1----:R-:W2:Y:S01]  /*a32a0*/  LDL.LU R16, [R1+0x1144] ;  /* 0x0011440001107983 */ /* 0x002ea20000300800 */
[----:B------:R-:W-:-:S03]  /*a32b0*/  IMAD.X R14, R14, 0x1, R28, P0 ;  /* 0x000000010e0e7824 */ /* 0x000fc600000e061c */
[----:B------:R-:W-:Y:S04]  /*a32c0*/  STL [R1+0x1128], R10 ;  /* 0x0011280a01007387 */ /* 0x000fe80000100800 */
[----:B------:R1:W-:Y:S01]  /*a32d0*/  STL [R1+0x1114], R14 ;  /* 0x0011140e01007387 */ /* 0x0003e20000100800 */
[----:B------:R-:W-:Y:S02]  /*a32e0*/  IMAD.MOV.U32 R6, RZ, RZ, R9 ;  /* 0x000000ffff067224 */ /* 0x000fe400078e0009 */
[----:B------:R-:W-:Y:S01]  /*a32f0*/  IMAD.MOV.U32 R7, RZ, RZ, R14 ;  /* 0x000000ffff077224 */ /* 0x000fe200078e000e */
[----:B------:R-:W2:Y:S04]  /*a3300*/  LDL.LU R12, [R1+0x1168] ;  /* 0x00116800010c7983 */ /* 0x000ea80000300800 */
[----:B------:R1:W-:Y:S04]  /*a3310*/  LDGSTS.E [R4+-0x6f800], desc[UR40][R6.64], P3 ;  /* 0x9080000006047fae */ /* 0x0003e800099a1028 */
[----:B-1----:R-:W2:Y:S01]  /*a3320*/  LDL.LU R14, [R1+0x1154] ;  /* 0x00115400010e7983 */ /* 0x002ea20000300800 */
[----:B------:R-:W-:-:S02]  /*a3330*/  MOV R6, R10 ;  /* 0x0000000a00067202 */ /* 0x000fc40000000f00 */
[----:B---3--:R-:W-:-:S05]  /*a3340*/  IADD3 R5, P0, PT, R5, R29, RZ ;  /* 0x0000001d05057210 */ /* 0x008fca0007f1e0ff */
[----:B------:R-:W-:Y:S01]  /*a3350*/  STL [R1+0x1138], R5 ;  /* 0x0011380501007387 */ /* 0x000fe20000100800 */
[----:B------:R-:W-:-:S04]  /*a3360*/  IMAD.X R15, R15, 0x1, R28, P1 ;  /* 0x000000010f0f7824 */ /* 0x000fc800008e061c */
[----:B------:R-:W-:Y:S01]  /*a3370*/  IMAD.MOV.U32 R7, RZ, RZ, R15 ;  /* 0x000000ffff077224 */ /* 0x000fe200078e000f */
[----:B------:R1:W-:Y:S04]  /*a3380*/  STL [R1+0x1124], R15 ;  /* 0x0011240f01007387 */ /* 0x0003e80000100800 */
[----:B------:R-:W3:Y:S01]  /*a3390*/  LDL.LU R9, [R1+0x1178] ;  /* 0x0011780001097983 */ /* 0x000ee20000300800 */
[----:B----4-:R-:W-:-:S03]  /*a33a0*/  IADD3 R11, P1, PT, R11, R29, RZ ;  /* 0x0000001d0b0b7210 */ /* 0x010fc60007f3e0ff */
[----:B------:R4:W-:Y:S04]  /*a33b0*/  LDGSTS.E [R4+-0x6e800], desc[UR40][R6.64], P3 ;  /* 0x9180000006047fae */ /* 0x0009e800099a1028 */
[----:B-1----:R-:W3:Y:S01]  /*a33c0*/  LDL.LU R15, [R1+0x1164] ;  /* 0x00116400010f7983 */ /* 0x002ee20000300800 */
[----:B------:R-:W-:-:S03]  /*a33d0*/  IMAD.X R13, R13, 0x1, R28, P0 ;  /* 0x000000010d0d7824 */ /* 0x000fc600000e061c */
[----:B------:R-:W-:Y:S01]  /*a33e0*/  STL [R1+0x1148], R11 ;  /* 0x0011480b01007387 */ /* 0x000fe20000100800 */
[----:B----4-:R-:W-:-:S03]  /*a33f0*/  IMAD.MOV.U32 R7, RZ, RZ, R13 ;  /* 0x000000ffff077224 */ /* 0x010fc600078e000d */
[----:B------:R1:W-:Y:S04]  /*a3400*/  STL [R1+0x1134], R13 ;  /* 0x0011340d01007387 */ /* 0x0003e80000100800 */
[----:B------:R-:W4:Y:S04]  /*a3410*/  LDL.LU R10, [R1+0x1188] ;  /* 0x00118800010a7983 */ /* 0x000f280000300800 */
[----:B-1----:R-:W4:Y:S01]  /*a3420*/  LDL.LU R13, [R1+0x1174] ;  /* 0x00117400010d7983 */ /* 0x002f220000300800 */
[----:B------:R-:W-:-:S05]  /*a3430*/  IMAD.MOV.U32 R6, RZ, RZ, R5 ;  /* 0x000000ffff067224 */ /* 0x000fca00078e0005 */
[----:B------:R1:W-:Y:S01]  /*a3440*/  LDGSTS.E [R4+-0x6d800], desc[UR40][R6.64], P3 ;  /* 0x9280000006047fae */ /* 0x0003e200099a1028 */
[----:B--2---:R-:W-:Y:S01]  /*a3450*/  IADD3 R8, P0, PT, R8, R29, RZ ;  /* 0x0000001d08087210 */ /* 0x004fe20007f1e0ff */
[----:B------:R-:W-:-:S04]  /*a3460*/  IMAD.X R16, R16, 0x1, R28, P1 ;  /* 0x0000000110107824 */ /* 0x000fc800008e061c */
[----:B------:R-:W-:Y:S01]  /*a3470*/  STL [R1+0x1158], R8 ;  /* 0x0011580801007387 */ /* 0x000fe20000100800 */
[----:B-1----:R-:W-:Y:S02]  /*a3480*/  IMAD.MOV.U32 R6, RZ, RZ, R11 ;  /* 0x000000ffff067224 */ /* 0x002fe400078e000b */
[----:B------:R-:W-:Y:S01]  /*a3490*/  IMAD.MOV.U32 R7, RZ, RZ, R16 ;  /* 0x000000ffff077224 */ /* 0x000fe200078e0010 */
[----:B------:R1:W-:Y:S04]  /*a34a0*/  STL [R1+0x1144], R16 ;  /* 0x0011441001007387 */ /* 0x0003e80000100800 */
[----:B------:R-:W2:Y:S04]  /*a34b0*/  LDL.LU R5, [R1+0x1198] ;  /* 0x0011980001057983 */ /* 0x000ea80000300800 */
[----:B------:R1:W-:Y:S01]  /*a34c0*/  LDGSTS.E [R4+-0x6c800], desc[UR40][R6.64], P3 ;  /* 0x9380000006047fae */ /* 0x0003e200099a1028 */
[----:B------:R-:W-:Y:S01]  /*a34d0*/  IADD3 R12, P1, PT, R12, R29, RZ ;  /* 0x0000001d0c0c7210 */ /* 0x000fe20007f3e0ff */
[----:B------:R-:W-:-:S02]  /*a34e0*/  IMAD.X R14, R14, 0x1, R28, P0 ;  /* 0x000000010e0e7824 */ /* 0x000fc400000e061c */
[----:B-1----:R-:W2:Y:S04]  /*a34f0*/  LDL.LU R16, [R1+0x1184] ;  /* 0x0011840001107983 */ /* 0x002ea80000300800 */
[----:B------:R-:W-:Y:S04]  /*a3500*/  STL [R1+0x1168], R12 ;  /* 0x0011680c01007387 */ /* 0x000fe80000100800 */
[----:B------:R1:W-:Y:S01]  /*a3510*/  STL [R1+0x1154], R14 ;  /* 0x0011540e01007387 */ /* 0x0003e20000100800 */
[----:B------:R-:W-:Y:S01]  /*a3520*/  IMAD.MOV.U32 R6, RZ, RZ, R8 ;  /* 0x000000ffff067224 */ /* 0x000fe200078e0008 */
[----:B------:R-:W-:-:S02]  /*a3530*/  MOV R7, R14 ;  /* 0x0000000e00077202 */ /* 0x000fc40000000f00 */
        /* <DEDUP_REMOVED lines=29> */
[----:B------:R1:W-:Y:S01]  /*a3710*/  LDGSTS.E [R4+-0x68800], desc[UR40][R6.64], P3 ;  /* 0x9780000006047fae */ /* 0x0003e200099a1028 */
[----:B------:R-:W-:-:S03]  /*a3720*/  IMAD.X R14, R14, 0x1, R28, P0 ;  /* 0x000000010e0e7824 */ /* 0x000fc600000e061c */
[----:B-1----:R-:W2:Y:S04]  /*a3730*/  LDL.LU R16, [R1+0x11c4] ;  /* 0x0011c40001107983 */ /* 0x002ea80000300800 */
[----:B------:R-:W-:Y:S04]  /*a3740*/  STL [R1+0x11a8], R11 ;  /* 0x0011a80b01007387 */ /* 0x000fe80000100800 */
[----:B------:R1:W-:Y:S04]  /*a3750*/  STL [R1+0x1194], R14 ;  /* 0x0011940e01007387 */ /* 0x0003e80000100800 */
[----:B------:R-:W2:Y:S01]  /*a3760*/  LDL.LU R10, [R1+0x11e8] ;  /* 0x0011e800010a7983 */ /* 0x000ea20000300800 */
[----:B------:R-:W-:-:S02]  /*a3770*/  IMAD.MOV.U32 R6, RZ, RZ, R5 ;  /* 0x000000ffff067224 */ /* 0x000fc400078e0005 */
[----:B------:R-:W-:-:S05]  /*a3780*/  IMAD.MOV.U32 R7, RZ, RZ, R14 ;  /* 0x000000ffff077224 */ /* 0x000fca00078e000e */
        /* <DEDUP_REMOVED lines=18> */
[----:B------:R-:W-:-:S05]  /*a38b0*/  IMAD.MOV.U32 R6, RZ, RZ, R8 ;  /* 0x000000ffff067224 */ /* 0x000fca00078e0008 */
[----:B------:R1:W-:Y:S01]  /*a38c0*/  LDGSTS.E [R4+-0x65800], desc[UR40][R6.64], P3 ;  /* 0x9a80000006047fae */ /* 0x0003e200099a1028 */
[----:B--2---:R-:W-:-:S05]  /*a38d0*/  IADD3 R9, P0, PT, R9, R29, RZ ;  /* 0x0000001d09097210 */ /* 0x004fca0007f1e0ff */
[----:B------:R-:W-:Y:S01]  /*a38e0*/  STL [R1+0x11d8], R9 ;  /* 0x0011d80901007387 */ /* 0x000fe20000100800 */
[----:B------:R-:W-:Y:S01]  /*a38f0*/  IMAD.X R16, R16, 0x1, R28, P1 ;  /* 0x0000000110107824 */ /* 0x000fe200008e061c */
[----:B-1----:R-:W-:Y:S02]  /*a3900*/  MOV R6, R12 ;  /* 0x0000000c00067202 */ /* 0x002fe40000000f00 */
[----:B------:R-:W-:Y:S01]  /*a3910*/  IADD3 R10, P1, PT, R10, R29, RZ ;  /* 0x0000001d0a0a7210 */ /* 0x000fe20007f3e0ff */
[----:B------:R-:W-:Y:S01]  /*a3920*/  IMAD.MOV.U32 R7, RZ, RZ, R16 ;  /* 0x000000ffff077224 */ /* 0x000fe200078e0010 */
[----:B------:R1:W-:Y:S04]  /*a3930*/  STL [R1+0x11c4], R16 ;  /* 0x0011c41001007387 */ /* 0x0003e80000100800 */
[----:B------:R-:W2:Y:S04]  /*a3940*/  LDL.LU R8, [R1+0x1218] ;  /* 0x0012180001087983 */ /* 0x000ea80000300800 */
        /* <DEDUP_REMOVED lines=19> */
[----:B-1----:R-:W3:Y:S01]  /*a3a80*/  LDL.LU R15, [R1+0x1224] ;  /* 0x00122400010f7983 */ /* 0x002ee20000300800 */
[----:B----4-:R-:W-:-:S03]  /*a3a90*/  IMAD.X R13, R13, 0x1, R28, P0 ;  /* 0x000000010d0d7824 */ /* 0x010fc600000e061c */
[----:B------:R-:W-:Y:S04]  /*a3aa0*/  STL [R1+0x1208], R11 ;  /* 0x0012080b01007387 */ /* 0x000fe80000100800 */
[----:B------:R1:W-:Y:S04]  /*a3ab0*/  STL [R1+0x11f4], R13 ;  /* 0x0011f40d01007387 */ /* 0x0003e80000100800 */
[----:B------:R-:W4:Y:S01]  /*a3ac0*/  LDL.LU R10, [R1+0x1248] ;  /* 0x00124800010a7983 */ /* 0x000f220000300800 */
[----:B------:R-:W-:-:S03]  /*a3ad0*/  MOV R7, R13 ;  /* 0x0000000d00077202 */ /* 0x000fc60000000f00 */
[----:B-1----:R-:W4:Y:S01]  /*a3ae0*/  LDL.LU R13, [R1+0x1234] ;  /* 0x00123400010d7983 */ /* 0x002f220000300800 */
[----:B------:R-:W-:-:S05]  /*a3af0*/  IMAD.MOV.U32 R6, RZ, RZ, R5 ;  /* 0x000000ffff067224 */ /* 0x000fca00078e0005 */
[----:B------:R1:W-:Y:S01]  /*a3b00*/  LDGSTS.E [R4+-0x61800], desc[UR40][R6.64], P3 ;  /* 0x9e80000006047fae */ /* 0x0003e200099a1028 */
[----:B--2---:R-:W-:-:S05]  /*a3b10*/  IADD3 R8, P0, PT, R8, R29, RZ ;  /* 0x0000001d08087210 */ /* 0x004fca0007f1e0ff */
[----:B------:R-:W-:Y:S01]  /*a3b20*/  STL [R1+0x1218], R8 ;  /* 0x0012180801007387 */ /* 0x000fe20000100800 */
[----:B------:R-:W-:Y:S02]  /*a3b30*/  IMAD.X R16, R16, 0x1, R28, P1 ;  /* 0x0000000110107824 */ /* 0x000fe400008e061c */
[----:B-1----:R-:W-:Y:S01]  /*a3b40*/  IMAD.MOV.U32 R6, RZ, RZ, R11 ;  /* 0x000000ffff067224 */ /* 0x002fe200078e000b */
        /* <DEDUP_REMOVED lines=20> */
[----:B------:R-:W3:Y:S04]  /*a3c90*/  LDL.LU R8, [R1+0x1278] ;  /* 0x0012780001087983 */ /* 0x000ee80000300800 */
[----:B------:R1:W-:Y:S01]  /*a3ca0*/  LDGSTS.E [R4+-0x5e800], desc[UR40][R6.64], P3 ;  /* 0xa180000006047fae */ /* 0x0003e200099a1028 */
[----:B----4-:R-:W-:-:S03]  /*a3cb0*/  IADD3 R10, P1, PT, R10, R29, RZ ;  /* 0x0000001d0a0a7210 */ /* 0x010fc60007f3e0ff */
[----:B-1----:R-:W4:Y:S01]  /*a3cc0*/  LDL.LU R15, [R1+0x1264] ;  /* 0x00126400010f7983 */ /* 0x002f220000300800 */
[----:B------:R-:W-:-:S03]  /*a3cd0*/  IMAD.X R13, R13, 0x1, R28, P0 ;  /* 0x000000010d0d7824 */ /* 0x000fc600000e061c */
[----:B------:R-:W-:Y:S01]  /*a3ce0*/  STL [R1+0x1248], R10 ;  /* 0x0012480a01007387 */ /* 0x000fe20000100800 */
[----:B------:R-:W-:-:S03]  /*a3cf0*/  IMAD.MOV.U32 R7, RZ, RZ, R13 ;  /* 0x000000ffff077224 */ /* 0x000fc600078e000d */
[----:B------:R1:W-:Y:S04]  /*a3d00*/  STL [R1+0x1234], R13 ;  /* 0x0012340d01007387 */ /* 0x0003e80000100800 */
[----:B------:R-:W4:Y:S04]  /*a3d10*/  LDL.LU R12, [R1+0x1288] ;  /* 0x00128800010c7983 */ /* 0x000f280000300800 */
[----:B-1----:R-:W4:Y:S01]  /*a3d20*/  LDL.LU R13, [R1+0x1274] ;  /* 0x00127400010d7983 */ /* 0x002f220000300800 */
[----:B------:R-:W-:-:S05]  /*a3d30*/  IMAD.MOV.U32 R6, RZ, RZ, R9 ;  /* 0x000000ffff067224 */ /* 0x000fca00078e0009 */
[----:B------:R1:W-:Y:S01]  /*a3d40*/  LDGSTS.E [R4+-0x5d800], desc[UR40][R6.64], P3 ;  /* 0xa280000006047fae */ /* 0x0003e200099a1028 */
[----:B--2---:R-:W-:Y:S02]  /*a3d50*/  IADD3 R5, P0, PT, R5, R29, RZ ;  /* 0x0000001d05057210 */ /* 0x004fe40007f1e0ff */
[----:B------:R-:W-:-:S03]  /*a3d60*/  IADD3.X R16, PT, PT, R16, R28, RZ, P1, !PT ;  /* 0x0000001c10107210 */ /* 0x000fc60000ffe4ff */
[----:B------:R-:W-:Y:S01]  /*a3d70*/  STL [R1+0x1258], R5 ;  /* 0x0012580501007387 */ /* 0x000fe20000100800 */
        /* <DEDUP_REMOVED lines=15> */
[----:B------:R-:W-:Y:S02]  /*a3e70*/  MOV R6, R11 ;  /* 0x0000000b00067202 */ /* 0x000fe40000000f00 */
        /* <DEDUP_REMOVED lines=31> */
[----:B------:R-:W-:Y:S01]  /*a4070*/  IMAD.MOV.U32 R6, RZ, RZ, R9 ;  /* 0x000000ffff067224 */ /* 0x000fe200078e0009 */
[----:B------:R-:W-:-:S05]  /*a4080*/  MOV R7, R14 ;  /* 0x0000000e00077202 */ /* 0x000fca0000000f00 */
        /* <DEDUP_REMOVED lines=41> */
[----:B----4-:R-:W-:-:S05]  /*a4320*/  IADD3.X R15, PT, PT, R15, R28, RZ, P1, !PT ;  /* 0x0000001c0f0f7210 */ /* 0x010fca0000ffe4ff */
[----:B------:R1:W-:Y:S04]  /*a4330*/  STL [R1+0x12e4], R15 ;  /* 0x0012e40f01007387 */ /* 0x0003e80000100800 */
[----:B------:R-:W3:Y:S01]  /*a4340*/  LDL.LU R8, [R1+0x1338] ;  /* 0x0013380001087983 */ /* 0x000ee20000300800 */
[----:B------:R-:W-:-:S03]  /*a4350*/  IMAD.MOV.U32 R7, RZ, RZ, R15 ;  /* 0x000000ffff077224 */ /* 0x000fc600078e000f */
[----:B------:R-:W4:Y:S01]  /*a4360*/  LDL.LU R12, [R1+0x1324] ;  /* 0x00132400010c7983 */ /* 0x000f220000300800 */
[----:B------:R-:W-:-:S03]  /*a4370*/  IADD3 R10, P1, PT, R10, R29, RZ ;  /* 0x0000001d0a0a7210 */ /* 0x000fc60007f3e0ff */
[----:B------:R1:W-:Y:S04]  /*a4380*/  LDGSTS.E [R4+-0x52800], desc[UR40][R6.64], P3 ;  /* 0xad80000006047fae */ /* 0x0003e800099a1028 */
[----:B------:R-:W-:Y:S01]  /*a4390*/  STL [R1+0x1308], R10 ;  /* 0x0013080a01007387 */ /* 0x000fe20000100800 */
[----:B------:R-:W-:-:S05]  /*a43a0*/  IMAD.X R13, R13, 0x1, R28, P0 ;  /* 0x000000010d0d7824 */ /* 0x000fca00000e061c */
[----:B------:R2:W-:Y:S04]  /*a43b0*/  STL [R1+0x12f4], R13 ;  /* 0x0012f40d01007387 */ /* 0x0005e80000100800 */
[----:B-1----:R-:W4:Y:S01]  /*a43c0*/  LDL.LU R15, [R1+0x1348] ;  /* 0x00134800010f7983 */ /* 0x002f220000300800 */
[----:B------:R-:W-:-:S03]  /*a43d0*/  IMAD.MOV.U32 R6, RZ, RZ, R9 ;  /* 0x000000ffff067224 */ /* 0x000fc600078e0009 */
[----:B------:R-:W4:Y:S01]  /*a43e0*/  LDL.LU R9, [R1+0x1334] ;  /* 0x0013340001097983 */ /* 0x000f220000300800 */
[----:B------:R-:W-:-:S05]  /*a43f0*/  IMAD.MOV.U32 R7, RZ, RZ, R13 ;  /* 0x000000ffff077224 */ /* 0x000fca00078e000d */
[----:B------:R1:W-:Y:S01]  /*a4400*/  LDGSTS.E [R4+-0x51800], desc[UR40][R6.64], P3 ;  /* 0xae80000006047fae */ /* 0x0003e200099a1028 */
[-C--:B--2---:R-:W-:Y:S02]  /*a4410*/  IADD3 R5, P0, PT, R5, R29.reuse, RZ ;  /* 0x0000001d05057210 */ /* 0x084fe40007f1e0ff */
[----:B-1----:R-:W-:Y:S01]  /*a4420*/  MOV R6, R10 ;  /* 0x0000000a00067202 */ /* 0x002fe20000000f00 */
[----:B------:R-:W-:Y:S02]  /*a4430*/  IMAD.X R16, R16, 0x1, R28, P1 ;  /* 0x0000000110107824 */ /* 0x000fe400008e061c */
[----:B------:R-:W-:Y:S01]  /*a4440*/  STL [R1+0x1318], R5 ;  /* 0x0013180501007387 */ /* 0x000fe20000100800 */
[----:B------:R-:W-:Y:S01]  /*a4450*/  IADD3 R11, P1, PT, R11, R29, RZ ;  /* 0x0000001d0b0b7210 */ /* 0x000fe20007f3e0ff */
[----:B------:R-:W-:Y:S02]  /*a4460*/  IMAD.MOV.U32 R7, RZ, RZ, R16 ;  /* 0x000000ffff077224 */ /* 0x000fe400078e0010 */
[----:B------:R-:W-:Y:S04]  /*a4470*/  STL [R1+0x1304], R16 ;  /* 0x0013041001007387 */ /* 0x000fe80000100800 */
[----:B------:R-:W2:Y:S04]  /*a4480*/  LDL.LU R13, [R1+0x1358] ;  /* 0x00135800010d7983 */ /* 0x000ea80000300800 */
[----:B------:R-:W2:Y:S04]  /*a4490*/  LDL.LU R17, [R1+0x1344] ;  /* 0x0013440001117983 */ /* 0x000ea80000300800 */
[----:B------:R-:W-:Y:S04]  /*a44a0*/  STL [R1+0x1328], R11 ;  /* 0x0013280b01007387 */ /* 0x000fe80000100800 */
[----:B------:R1:W-:Y:S01]  /*a44b0*/  LDGSTS.E [R4+-0x50800], desc[UR40][R6.64], P3 ;  /* 0xaf80000006047fae */ /* 0x0003e200099a1028 */
[----:B------:R-:W-:-:S05]  /*a44c0*/  IMAD.X R14, R14, 0x1, R28, P0 ;  /* 0x000000010e0e7824 */ /* 0x000fca00000e061c */
        /* <DEDUP_REMOVED lines=9> */
[----:B------:R-:W-:Y:S04]  /*a4560*/  STL [R1+0x1338], R8 ;  /* 0x0013380801007387 */ /* 0x000fe80000100800 */
[----:B------:R-:W-:Y:S04]  /*a4570*/  STL [R1+0x1324], R12 ;  /* 0x0013240c01007387 */ /* 0x000fe80000100800 */
[----:B------:R-:W3:Y:S01]  /*a4580*/  LDL.LU R5, [R1+0x1378] ;  /* 0x0013780001057983 */ /* 0x000ee20000300800 */
[----:B------:R-:W-:-:S03]  /*a4590*/  IMAD.MOV.U32 R7, RZ, RZ, R12 ;  /* 0x000000ffff077224 */ /* 0x000fc600078e000c */
[----:B------:R-:W4:Y:S04]  /*a45a0*/  LDL.LU R11, [R1+0x1364] ;  /* 0x00136400010b7983 */ /* 0x000f280000300800 */
[----:B------:R1:W-:Y:S01]  /*a45b0*/  LDGSTS.E [R4+-0x4e800], desc[UR40][R6.64], P3 ;  /* 0xb180000006047fae */ /* 0x0003e200099a1028 */
[----:B------:R-:W-:Y:S01]  /*a45c0*/  IADD3 R15, P1, PT, R15, R29, RZ ;  /* 0x0000001d0f0f7210 */ /* 0x000fe20007f3e0ff */
[----:B------:R-:W-:-:S04]  /*a45d0*/  IMAD.X R9, R9, 0x1, R28, P0 ;  /* 0x0000000109097824 */ /* 0x000fc800000e061c */
[----:B------:R-:W-:Y:S04]  /*a45e0*/  STL [R1+0x1348], R15 ;  /* 0x0013480f01007387 */ /* 0x000fe80000100800 */
[----:B------:R1:W-:Y:S04]  /*a45f0*/  STL [R1+0x1334], R9 ;  /* 0x0013340901007387 */ /* 0x0003e80000100800 */
[----:B------:R-:W4:Y:S01]  /*a4600*/  LDL.LU R16, [R1+0x1388] ;  /* 0x0013880001107983 */ /* 0x000f220000300800 */
[----:B-1----:R-:W-:-:S03]  /*a4610*/  MOV R7, R9 ;  /* 0x0000000900077202 */ /* 0x002fc60000000f00 */
[----:B------:R-:W4:Y:S01]  /*a4620*/  LDL.LU R9, [R1+0x1374] ;  /* 0x0013740001097983 */ /* 0x000f220000300800 */
[----:B------:R-:W-:-:S05]  /*a4630*/  IMAD.MOV.U32 R6, RZ, RZ, R8 ;  /* 0x000000ffff067224 */ /* 0x000fca00078e0008 */
[----:B------:R1:W-:Y:S01]  /*a4640*/  LDGSTS.E [R4+-0x4d800], desc[UR40][R6.64], P3 ;  /* 0xb280000006047fae */ /* 0x0003e200099a1028 */
[----:B--2---:R-:W-:Y:S01]  /*a4650*/  IADD3 R13, P0, PT, R13, R29, RZ ;  /* 0x0000001d0d0d7210 */ /* 0x004fe20007f1e0ff */
[----:B------:R-:W-:-:S04]  /*a4660*/  IMAD.X R17, R17, 0x1, R28, P1 ;  /* 0x0000000111117824 */ /* 0x000fc800008e061c */
[----:B------:R-:W-:Y:S04]  /*a4670*/  STL [R1+0x1358], R13 ;  /* 0x0013580d01007387 */ /* 0x000fe80000100800 */
[----:B------:R2:W-:Y:S04]  /*a4680*/  STL [R1+0x1344], R17 ;  /* 0x0013441101007387 */ /* 0x0005e80000100800 */
[----:B------:R-:W4:Y:S04]  /*a4690*/  LDL.LU R12, [R1+0x1398] ;  /* 0x00139800010c7983 */ /* 0x000f280000300800 */
[----:B------:R-:W4:Y:S01]  /*a46a0*/  LDL.LU R8, [R1+0x13a8] ;  /* 0x0013a80001087983 */ /* 0x000f220000300800 */
[----:B------:R-:W-:Y:S01]  /*a46b0*/  IADD3 R10, P1, PT, R10, R29, RZ ;  /* 0x0000001d0a0a7210 */ /* 0x000fe20007f3e0ff */
[----:B-1----:R-:W-:-:S02]  /*a46c0*/  IMAD.MOV.U32 R6, RZ, RZ, R15 ;  /* 0x000000ffff067224 */ /* 0x002fc400078e000f */
[----:B------:R-:W-:Y:S01]  /*a46d0*/  IMAD.MOV.U32 R7, RZ, RZ, R17 ;  /* 0x000000ffff077224 */ /* 0x000fe200078e0011 */
[----:B------:R-:W4:Y:S04]  /*a46e0*/  LDL.LU R19, [R1+0x1384] ;  /* 0x0013840001137983 */ /* 0x000f280000300800 */
[----:B------:R-:W-:Y:S04]  /*a46f0*/  STL [R1+0x1368], R10 ;  /* 0x0013680a01007387 */ /* 0x000fe80000100800 */
[----:B------:R1:W-:Y:S01]  /*a4700*/  LDGSTS.E [R4+-0x4c800], desc[UR40][R6.64], P3 ;  /* 0xb380000006047fae */ /* 0x0003e200099a1028 */
[----:B------:R-:W-:-:S05]  /*a4710*/  IMAD.X R14, R14, 0x1, R28, P0 ;  /* 0x000000010e0e7824 */ /* 0x000fca00000e061c */
[----:B------:R3:W-:Y:S04]  /*a4720*/  STL [R1+0x1354], R14 ;  /* 0x0013540e01007387 */ /* 0x0007e80000100800 */
[----:B--2---:R-:W2:Y:S01]  /*a4730*/  LDL.LU R17, [R1+0x13b8] ;  /* 0x0013b80001117983 */ /* 0x004ea20000300800 */
[----:B-1----:R-:W-:Y:S02]  /*a4740*/  IMAD.MOV.U32 R6, RZ, RZ, R13 ;  /* 0x000000ffff067224 */ /* 0x002fe400078e000d */
[----:B------:R-:W-:-:S05]  /*a4750*/  IMAD.MOV.U32 R7, RZ, RZ, R14 ;  /* 0x000000ffff077224 */ /* 0x000fca00078e000e */
[----:B------:R1:W-:Y:S02]  /*a4760*/  LDGSTS.E [R4+-0x4b800], desc[UR40][R6.64], P3 ;  /* 0xb480000006047fae */ /* 0x0003e400099a1028 */
[----:B-1----:R-:W-:Y:S01]  /*a4770*/  IMAD.MOV.U32 R6, RZ, RZ, R10 ;  /* 0x000000ffff067224 */ /* 0x002fe200078e000a */
[----:B---3--:R-:W-:Y:S01]  /*a4780*/  IADD3 R5, P0, PT, R5, R29, RZ ;  /* 0x0000001d05057210 */ /* 0x008fe20007f1e0ff */
[----:B----4-:R-:W-:-:S04]  /*a4790*/  IMAD.X R11, R11, 0x1, R28, P1 ;  /* 0x000000010b0b7824 */ /* 0x010fc800008e061c */
[----:B------:R-:W-:Y:S04]  /*a47a0*/  STL [R1+0x1378], R5 ;  /* 0x0013780501007387 */ /* 0x000fe80000100800 */
[----:B------:R1:W-:Y:S04]  /*a47b0*/  STL [R1+0x1364], R11 ;  /* 0x0013640b01007387 */ /* 0x0003e80000100800 */
[----:B------:R-:W3:Y:S01]  /*a47c0*/  LDL.LU R14, [R1+0x1394] ;  /* 0x00139400010e7983 */ /* 0x000ee20000300800 */
[----:B------:R-:W-:-:S05]  /*a47d0*/  IADD3 R16, P1, PT, R16, R29, RZ ;  /* 0x0000001d10107210 */ /* 0x000fca0007f3e0ff */
[----:B------:R-:W-:Y:S01]  /*a47e0*/  STL [R1+0x1388], R16 ;  /* 0x0013881001007387 */ /* 0x000fe20000100800 */
[----:B------:R-:W-:-:S05]  /*a47f0*/  IMAD.X R9, R9, 0x1, R28, P0 ;  /* 0x0000000109097824 */ /* 0x000fca00000e061c */
[----:B------:R4:W-:Y:S04]  /*a4800*/  STL [R1+0x1374], R9 ;  /* 0x0013740901007387 */ /* 0x0009e80000100800 */
[----:B------:R-:W3:Y:S04]  /*a4810*/  LDL.LU R10, [R1+0x13a4] ;  /* 0x0013a400010a7983 */ /* 0x000ee80000300800 */
[----:B------:R-:W3:Y:S01]  /*a4820*/  LDL.LU R18, [R1+0x13b4] ;  /* 0x0013b40001127983 */ /* 0x000ee20000300800 */
[----:B------:R-:W-:-:S05]  /*a4830*/  IMAD.MOV.U32 R7, RZ, RZ, R11 ;  /* 0x000000ffff077224 */ /* 0x000fca00078e000b */
[----:B------:R1:W-:Y:S01]  /*a4840*/  LDGSTS.E [R4+-0x4a800], desc[UR40][R6.64], P3 ;  /* 0xb580000006047fae */ /* 0x0003e200099a1028 */
[-C--:B------:R-:W-:Y:S02]  /*a4850*/  IADD3 R12, P0, PT, R12, R29.reuse, RZ ;  /* 0x0000001d0c0c7210 */ /* 0x080fe40007f1e0ff */
[----:B------:R-:W-:Y:S01]  /*a4860*/  IADD3 R8, P2, PT, R8, R29, RZ ;  /* 0x0000001d08087210 */ /* 0x000fe20007f5e0ff */
[----:B-1----:R-:W-:Y:S02]  /*a4870*/  IMAD.MOV.U32 R6, RZ, RZ, R5 ;  /* 0x000000ffff067224 */ /* 0x002fe400078e0005 */
[----:B------:R-:W-:Y:S04]  /*a4880*/  STL [R1+0x1398], R12 ;  /* 0x0013980c01007387 */ /* 0x000fe80000100800 */
[----:B------:R-:W3:Y:S01]  /*a4890*/  LDL.LU R15, [R1+0x13c8] ;  /* 0x0013c800010f7983 */ /* 0x000ee20000300800 */
[----:B------:R-:W-:Y:S01]  /*a48a0*/  IADD3.X R19, PT, PT, R19, R28, RZ, P1, !PT ;  /* 0x0000001c13137210 */ /* 0x000fe20000ffe4ff */
[----:B------:R-:W-:-:S04]  /*a48b0*/  IMAD.MOV.U32 R7, RZ, RZ, R9 ;  /* 0x000000ffff077224 */ /* 0x000fc800078e0009 */
[----:B------:R-:W-:Y:S04]  /*a48c0*/  STL [R1+0x1384], R19 ;  /* 0x0013841301007387 */ /* 0x000fe80000100800 */
[----:B------:R-:W-:Y:S04]  /*a48d0*/  STL [R1+0x13a8], R8 ;  /* 0x0013a80801007387 */ /* 0x000fe80000100800 */
[----:B------:R-:W3:Y:S04]  /*a48e0*/  LDL.LU R13, [R1+0x13d8] ;  /* 0x0013d800010d7983 */ /* 0x000ee80000300800 */
[----:B------:R-:W3:Y:S04]  /*a48f0*/  LDL.LU R11, [R1+0x13e8] ;  /* 0x0013e800010b7983 */ /* 0x000ee80000300800 */
[----:B----4-:R-:W4:Y:S04]  /*a4900*/  LDL.LU R9, [R1+0x13f8] ;  /* 0x0013f80001097983 */ /* 0x010f280000300800 */
[----:B------:R-:W4:Y:S04]  /*a4910*/  LDL.LU R5, [R1+0x1408] ;  /* 0x0014080001057983 */ /* 0x000f280000300800 */
[----:B------:R1:W-:Y:S01]  /*a4920*/  LDGSTS.E [R4+-0x49800], desc[UR40][R6.64], P3 ;  /* 0xb680000006047fae */ /* 0x0003e200099a1028 */
[----:B--2---:R-:W-:-:S05]  /*a4930*/  IADD3 R17, P1, PT, R17, R29, RZ ;  /* 0x0000001d11117210 */ /* 0x004fca0007f3e0ff */
[----:B------:R-:W-:Y:S01]  /*a4940*/  STL [R1+0x13b8], R17 ;  /* 0x0013b81101007387 */ /* 0x000fe20000100800 */
[----:B-1----:R-:W-:Y:S02]  /*a4950*/  IMAD.MOV.U32 R6, RZ, RZ, R16 ;  /* 0x000000ffff067224 */ /* 0x002fe400078e0010 */
[----:B------:R-:W-:-:S05]  /*a4960*/  IMAD.MOV.U32 R7, RZ, RZ, R19 ;  /* 0x000000ffff077224 */ /* 0x000fca00078e0013 */
[----:B------:R1:W-:Y:S02]  /*a4970*/  LDGSTS.E [R4+-0x48800], desc[UR40][R6.64], P3 ;  /* 0xb780000006047fae */ /* 0x0003e400099a1028 */
[----:B-1----:R-:W-:Y:S02]  /*a4980*/  IMAD.MOV.U32 R6, RZ, RZ, R12 ;  /* 0x000000ffff067224 */ /* 0x002fe400078e000c */
[----:B---3--:R-:W-:-:S05]  /*a4990*/  IMAD.X R14, R14, 0x1, R28, P0 ;  /* 0x000000010e0e7824 */ /* 0x008fca00000e061c */
[----:B------:R1:W-:Y:S04]  /*a49a0*/  STL [R1+0x1394], R14 ;  /* 0x0013940e01007387 */ /* 0x0003e80000100800 */
[----:B------:R-:W2:Y:S01]  /*a49b0*/  LDL.LU R16, [R1+0x13c4] ;  /* 0x0013c40001107983 */ /* 0x000ea20000300800 */
[----:B------:R-:W-:-:S05]  /*a49c0*/  IMAD.MOV.U32 R7, RZ, RZ, R14 ;  /* 0x000000ffff077224 */ /* 0x000fca00078e000e */
[----:B------:R3:W-:Y:S01]  /*a49d0*/  LDGSTS.E [R4+-0x47800], desc[UR40][R6.64], P3 ;  /* 0xb880000006047fae */ /* 0x0007e200099a1028 */
[--C-:B------:R-:W-:Y:S02]  /*a49e0*/  IMAD.X R10, R10, 0x1, R28.reuse, P2 ;  /* 0x000000010a0a7824 */ /* 0x100fe400010e061c */
[----:B------:R-:W-:-:S03]  /*a49f0*/  IMAD.X R18, R18, 0x1, R28, P1 ;  /* 0x0000000112127824 */ /* 0x000fc600008e061c */
[----:B------:R3:W-:Y:S04]  /*a4a00*/  STL [R1+0x13a4], R10 ;  /* 0x0013a40a01007387 */ /* 0x0007e80000100800 */
[----:B-1----:R-:W2:Y:S04]  /*a4a10*/  LDL.LU R14, [R1+0x13d4] ;  /* 0x0013d400010e7983 */ /* 0x002ea80000300800 */
[----:B------:R-:W-:Y:S04]  /*a4a20*/  STL [R1+0x13b4], R18 ;  /* 0x0013b41201007387 */ /* 0x000fe80000100800 */
[----:B------:R-:W2:Y:S01]  /*a4a30*/  LDL.LU R12, [R1+0x13e4] ;  /* 0x0013e400010c7983 */ /* 0x000ea20000300800 */
[----:B---3--:R-:W-:Y:S01]  /*a4a40*/  IMAD.MOV.U32 R7, RZ, RZ, R10 ;  /* 0x000000ffff077224 */ /* 0x008fe200078e000a */
[----:B------:R-:W-:-:S02]  /*a4a50*/  MOV R6, R8 ;  /* 0x0000000800067202 */ /* 0x000fc40000000f00 */
[----:B------:R-:W3:Y:S04]  /*a4a60*/  LDL.LU R10, [R1+0x13f4] ;  /* 0x0013f400010a7983 */ /* 0x000ee80000300800 */
[----:B------:R-:W3:Y:S04]  /*a4a70*/  LDL.LU R8, [R1+0x1404] ;  /* 0x0014040001087983 */ /* 0x000ee80000300800 */
[----:B------:R1:W-:Y:S01]  /*a4a80*/  LDGSTS.E [R4+-0x46800], desc[UR40][R6.64], P3 ;  /* 0xb980000006047fae */ /* 0x0003e200099a1028 */
[----:B------:R-:W-:Y:S01]  /*a4a90*/  IADD3 R15, P0, PT, R15, R29, RZ ;  /* 0x0000001d0f0f7210 */ /* 0x000fe20007f1e0ff */
[----:B-1----:R-:W-:-:S02]  /*a4aa0*/  IMAD.MOV.U32 R6, RZ, RZ, R17 ;  /* 0x000000ffff067224 */ /* 0x002fc400078e0011 */
[----:B------:R-:W-:Y:S01]  /*a4ab0*/  IMAD.MOV.U32 R7, RZ, RZ, R18 ;  /* 0x000000ffff077224 */ /* 0x000fe200078e0012 */
[----:B------:R-:W-:-:S04]  /*a4ac0*/  IADD3 R13, P1, PT, R13, R29, RZ ;  /* 0x0000001d0d0d7210 */ /* 0x000fc80007f3e0ff */
[----:B------:R1:W-:Y:S01]  /*a4ad0*/  LDGSTS.E [R4+-0x45800], desc[UR40][R6.64], P3 ;  /* 0xba80000006047fae */ /* 0x0003e200099a1028 */
[----:B----4-:R-:W-:-:S03]  /*a4ae0*/  IADD3 R9, P2, PT, R9, R29, RZ ;  /* 0x0000001d09097210 */ /* 0x010fc60007f5e0ff */
[----:B------:R-:W-:Y:S01]  /*a4af0*/  STL [R1+0x13c8], R15 ;  /* 0x0013c80f01007387 */ /* 0x000fe20000100800 */
[----:B-1----:R-:W-:Y:S01]  /*a4b00*/  IMAD.MOV.U32 R6, RZ, RZ, R15 ;  /* 0x000000ffff067224 */ /* 0x002fe200078e000f */
[-C--:B------:R-:W-:Y:S02]  /*a4b10*/  IADD3 R5, P4, PT, R5, R29.reuse, RZ ;  /* 0x0000001d05057210 */ /* 0x080fe40007f9e0ff */
[----:B------:R-:W-:Y:S01]  /*a4b20*/  STL [R1+0x13d8], R13 ;  /* 0x0013d80d01007387 */ /* 0x000fe20000100800 */
[----:B--2---:R-:W-:Y:S01]  /*a4b30*/  IMAD.X R16, R16, 0x1, R28, P0 ;  /* 0x0000000110107824 */ /* 0x004fe200000e061c */
[----:B------:R-:W-:-:S03]  /*a4b40*/  IADD3 R11, P0, PT, R11, R29, RZ ;  /* 0x0000001d0b0b7210 */ /* 0x000fc60007f1e0ff */
[----:B------:R-:W-:-:S05]  /*a4b50*/  IMAD.MOV.U32 R7, RZ, RZ, R16 ;  /* 0x000000ffff077224 */ /* 0x000fca00078e0010 */
[----:B------:R1:W-:Y:S04]  /*a4b60*/  LDGSTS.E [R4+-0x44800], desc[UR40][R6.64], P3 ;  /* 0xbb80000006047fae */ /* 0x0003e800099a1028 */
[----:B------:R-:W-:Y:S04]  /*a4b70*/  STL [R1+0x13c4], R16 ;  /* 0x0013c41001007387 */ /* 0x000fe80000100800 */
[----:B------:R-:W-:Y:S04]  /*a4b80*/  STL [R1+0x13e8], R11 ;  /* 0x0013e80b01007387 */ /* 0x000fe80000100800 */
[----:B------:R2:W-:Y:S01]  /*a4b90*/  STL [R1+0x13f8], R9 ;  /* 0x0013f80901007387 */ /* 0x0005e20000100800 */
[----:B-1----:R-:W-:-:S02]  /*a4ba0*/  IMAD.MOV.U32 R6, RZ, RZ, R13 ;  /* 0x000000ffff067224 */ /* 0x002fc400078e000d */
[--C-:B------:R-:W-:Y:S02]  /*a4bb0*/  IMAD.X R14, R14, 0x1, R28.reuse, P1 ;  /* 0x000000010e0e7824 */ /* 0x100fe400008e061c */
[----:B------:R-:W-:Y:S02]  /*a4bc0*/  IMAD.X R12, R12, 0x1, R28, P0 ;  /* 0x000000010c0c7824 */ /* 0x000fe400000e061c */
[----:B------:R-:W-:Y:S01]  /*a4bd0*/  IMAD.MOV.U32 R7, RZ, RZ, R14 ;  /* 0x000000ffff077224 */ /* 0x000fe200078e000e */
[----:B------:R-:W-:Y:S04]  /*a4be0*/  STL [R1+0x13d4], R14 ;  /* 0x0013d40e01007387 */ /* 0x000fe80000100800 */
[----:B------:R1:W-:Y:S01]  /*a4bf0*/  LDGSTS.E [R4+-0x43800], desc[UR40][R6.64], P3 ;  /* 0xbc80000006047fae */ /* 0x0003e200099a1028 */
[----:B---3--:R-:W-:Y:S01]  /*a4c00*/  IMAD.X R10, R10, 0x1, R28, P2 ;  /* 0x000000010a0a7824 */ /* 0x008fe200010e061c */
[----:B------:R-:W-:-:S02]  /*a4c10*/  IADD3.X R8, PT, PT, R8, R28, RZ, P4, !PT ;  /* 0x0000001c08087210 */ /* 0x000fc400027fe4ff */
[----:B------:R-:W-:Y:S04]  /*a4c20*/  STL [R1+0x1408], R5 ;  /* 0x0014080501007387 */ /* 0x000fe80000100800 */
[----:B------:R-:W-:Y:S04]  /*a4c30*/  STL [R1+0x13e4], R12 ;  /* 0x0013e40c01007387 */ /* 0x000fe80000100800 */
[----:B------:R-:W-:Y:S01]  /*a4c40*/  STL [R1+0x13f4], R10 ;  /* 0x0013f40a01007387 */ /* 0x000fe20000100800 */
[----:B-1----:R-:W-:Y:S02]  /*a4c50*/  IMAD.MOV.U32 R6, RZ, RZ, R11 ;  /* 0x000000ffff067224 */ /* 0x002fe400078e000b */
[----:B------:R-:W-:Y:S01]  /*a4c60*/  IMAD.MOV.U32 R7, RZ, RZ, R12 ;  /* 0x000000ffff077224 */ /* 0x000fe200078e000c */
[----:B------:R1:W-:Y:S04]  /*a4c70*/  STL [R1+0x1404], R8 ;  /* 0x0014040801007387 */ /* 0x0003e80000100800 */
[----:B------:R3:W-:Y:S02]  /*a4c80*/  LDGSTS.E [R4+-0x42800], desc[UR40][R6.64], P3 ;  /* 0xbd80000006047fae */ /* 0x0007e400099a1028 */
[----:B---3--:R-:W-:-:S02]  /*a4c90*/  IMAD.MOV.U32 R6, RZ, RZ, R9 ;  /* 0x000000ffff067224 */ /* 0x008fc400078e0009 */
[----:B--2---:R-:W-:Y:S02]  /*a4ca0*/  IMAD.MOV.U32 R9, RZ, RZ, R8 ;  /* 0x000000ffff097224 */ /* 0x004fe400078e0008 */
[----:B------:R-:W-:Y:S02]  /*a4cb0*/  IMAD.MOV.U32 R7, RZ, RZ, R10 ;  /* 0x000000ffff077224 */ /* 0x000fe400078e000a */
[----:B-1----:R-:W-:Y:S02]  /*a4cc0*/  IMAD.MOV.U32 R8, RZ, RZ, R5 ;  /* 0x000000ffff087224 */ /* 0x002fe400078e0005 */
[----:B------:R-:W-:Y:S01]  /*a4cd0*/  VIADD R23, R23, 0x1 ;  /* 0x0000000117177836 */ /* 0x000fe20000000000 */
[----:B------:R1:W-:Y:S04]  /*a4ce0*/  LDGSTS.E [R4+-0x41800], desc[UR40][R6.64], P3 ;  /* 0xbe80000006047fae */ /* 0x0003e800099a1028 */
[----:B------:R1:W-:Y:S01]  /*a4cf0*/  STL [R1+0xebc], R23 ;  /* 0x000ebc1701007387 */ /* 0x0003e20000100800 */
[----:B------:R-:W-:-:S03]  /*a4d00*/  ISETP.NE.U32.AND P0, PT, R23, R22, PT ;  /* 0x000000161700720c */ /* 0x000fc60003f05070 */
[----:B------:R1:W-:Y:S04]  /*a4d10*/  LDGSTS.E [R4+-0x40800], desc[UR40][R8.64], P3 ;  /* 0xbf80000008047fae */ /* 0x0003e800099a1028 */
[----:B------:R-:W0:Y:S06]  /*a4d20*/  LDGDEPBAR ;  /* 0x00000000000079af */ /* 0x000e2c0000000000 */
[----:B------:R-:W-:Y:S05]  /*a4d30*/  @P0 BRA `(.L_x_1) ;  /* 0xfffff7ec00d00947 */ /* 0x000fea000383ffff */
.L_x_0:
[----:B-----5:R-:W-:Y:S01]  /*a4d40*/  STL [R1+0x1b18], R26 ;  /* 0x001b181a01007387 */ /* 0x020fe20000100800 */
[----:B-1----:R-:W-:Y:S01]  /*a4d50*/  MOV.SPILL R4, UR41 ;  /* 0x0000002900047c02 */ /* 0x002fe20009000f00 */
[----:B------:R-:W1:Y:S01]  /*a4d60*/  LDCU UR54, c[0x0][0x3b4] ;  /* 0x00007680ff3677ac */ /* 0x000e620008000800 */
[----:B------:R-:W-:Y:S01]  /*a4d70*/  MOV.SPILL R3, UR40 ;  /* 0x0000002800037c02 */ /* 0x000fe20009000f00 */
[----:B------:R-:W-:Y:S01]  /*a4d80*/  STL [R1+0x1b14], R25 ;  /* 0x001b141901007387 */ /* 0x000fe20000100800 */
[----:B------:R-:W2:Y:S01]  /*a4d90*/  LDCU.64 UR20, c[0x0][0x398] ;  /* 0x00007300ff1477ac */ /* 0x000ea20008000a00 */
[----:B------:R-:W3:Y:S01]  /*a4da0*/  S2R R12, SR_TID.X ;  /* 0x00000000000c7919 */ /* 0x000ee20000002100 */
[----:B------:R-:W4:Y:S01]  /*a4db0*/  LDCU.64 UR22, c[0x0][0x390] ;  /* 0x00007200ff1677ac */ /* 0x000f220008000a00 */
[----:B------:R-:W1:Y:S01]  /*a4dc0*/  LDCU UR53, c[0x0][0x39c] ;  /* 0x00007380ff3577ac */ /* 0x000e620008000800 */
[----:B------:R-:W-:Y:S01]  /*a4dd0*/  STL [R1+0x1b10], R21 ;  /* 0x001b101501007387 */ /* 0x000fe20000100800 */
[----:B------:R-:W1:Y:S03]  /*a4de0*/  LDCU UR52, c[0x0][0x39c] ;  /* 0x00007380ff3477ac */ /* 0x000e660008000800 */
[----:B------:R-:W-:Y:S01]  /*a4df0*/  STL [R1+0x1b0c], R24 ;  /* 0x001b0c1801007387 */ /* 0x000fe20000100800 */
[----:B------:R-:W1:Y:S03]  /*a4e00*/  LDCU UR51, c[0x0][0x39c] ;  /* 0x00007380ff3377ac */ /* 0x000e660008000800 */
[----:B------:R-:W-:Y:S01]  /*a4e10*/  STL [R1+0x1b08], R23 ;  /* 0x001b081701007387 */ /* 0x000fe20000100800 */
[----:B------:R-:W-:Y:S01]  /*a4e20*/  LOP3.LUT R2, R2, 0xfffffff7, RZ, 0xc0, !PT ;  /* 0xfffffff702027812 */ /* 0x000fe200078ec0ff */
[----:B------:R-:W-:-:S04]  /*a4e30*/  DEPBAR.LE SB0, 0x0 ;  /* 0x000080000000791a */ /* 0x000fc80000000000 */
[----:B------:R-:W-:Y:S01]  /*a4e40*/  STL [R1+0x1b04], R22 ;  /* 0x001b041601007387 */ /* 0x000fe20000100800 */
[----:B------:R-:W1:Y:S03]  /*a4e50*/  LDCU UR50, c[0x0][0x3b8] ;  /* 0x00007700ff3277ac */ /* 0x000e660008000800 */
        /* <DEDUP_REMOVED lines=10> */
[----:B------:R2:W-:Y:S01]  /*a4f00*/  STL [R1+0x1ad4], R7 ;  /* 0x001ad40701007387 */ /* 0x0005e20000100800 */
[----:B------:R-:W1:Y:S03]  /*a4f10*/  LDCU UR42, c[0x0][0x3b8] ;  /* 0x00007700ff2a77ac */ /* 0x000e660008000800 */
[----:B------:R-:W1:Y:S01]  /*a4f20*/  LDL.LU R6, [R1+0x16cc] ;  /* 0x0016cc0001067983 */ /* 0x000e620000300800 */
[----:B------:R-:W1:Y:S03]  /*a4f30*/  LDCU UR39, c[0x0][0x3b8] ;  /* 0x00007700ff2777ac */ /* 0x000e660008000800 */
[----:B------:R-:W-:Y:S01]  /*a4f40*/  STL [R1+0x107c], R4 ;  /* 0x00107c0401007387 */ /* 0x000fe20000100800 */
[----:B------:R-:W1:Y:S03]  /*a4f50*/  LDCU UR38, c[0x0][0x3b8] ;  /* 0x00007700ff2677ac */ /* 0x000e660008000800 */
[----:B--2---:R-:W2:Y:S01]  /*a4f60*/  LDL R7, [R1+0xeb4] ;  /* 0x000eb40001077983 */ /* 0x004ea20000100800 */
[C---:B---3--:R-:W-:Y:S01]  /*a4f70*/  IMAD.SHL.U32 R11, R12.reuse, 0x100, RZ ;  /* 0x000001000c0b7824 */ /* 0x048fe200078e00ff */
[----:B------:R-:W3:Y:S01]  /*a4f80*/  LDCU UR37, c[0x0][0x3b8] ;  /* 0x00007700ff2577ac */ /* 0x000ee20008000800 */
[C---:B------:R-:W-:Y:S01]  /*a4f90*/  LOP3.LUT R27, R12.reuse, 0x1ff, RZ, 0xc0, !PT ;  /* 0x000001ff0c1b7812 */ /* 0x040fe200078ec0ff */
[----:B------:R4:W-:Y:S02]  /*a4fa0*/  STL [R1+0x1078], R3 ;  /* 0x0010780301007387 */ /* 0x0009e40000100800 */
[----:B------:R-:W-:Y:S01]  /*a4fb0*/  LOP3.LUT R11, R11, 0x6000, RZ, 0xc0, !PT ;  /* 0x000060000b0b7812 */ /* 0x000fe200078ec0ff */
[----:B------:R-:W1:Y:S01]  /*a4fc0*/  LDCU UR36, c[0x0][0x3b8] ;  /* 0x00007700ff2477ac */ /* 0x000e620008000800 */
[----:B------:R-:W-:Y:S01]  /*a4fd0*/  LEA R27, R27, UR55, 0x4 ;  /* 0x000000371b1b7c11 */ /* 0x000fe2000f8e20ff */
[----:B------:R-:W-:Y:S01]  /*a4fe0*/  BAR.SYNC.DEFER_BLOCKING 0x0 ;  /* 0x0000000000007b1d */ /* 0x000fe20000010000 */
[----:B----4-:R-:W-:-:S05]  /*a4ff0*/  SHF.L.U32 R3, R12, 0x6, RZ ;  /* 0x000000060c037819 */ /* 0x010fca00000006ff */
[----:B------:R-:W4:Y:S01]  /*a5000*/  LDCU UR35, c[0x0][0x3b8] ;  /* 0x00007700ff2377ac */ /* 0x000f220008000800 */
[----:B------:R-:W-:Y:S01]  /*a5010*/  LOP3.LUT R3, R3, 0x400, RZ, 0xc0, !PT ;  /* 0x0000040003037812 */ /* 0x000fe200078ec0ff */
[----:B------:R-:W1:Y:S03]  /*a5020*/  LDCU UR34, c[0x0][0x3b8] ;  /* 0x00007700ff2277ac */ /* 0x000e660008000800 */
[----:B------:R-:W-:Y:S01]  /*a5030*/  IADD3 R11, PT, PT, R11, UR55, R3 ;  /* 0x000000370b0b7c10 */ /* 0x000fe2000fffe003 */
[----:B------:R-:W1:Y:S01]  /*a5040*/  LDCU UR33, c[0x0][0x3b8] ;  /* 0x00007700ff2177ac */ /* 0x000e620008000800 */
        /* <DEDUP_REMOVED lines=50> */
[----:B------:R-:W-:Y:S01]  /*a5370*/  LOP3.LUT R0, R0, 0x7fffffff, RZ, 0xc0, !PT ;  /* 0x7fffffff00007812 */ /* 0x000fe200078ec0ff */
[----:B------:R-:W1:Y:S01]  /*a5380*/  LDCU UR77, c[0x0][0x39c] ;  /* 0x00007380ff4d77ac */ /* 0x000e620008000800 */
[----:B------:R-:W1:Y:S02]  /*a5390*/  LDCU UR40, c[0x0][0x39c] ;  /* 0x00007380ff2877ac */ /* 0x000e640008000800 */
[C---:B-1----:R-:W-:Y:S01]  /*a53a0*/  IMAD R4, R6.reuse, UR54, RZ ;  /* 0x0000003606047c24 */ /* 0x042fe2000f8e02ff */
[----:B------:R-:W-:Y:S01]  /*a53b0*/  ISETP.GE.AND P1, PT, R6, UR20, PT ;  /* 0x0000001406007c0c */ /* 0x000fe2000bf26270 */
[----:B------:R-:W1:Y:S03]  /*a53c0*/  LDCU UR54, c[0x0][0x3b8] ;  /* 0x00007700ff3677ac */ /* 0x000e660008000800 */
[----:B------:R-:W-:Y:S01]  /*a53d0*/  LEA R5, P0, R4, UR22, 0x2 ;  /* 0x0000001604057c11 */ /* 0x000fe2000f8010ff */
[----:B------:R-:W1:Y:S01]  /*a53e0*/  LDCU UR22, c[0x0][0x3b8] ;  /* 0x00007700ff1677ac */ /* 0x000e620008000800 */
[----:B--2---:R-:W-:-:S02]  /*a53f0*/  VIADD R6, R7, 0xb ;  /* 0x0000000b07067836 */ /* 0x004fc40000000000 */
[----:B------:R-:W-:Y:S01]  /*a5400*/  LEA.HI.X.SX32 R4, R4, UR23, 0x2, P0 ;  /* 0x0000001704047c11 */ /* 0x000fe200080f16ff */
[C---:B------:R-:W-:Y:S01]  /*a5410*/  VIADD R3, R7.reuse, 0xa ;  /* 0x0000000a07037836 */ /* 0x040fe20000000000 */
[----:B------:R-:W2:Y:S01]  /*a5420*/  LDCU UR23, c[0x0][0x3b8] ;  /* 0x00007700ff1777ac */ /* 0x000ea20008000800 */
[C---:B------:R-:W-:Y:S01]  /*a5430*/  IMAD R8, R7.reuse, UR50, RZ ;  /* 0x0000003207087c24 */ /* 0x040fe2000f8e02ff */
[----:B------:R-:W-:Y:S01]  /*a5440*/  ISETP.LT.AND P2, PT, R6, UR21, !P1 ;  /* 0x0000001506007c0c */ /* 0x000fe2000cf41270 */
[----:B------:R-:W-:Y:S01]  /*a5450*/  VIADD R6, R7, 0x9 ;  /* 0x0000000907067836 */ /* 0x000fe20000000000 */
[----:B------:R-:W-:Y:S01]  /*a5460*/  ISETP.LT.AND P0, PT, R3, UR53, !P1 ;  /* 0x0000003503007c0c */ /* 0x000fe2000cf01270 */
[----:B------:R-:W-:Y:S01]  /*a5470*/  VIADD R3, R7, 0x8 ;  /* 0x0000000807037836 */ /* 0x000fe20000000000 */
[----:B------:R-:W1:Y:S01]  /*a5480*/  LDCU UR53, c[0x0][0x3b8] ;  /* 0x00007700ff3577ac */ /* 0x000e620008000800 */
[----:B------:R-:W1:Y:S01]  /*a5490*/  LDCU UR50, c[0x0][0x3b8] ;  /* 0x00007700ff3277ac */ /* 0x000e620008000800 */
[----:B------:R-:W1:Y:S07]  /*a54a0*/  LDCU UR21, c[0x0][0x3b8] ;  /* 0x00007700ff1577ac */ /* 0x000e6e0008000800 */
[----:B------:R-:W-:-:S02]  /*a54b0*/  @P2 LOP3.LUT R2, R2, 0x8, RZ, 0xfc, !PT ;  /* 0x0000000802022812 */ /* 0x000fc400078efcff */
[----:B------:R-:W-:Y:S01]  /*a54c0*/  ISETP.LT.AND P2, PT, R6, UR52, !P1 ;  /* 0x0000003406007c0c */ /* 0x000fe2000cf41270 */
[----:B------:R-:W1:Y:S01]  /*a54d0*/  LDCU UR20, c[0x0][0x3b8] ;  /* 0x00007700ff1477ac */ /* 0x000e620008000800 */
[----:B------:R-:W-:Y:S01]  /*a54e0*/  LOP3.LUT R2, R2, 0xfffffffb, RZ, 0xc0, !PT ;  /* 0xfffffffb02027812 */ /* 0x000fe200078ec0ff */
[----:B------:R-:W-:Y:S01]  /*a54f0*/  VIADD R6, R8, UR49 ;  /* 0x0000003108067c36 */ /* 0x000fe20008000000 */
[----:B------:R-:W1:Y:S02]  /*a5500*/  LDCU UR52, c[0x0][0x3b8] ;  /* 0x00007700ff3477ac */ /* 0x000e640008000800 */
[----:B------:R-:W-:Y:S02]  /*a5510*/  @P0 LOP3.LUT R2, R2, 0x4, RZ, 0xfc, !PT ;  /* 0x0000000402020812 */ /* 0x000fe400078efcff */
[----:B------:R-:W-:Y:S01]  /*a5520*/  ISETP.LT.AND P0, PT, R3, UR51, !P1 ;  /* 0x0000003303007c0c */ /* 0x000fe2000cf01270 */
[----:B------:R-:W1:Y:S01]  /*a5530*/  LDCU UR49, c[0x0][0x3b8] ;  /* 0x00007700ff3177ac */ /* 0x000e620008000800 */
[----:B------:R-:W-:Y:S01]  /*a5540*/  LOP3.LUT R2, R2, 0xfffffffd, RZ, 0xc0, !PT ;  /* 0xfffffffd02027812 */ /* 0x000fe200078ec0ff */
[----:B------:R-:W-:Y:S01]  /*a5550*/  VIADD R3, R6, UR48 ;  /* 0x0000003006037c36 */ /* 0x000fe20008000000 */
[----:B------:R-:W1:Y:S02]  /*a5560*/  LDCU UR51, c[0x0][0x3b8] ;  /* 0x00007700ff3377ac */ /* 0x000e640008000800 */
[----:B------:R-:W-:Y:S01]  /*a5570*/  @P2 LOP3.LUT R2, R2, 0x2, RZ, 0xfc, !PT ;  /* 0x0000000202022812 */ /* 0x000fe200078efcff */
[----:B------:R-:W1:Y:S03]  /*a5580*/  LDCU UR48, c[0x0][0x3b8] ;  /* 0x00007700ff3077ac */ /* 0x000e660008000800 */
[----:B------:R-:W-:-:S04]  /*a5590*/  LOP3.LUT R2, R2, 0xfffffffe, RZ, 0xc0, !PT ;  /* 0xfffffffe02027812 */ /* 0x000fc800078ec0ff */
[----:B------:R-:W-:Y:S02]  /*a55a0*/  @P0 LOP3.LUT R2, R2, 0x1, RZ, 0xfc, !PT ;  /* 0x0000000102020812 */ /* 0x000fe400078efcff */
[-C--:B------:R-:W-:Y:S02]  /*a55b0*/  LEA R28, P0, R8, R5.reuse, 0x2 ;  /* 0x00000005081c7211 */ /* 0x080fe400078010ff */
[-C--:B------:R-:W-:Y:S01]  /*a55c0*/  LEA R16, P2, R6, R5.reuse, 0x2 ;  /* 0x0000000506107211 */ /* 0x080fe200078410ff */
[----:B------:R1:W-:Y:S01]  /*a55d0*/  STL [R1+0x1a90], R2 ;  /* 0x001a900201007387 */ /* 0x0003e20000100800 */
[-C--:B------:R-:W-:Y:S02]  /*a55e0*/  LEA.HI.X.SX32 R29, R8, R4.reuse, 0x2, P0 ;  /* 0x00000004081d7211 */ /* 0x080fe400000f16ff */
[-C--:B------:R-:W-:Y:S02]  /*a55f0*/  LEA.HI.X.SX32 R17, R6, R4.reuse, 0x2, P2 ;  /* 0x0000000406117211 */ /* 0x080fe400010f16ff */
[C---:B------:R-:W-:Y:S01]  /*a5600*/  LEA R14, P0, R3.reuse, R5, 0x2 ;  /* 0x00000005030e7211 */ /* 0x040fe200078010ff */
[----:B-1----:R-:W2:Y:S03]  /*a5610*/  LDL R2, [R1+0xeb4] ;  /* 0x000eb40001027983 */ /* 0x002ea60000100800 */
[C---:B------:R-:W-:Y:S01]  /*a5620*/  LEA.HI.X.SX32 R15, R3.reuse, R4, 0x2, P0 ;  /* 0x00000004030f7211 */ /* 0x040fe200000f16ff */
[----:B------:R-:W-:Y:S04]  /*a5630*/  STL [R1+0x1a98], R28 ;  /* 0x001a981c01007387 */ /* 0x000fe80000100800 */
[----:B------:R-:W-:Y:S04]  /*a5640*/  STL [R1+0x1a94], R29 ;  /* 0x001a941d01007387 */ /* 0x000fe80000100800 */
[----:B------:R1:W-:Y:S04]  /*a5650*/  STL [R1+0x1a9c], R5 ;  /* 0x001a9c0501007387 */ /* 0x0003e80000100800 */
[----:B------:R-:W-:Y:S04]  /*a5660*/  STL.64 [R1+0x1790], R16 ;  /* 0x0017901001007387 */ /* 0x000fe80000100a00 */
[----:B------:R3:W-:Y:S01]  /*a5670*/  STL [R1+0x1aa0], R4 ;  /* 0x001aa00401007387 */ /* 0x0007e20000100800 */
[----:B-1----:R-:W-:Y:S01]  /*a5680*/  IADD3 R5, PT, PT, R3, UR45, RZ ;  /* 0x0000002d03057c10 */ /* 0x002fe2000fffe0ff */
[----:B------:R-:W1:Y:S02]  /*a5690*/  LDCU UR45, c[0x0][0x3b8] ;  /* 0x00007700ff2d77ac */ /* 0x000e640008000800 */
[----:B------:R-:W-:Y:S04]  /*a56a0*/  STL.64 [R1+0x1788], R14 ;  /* 0x0017880e01007387 */ /* 0x000fe80000100a00 */
[----:B------:R-:W-:Y:S01]  /*a56b0*/  STL [R1+0xe58], R5 ;  /* 0x000e580501007387 */ /* 0x000fe20000100800 */
[----:B---3--:R-:W-:Y:S01]  /*a56c0*/  VIADD R4, R5, UR44 ;  /* 0x0000002c05047c36 */ /* 0x008fe20008000000 */
[----:B------:R-:W3:Y:S03]  /*a56d0*/  LDCU UR44, c[0x0][0x3b8] ;  /* 0x00007700ff2c77ac */ /* 0x000ee60008000800 */
[----:B------:R-:W-:Y:S01]  /*a56e0*/  VIADD R3, R4, UR43 ;  /* 0x0000002b04037c36 */ /* 0x000fe20008000000 */
[----:B------:R-:W-:Y:S01]  /*a56f0*/  STL [R1+0xe5c], R4 ;  /* 0x000e5c0401007387 */ /* 0x000fe20000100800 */
[----:B------:R-:W1:Y:S03]  /*a5700*/  LDCU UR43, c[0x0][0x3b8] ;  /* 0x00007700ff2b77ac */ /* 0x000e660008000800 */
[----:B------:R3:W-:Y:S02]  /*a5710*/  STL [R1+0xe60], R3 ;  /* 0x000e600301007387 */ /* 0x0007e40000100800 */
[----:B---3--:R-:W-:Y:S01]  /*a5720*/  VIADD R3, R3, UR42 ;  /* 0x0000002a03037c36 */ /* 0x008fe20008000000 */
[----:B------:R-:W3:Y:S04]  /*a5730*/  LDCU UR42, c[0x0][0x3b8] ;  /* 0x00007700ff2a77ac */ /* 0x000ee80008000800 */
[----:B------:R1:W-:Y:S02]  /*a5740*/  STL [R1+0xe64], R3 ;  /* 0x000e640301007387 */ /* 0x0003e40000100800 */
[----:B-1----:R-:W-:Y:S01]  /*a5750*/  VIADD R3, R3, UR39 ;  /* 0x0000002703037c36 */ /* 0x002fe20008000000 */
[----:B------:R-:W1:Y:S04]  /*a5760*/  LDCU UR39, c[0x0][0x3b8] ;  /* 0x00007700ff2777ac */ /* 0x000e680008000800 */
        /* <DEDUP_REMOVED lines=10> */
[----:B----4-:R-:W-:Y:S01]  /*a5810*/  VIADD R3, R3, UR35 ;  /* 0x0000002303037c36 */ /* 0x010fe20008000000 */
[----:B------:R-:W4:Y:S04]  /*a5820*/  LDCU UR35, c[0x0][0x3b8] ;  /* 0x00007700ff2377ac */ /* 0x000f280008000800 */
[----:B------:R1:W-:Y:S02]  /*a5830*/  STL [R1+0xe78], R3 ;  /* 0x000e780301007387 */ /* 0x0003e40000100800 */
[----:B-1----:R-:W-:Y:S01]  /*a5840*/  VIADD R3, R3, UR34 ;  /* 0x0000002203037c36 */ /* 0x002fe20008000000 */
[----:B------:R-:W1:Y:S04]  /*a5850*/  LDCU UR34, c[0x0][0x3b8] ;  /* 0x00007700ff2277ac */ /* 0x000e680008000800 */
[----:B------:R3:W-:Y:S02]  /*a5860*/  STL [R1+0xe7c], R3 ;  /* 0x000e7c0301007387 */ /* 0x0007e40000100800 */
[----:B---3--:R-:W-:Y:S01]  /*a5870*/  IADD3 R3, PT, PT, R3, UR33, RZ ;  /* 0x0000002103037c10 */ /* 0x008fe2000fffe0ff */
        /* <DEDUP_REMOVED lines=28> */
[----:B------:R3:W-:Y:S01]  /*a5a40*/  STL [R1+0xea4], R3 ;  /* 0x000ea40301007387 */ /* 0x0007e20000100800 */
[----:B--2---:R-:W-:-:S02]  /*a5a50*/  VIADD R10, R2, 0x7 ;  /* 0x00000007020a7836 */ /* 0x004fc40000000000 */
[----:B------:R-:W-:Y:S01]  /*a5a60*/  VIADD R9, R2, 0x6 ;  /* 0x0000000602097836 */ /* 0x000fe20000000000 */
[----:B---3--:R-:W-:Y:S01]  /*a5a70*/  IADD3 R3, PT, PT, R3, UR76, RZ ;  /* 0x0000004c03037c10 */ /* 0x008fe2000fffe0ff */
[----:B------:R-:W2:Y:S01]  /*a5a80*/  LDCU UR76, c[0x0][0x39c] ;  /* 0x00007380ff4c77ac */ /* 0x000ea20008000800 */
[----:B------:R-:W-:Y:S02]  /*a5a90*/  ISETP.LT.AND P2, PT, R10, UR47, !P1 ;  /* 0x0000002f0a007c0c */ /* 0x000fe4000cf41270 */
[----:B------:R-:W-:Y:S01]  /*a5aa0*/  ISETP.LT.AND P0, PT, R9, UR46, !P1 ;  /* 0x0000002e09007c0c */ /* 0x000fe2000cf01270 */
[----:B------:R3:W-:Y:S01]  /*a5ab0*/  STL [R1+0xea8], R3 ;  /* 0x000ea80301007387 */ /* 0x0007e20000100800 */
[----:B------:R-:W1:Y:S01]  /*a5ac0*/  LDCU UR47, c[0x0][0x3b8] ;  /* 0x00007700ff2f77ac */ /* 0x000e620008000800 */
[----:B------:R-:W1:Y:S01]  /*a5ad0*/  LDCU UR46, c[0x0][0x3b8] ;  /* 0x00007700ff2e77ac */ /* 0x000e620008000800 */
[----:B---3--:R-:W-:-:S07]  /*a5ae0*/  VIADD R3, R3, UR75 ;  /* 0x0000004b03037c36 */ /* 0x008fce0008000000 */
[----:B------:R-:W-:Y:S01]  /*a5af0*/  @P2 LOP3.LUT R0, R0, 0x80000000, RZ, 0xfc, !PT ;  /* 0x8000000000002812 */ /* 0x000fe200078efcff */
[----:B------:R-:W-:Y:S01]  /*a5b00*/  VIADD R7, R2, 0x184 ;  /* 0x0000018402077836 */ /* 0x000fe20000000000 */
[----:B------:R-:W3:Y:S01]  /*a5b10*/  LDCU UR75, c[0x0][0x39c] ;  /* 0x00007380ff4b77ac */ /* 0x000ee20008000800 */
[----:B------:R1:W-:Y:S01]  /*a5b20*/  STL [R1+0xeac], R3 ;  /* 0x000eac0301007387 */ /* 0x0003e20000100800 */
[----:B------:R-:W-:-:S04]  /*a5b30*/  LOP3.LUT R0, R0, 0xbfffffff, RZ, 0xc0, !PT ;  /* 0xbfffffff00007812 */ /* 0x000fc800078ec0ff */
[----:B------:R-:W-:Y:S01]  /*a5b40*/  @P0 LOP3.LUT R0, R0, 0x40000000, RZ, 0xfc, !PT ;  /* 0x4000000000000812 */ /* 0x000fe200078efcff */
[----:B-1----:R-:W-:-:S03]  /*a5b50*/  VIADD R3, R3, UR74 ;  /* 0x0000004a03037c36 */ /* 0x002fc60008000000 */
[----:B------:R-:W-:Y:S01]  /*a5b60*/  LOP3.LUT R0, R0, 0xdfffffff, RZ, 0xc0, !PT ;  /* 0xdfffffff00007812 */ /* 0x000fe200078ec0ff */
[----:B------:R-:W-:Y:S01]  /*a5b70*/  VIADD R6, R2, 0x1 ;  /* 0x0000000102067836 */ /* 0x000fe20000000000 */
[----:B------:R-:W1:Y:S01]  /*a5b80*/  LDCU UR74, c[0x0][0x39c] ;  /* 0x00007380ff4a77ac */ /* 0x000e620008000800 */
[----:B------:R2:W-:Y:S02]  /*a5b90*/  STL [R1+0xeb0], R3 ;  /* 0x000eb00301007387 */ /* 0x0005e40000100800 */
[----:B--2---:R-:W-:Y:S01]  /*a5ba0*/  VIADD R3, R3, UR73 ;  /* 0x0000004903037c36 */ /* 0x004fe20008000000 */
[----:B------:R-:W2:Y:S04]  /*a5bb0*/  LDCU UR73, c[0x0][0x39c] ;  /* 0x00007380ff4977ac */ /* 0x000ea80008000800 */
[----:B------:R1:W-:Y:S02]  /*a5bc0*/  STL [R1+0xeb8], R3 ;  /* 0x000eb80301007387 */ /* 0x0003e40000100800 */
[----:B-1----:R-:W-:Y:S01]  /*a5bd0*/  VIADD R3, R3, UR19 ;  /* 0x0000001303037c36 */ /* 0x002fe20008000000 */
[----:B------:R-:W1:Y:S04]  /*a5be0*/  LDCU UR19, c[0x0][0x3b8] ;  /* 0x00007700ff1377ac */ /* 0x000e680008000800 */
        /* <DEDUP_REMOVED lines=16> */
[----:B-1----:R-:W-:Y:S01]  /*a5cf0*/  IADD3 R3, PT, PT, R3, UR13, RZ ;  /* 0x0000000d03037c10 */ /* 0x002fe2000fffe0ff */
        /* <DEDUP_REMOVED lines=134> */
[----:B----4-:R-:W-:Y:S01]  /*a6560*/  VIADD R3, R3, UR35 ;  /* 0x0000002303037c36 */ /* 0x010fe20008000000 */
[----:B------:R-:W4:Y:S04]  /*a6570*/  LDCU UR35, c[0x0][0x3b8] ;  /* 0x00007700ff2377ac */ /* 0x000f280008000800 */
        /* <DEDUP_REMOVED lines=223> */
[----:B--2---:R-:W-:Y:S01]  /*a7370*/  IADD3 R3, PT, PT, R3, UR27, RZ ;  /* 0x0000001b03037c10 */ /* 0x004fe2000fffe0ff */
        /* <DEDUP_REMOVED lines=555> */
[----:B------:R-:W1:Y:S03]  /*a9630*/  LDCU UR45, c[0x0][0x3b8] ;  /* 0x00007700ff2d77ac */ /* 0x000e660008000800 */
[----:B------:R-:W-:Y:S01]  /*a9640*/  VIADD R4, R3, UR44 ;  /* 0x0000002c03047c36 */ /* 0x000fe20008000000 */
[----:B------:R2:W-:Y:S01]  /*a9650*/  STL [R1+0x1a6c], R3 ;  /* 0x001a6c0301007387 */ /* 0x0005e20000100800 */
[----:B------:R-:W1:Y:S03]  /*a9660*/  LDCU UR44, c[0x0][0x3b8] ;  /* 0x00007700ff2c77ac */ /* 0x000e660008000800 */
[----:B------:R3:W-:Y:S01]  /*a9670*/  STL [R1+0x1a70], R4 ;  /* 0x001a700401007387 */ /* 0x0007e20000100800 */
[C---:B--2---:R-:W-:Y:S01]  /*a9680*/  IMAD.SHL.U32 R3, R12.reuse, 0x10, RZ ;  /* 0x000000100c037824 */ /* 0x044fe200078e00ff */
[----:B------:R-:W-:Y:S01]  /*a9690*/  LOP3.LUT R12, R12, 0x180, RZ, 0xc0, !PT ;  /* 0x000001800c0c7812 */ /* 0x000fe200078ec0ff */
[----:B---3--:R-:W-:-:S03]  /*a96a0*/  VIADD R4, R4, UR43 ;  /* 0x0000002b04047c36 */ /* 0x008fc60008000000 */
[----:B------:R-:W-:Y:S01]  /*a96b0*/  LOP3.LUT R3, R3, 0xf0, RZ, 0xc0, !PT ;  /* 0x000000f003037812 */ /* 0x000fe200078ec0ff */
[----:B------:R-:W2:Y:S01]  /*a96c0*/  LDCU UR43, c[0x0][0x3b8] ;  /* 0x00007700ff2b77ac */ /* 0x000ea20008000800 */
[----:B------:R3:W-:Y:S02]  /*a96d0*/  STL [R1+0x1a78], R4 ;  /* 0x001a780401007387 */ /* 0x0007e40000100800 */
[----:B------:R-:W-:-:S05]  /*a96e0*/  IADD3 R3, PT, PT, R11, R3, RZ ;  /* 0x000000030b037210 */ /* 0x000fca0007ffe0ff */
[----:B------:R-:W-:Y:S02]  /*a96f0*/  IMAD R3, R12, 0x2, R3 ;  /* 0x000000020c037824 */ /* 0x000fe400078e0203 */
[----:B---3--:R-:W-:Y:S01]  /*a9700*/  VIADD R4, R4, UR42 ;  /* 0x0000002a04047c36 */ /* 0x008fe20008000000 */
[----:B------:R-:W3:Y:S04]  /*a9710*/  LDCU UR42, c[0x0][0x3b8] ;  /* 0x00007700ff2a77ac */ /* 0x000ee80008000800 */
[----:B------:R1:W-:Y:S02]  /*a9720*/  STL [R1+0x1a80], R4 ;  /* 0x001a800401007387 */ /* 0x0003e40000100800 */
[----:B-1----:R-:W-:Y:S01]  /*a9730*/  VIADD R4, R4, UR39 ;  /* 0x0000002704047c36 */ /* 0x002fe20008000000 */
[----:B------:R-:W1:Y:S04]  /*a9740*/  LDCU UR39, c[0x0][0x3b8] ;  /* 0x00007700ff2777ac */ /* 0x000e680008000800 */
[----:B------:R2:W-:Y:S04]  /*a9750*/  STL [R1+0x1a84], R4 ;  /* 0x001a840401007387 */ /* 0x0005e80000100800 */
[----:B------:R-:W3:Y:S04]  /*a9760*/  LDL.LU R8, [R1+0xba0] ;  /* 0x000ba00001087983 */ /* 0x000ee80000300800 */
[----:B------:R-:W3:Y:S01]  /*a9770*/  LDL.LU R9, [R1+0xba8] ;  /* 0x000ba80001097983 */ /* 0x000ee20000300800 */
[----:B--2---:R-:W-:Y:S01]  /*a9780*/  VIADD R4, R4, UR38 ;  /* 0x0000002604047c36 */ /* 0x004fe20008000000 */
[----:B------:R-:W2:Y:S04]  /*a9790*/  LDCU UR38, c[0x0][0x3b8] ;  /* 0x00007700ff2677ac */ /* 0x000ea80008000800 */
[----:B------:R1:W-:Y:S04]  /*a97a0*/  STL [R1+0x1a88], R4 ;  /* 0x001a880401007387 */ /* 0x0003e80000100800 */
[----:B------:R-:W3:Y:S04]  /*a97b0*/  LDL.LU R10, [R1+0x2e0] ;  /* 0x0002e000010a7983 */ /* 0x000ee80000300800 */
[----:B------:R-:W3:Y:S01]  /*a97c0*/  LDL.LU R11, [R1+0x2e8] ;  /* 0x0002e800010b7983 */ /* 0x000ee20000300800 */
[----:B-1----:R-:W-:Y:S01]  /*a97d0*/  VIADD R4, R4, UR37 ;  /* 0x0000002504047c36 */ /* 0x002fe20008000000 */
[----:B------:R-:W1:Y:S04]  /*a97e0*/  LDCU UR37, c[0x0][0x3b8] ;  /* 0x00007700ff2577ac */ /* 0x000e680008000800 */
[----:B------:R2:W-:Y:S04]  /*a97f0*/  STL [R1+0x1a7c], R4 ;  /* 0x001a7c0401007387 */ /* 0x0005e80000100800 */
[----:B------:R-:W4:Y:S04]  /*a9800*/  LDL.LU R16, [R1+0x9b0] ;  /* 0x0009b00001107983 */ /* 0x000f280000300800 */
[----:B------:R-:W4:Y:S01]  /*a9810*/  LDL.LU R17, [R1+0x9b8] ;  /* 0x0009b80001117983 */ /* 0x000f220000300800 */
[----:B--2---:R-:W-:Y:S01]  /*a9820*/  VIADD R4, R4, UR36 ;  /* 0x0000002404047c36 */ /* 0x004fe20008000000 */
[----:B------:R-:W2:Y:S04]  /*a9830*/  LDCU UR36, c[0x0][0x3b8] ;  /* 0x00007700ff2477ac */ /* 0x000ea80008000800 */
[----:B------:R-:W-:Y:S04]  /*a9840*/  STL [R1+0x1a74], R4 ;  /* 0x001a740401007387 */ /* 0x000fe80000100800 */
[----:B------:R-:W2:Y:S04]  /*a9850*/  LDL.LU R18, [R1+0x8e0] ;  /* 0x0008e00001127983 */ /* 0x000ea80000300800 */
[----:B------:R-:W2:Y:S04]  /*a9860*/  LDL.LU R19, [R1+0x8e8] ;  /* 0x0008e80001137983 */ /* 0x000ea80000300800 */
[----:B------:R-:W2:Y:S04]  /*a9870*/  LDL.LU R12, [R1+0x460] ;  /* 0x00046000010c7983 */ /* 0x000ea80000300800 */
[----:B------:R-:W2:Y:S04]  /*a9880*/  LDL.LU R13, [R1+0x468] ;  /* 0x00046800010d7983 */ /* 0x000ea80000300800 */
[----:B------:R-:W2:Y:S04]  /*a9890*/  LDL.LU R14, [R1+0x610] ;  /* 0x00061000010e7983 */ /* 0x000ea80000300800 */
[----:B------:R-:W2:Y:S04]  /*a98a0*/  LDL.LU R15, [R1+0x618] ;  /* 0x00061800010f7983 */ /* 0x000ea80000300800 */
[----:B---3--:R3:W-:Y:S04]  /*a98b0*/  STSM.16.M88.4 [R3], R8 ;  /* 0x0000000803007844 */ /* 0x0087e80000000200 */
[----:B---3--:R-:W3:Y:S04]  /*a98c0*/  LDL.LU R8, [R1+0x6a0] ;  /* 0x0006a00001087983 */ /* 0x008ee80000300800 */
[----:B------:R-:W3:Y:S04]  /*a98d0*/  LDL.LU R9, [R1+0x6a8] ;  /* 0x0006a80001097983 */ /* 0x000ee80000300800 */
[----:B------:R-:W3:Y:S04]  /*a98e0*/  LDL.LU R10, [R1+0x810] ;  /* 0x00081000010a7983 */ /* 0x000ee80000300800 */
[----:B------:R-:W3:Y:S01]  /*a98f0*/  LDL.LU R11, [R1+0x818] ;  /* 0x00081800010b7983 */ /* 0x000ee20000300800 */
[----:B----4-:R-:W-:Y:S01]  /*a9900*/  VIADD R4, R4, UR35 ;  /* 0x0000002304047c36 */ /* 0x010fe20008000000 */
[----:B------:R-:W4:Y:S02]  /*a9910*/  LDCU UR35, c[0x0][0x3b8] ;  /* 0x00007700ff2377ac */ /* 0x000f240008000800 */
[----:B--2---:R-:W-:Y:S04]  /*a9920*/  STSM.16.M88.4 [R3+0x800], R16 ;  /* 0x0008001003007844 */ /* 0x004fe80000000200 */
[----:B------:R2:W-:Y:S02]  /*a9930*/  STL [R1+0x1a54], R4 ;  /* 0x001a540401007387 */ /* 0x0005e40000100800 */
[----:B--2---:R-:W-:-:S02]  /*a9940*/  VIADD R4, R4, UR34 ;  /* 0x0000002204047c36 */ /* 0x004fc40008000000 */
[----:B------:R-:W-:Y:S01]  /*a9950*/  STSM.16.M88.4 [R3+0x1000], R12 ;  /* 0x0010000c03007844 */ /* 0x000fe20000000200 */
[----:B------:R-:W2:Y:S03]  /*a9960*/  LDCU UR34, c[0x0][0x3b8] ;  /* 0x00007700ff2277ac */ /* 0x000ea60008000800 */
[----:B---3--:R3:W-:Y:S01]  /*a9970*/  STSM.16.M88.4 [R3+0x1800], R8 ;  /* 0x0018000803007844 */ /* 0x0087e20000000200 */
[----:B------:R-:W-:Y:S06]  /*a9980*/  BAR.SYNC.DEFER_BLOCKING 0x0 ;  /* 0x0000000000007b1d */ /* 0x000fec0000010000 */
[----:B---3--:R-:W3:Y:S04]  /*a9990*/  LDL.LU R8, [R1+0xba4] ;  /* 0x000ba40001087983 */ /* 0x008ee80000300800 */
[----:B------:R-:W3:Y:S04]  /*a99a0*/  LDL.LU R9, [R1+0xbac] ;  /* 0x000bac0001097983 */ /* 0x000ee80000300800 */
[----:B------:R1:W-:Y:S04]  /*a99b0*/  STL [R1+0x1a44], R4 ;  /* 0x001a440401007387 */ /* 0x0003e80000100800 */
[----:B------:R-:W3:Y:S04]  /*a99c0*/  LDL.LU R10, [R1+0x2e4] ;  /* 0x0002e400010a7983 */ /* 0x000ee80000300800 */
[----:B------:R-:W3:Y:S04]  /*a99d0*/  LDL.LU R11, [R1+0x2ec] ;  /* 0x0002ec00010b7983 */ /* 0x000ee80000300800 */
[----:B------:R-:W2:Y:S01]  /*a99e0*/  LDS.128 R12, [R27] ;  /* 0x000000001b0c7984 */ /* 0x000ea20000000c00 */
[----:B-1----:R-:W-:Y:S01]  /*a99f0*/  VIADD R4, R4, UR33 ;  /* 0x0000002104047c36 */ /* 0x002fe20008000000 */
[----:B------:R-:W1:Y:S02]  /*a9a00*/  LDCU UR33, c[0x0][0x3b8] ;  /* 0x00007700ff2177ac */ /* 0x000e640008000800 */
[----:B------:R-:W1:Y:S04]  /*a9a10*/  LDS.128 R20, [R27+0x2000] ;  /* 0x002000001b147984 */ /* 0x000e680000000c00 */
[----:B------:R4:W-:Y:S04]  /*a9a20*/  STL [R1+0x1a40], R4 ;  /* 0x001a400401007387 */ /* 0x0009e80000100800 */
[----:B------:R-:W1:Y:S01]  /*a9a30*/  LDS.128 R16, [R27+0x4000] ;  /* 0x004000001b107984 */ /* 0x000e620000000c00 */
[----:B----4-:R-:W-:Y:S01]  /*a9a40*/  VIADD R4, R4, UR32 ;  /* 0x0000002004047c36 */ /* 0x010fe20008000000 */
[----:B------:R-:W4:Y:S04]  /*a9a50*/  LDCU UR32, c[0x0][0x3b8] ;  /* 0x00007700ff2077ac */ /* 0x000f280008000800 */
[----:B------:R2:W-:Y:S04]  /*a9a60*/  STL [R1+0x1a3c], R4 ;  /* 0x001a3c0401007387 */ /* 0x0005e80000100800 */
[----:B--2---:R-:W-:Y:S04]  /*a9a70*/  STL.64 [R1+0xdd0], R12 ;  /* 0x000dd00c01007387 */ /* 0x004fe80000100a00 */
[----:B------:R-:W-:Y:S04]  /*a9a80*/  STL.64 [R1+0xdd8], R14 ;  /* 0x000dd80e01007387 */ /* 0x000fe80000100a00 */
[----:B------:R-:W2:Y:S01]  /*a9a90*/  LDS.128 R12, [R27+0x6000] ;  /* 0x006000001b0c7984 */ /* 0x000ea20000000c00 */
[----:B------:R-:W-:Y:S01]  /*a9aa0*/  IADD3 R4, PT, PT, R4, UR31, RZ ;  /* 0x0000001f04047c10 */ /* 0x000fe2000fffe0ff */
[----:B------:R-:W2:Y:S02]  /*a9ab0*/  LDCU UR31, c[0x0][0x3b8] ;  /* 0x00007700ff1f77ac */ /* 0x000ea40008000800 */
[----:B-1----:R-:W-:Y:S04]  /*a9ac0*/  STL.64 [R1+0xdc0], R20 ;  /* 0x000dc01401007387 */ /* 0x002fe80000100a00 */
[----:B------:R-:W-:Y:S04]  /*a9ad0*/  STL.64 [R1+0xdc8], R22 ;  /* 0x000dc81601007387 */ /* 0x000fe80000100a00 */
[----:B------:R1:W-:Y:S04]  /*a9ae0*/  STL.64 [R1+0xdf0], R16 ;  /* 0x000df01001007387 */ /* 0x0003e80000100a00 */
[----:B------:R1:W-:Y:S01]  /*a9af0*/  STL.64 [R1+0xdf8], R18 ;  /* 0x000df81201007387 */ /* 0x0003e20000100a00 */
[----:B------:R-:W-:Y:S06]  /*a9b00*/  BAR.SYNC.DEFER_BLOCKING 0x0 ;  /* 0x0000000000007b1d */ /* 0x000fec0000010000 */
[----:B--2---:R-:W-:Y:S04]  /*a9b10*/  STL.64 [R1+0xde0], R12 ;  /* 0x000de00c01007387 */ /* 0x004fe80000100a00 */
[----:B------:R-:W-:Y:S04]  /*a9b20*/  STL.64 [R1+0xde8], R14 ;  /* 0x000de80e01007387 */ /* 0x000fe80000100a00 */
[----:B-1----:R-:W2:Y:S04]  /*a9b30*/  LDL.LU R16, [R1+0x9b4] ;  /* 0x0009b40001107983 */ /* 0x002ea80000300800 */
[----:B------:R-:W2:Y:S04]  /*a9b40*/  LDL.LU R17, [R1+0x9bc] ;  /* 0x0009bc0001117983 */ /* 0x000ea80000300800 */
[----:B------:R1:W-:Y:S04]  /*a9b50*/  STL [R1+0x1a34], R4 ;  /* 0x001a340401007387 */ /* 0x0003e80000100800 */
[----:B------:R-:W2:Y:S04]  /*a9b60*/  LDL.LU R18, [R1+0x8e4] ;  /* 0x0008e40001127983 */ /* 0x000ea80000300800 */
[----:B------:R-:W2:Y:S01]  /*a9b70*/  LDL.LU R19, [R1+0x8ec] ;  /* 0x0008ec0001137983 */ /* 0x000ea20000300800 */
[----:B-1----:R-:W-:Y:S01]  /*a9b80*/  VIADD R4, R4, UR30 ;  /* 0x0000001e04047c36 */ /* 0x002fe20008000000 */
[----:B------:R-:W1:Y:S04]  /*a9b90*/  LDCU UR30, c[0x0][0x3b8] ;  /* 0x00007700ff1e77ac */ /* 0x000e680008000800 */
[----:B------:R4:W-:Y:S04]  /*a9ba0*/  STL [R1+0x1a30], R4 ;  /* 0x001a300401007387 */ /* 0x0009e80000100800 */
[----:B------:R-:W2:Y:S04]  /*a9bb0*/  LDL.LU R12, [R1+0x464] ;  /* 0x00046400010c7983 */ /* 0x000ea80000300800 */
[----:B------:R-:W2:Y:S01]  /*a9bc0*/  LDL.LU R13, [R1+0x46c] ;  /* 0x00046c00010d7983 */ /* 0x000ea20000300800 */
[----:B----4-:R-:W-:Y:S01]  /*a9bd0*/  VIADD R4, R4, UR29 ;  /* 0x0000001d04047c36 */ /* 0x010fe20008000000 */
[----:B------:R-:W4:Y:S04]  /*a9be0*/  LDCU UR29, c[0x0][0x3b8] ;  /* 0x00007700ff1d77ac */ /* 0x000f280008000800 */
[----:B------:R1:W-:Y:S04]  /*a9bf0*/  STL [R1+0x1a2c], R4 ;  /* 0x001a2c0401007387 */ /* 0x0003e80000100800 */
[----:B------:R-:W4:Y:S04]  /*a9c00*/  LDL.LU R14, [R1+0x614] ;  /* 0x00061400010e7983 */ /* 0x000f280000300800 */
[----:B------:R-:W4:Y:S01]  /*a9c10*/  LDL.LU R15, [R1+0x61c] ;  /* 0x00061c00010f7983 */ /* 0x000f220000300800 */
[----:B-1----:R-:W-:Y:S01]  /*a9c20*/  VIADD R4, R4, UR28 ;  /* 0x0000001c04047c36 */ /* 0x002fe20008000000 */
[----:B------:R-:W1:Y:S04]  /*a9c30*/  LDCU UR28, c[0x0][0x3b8] ;  /* 0x00007700ff1c77ac */ /* 0x000e680008000800 */
[----:B------:R1:W-:Y:S02]  /*a9c40*/  STL [R1+0x1a28], R4 ;  /* 0x001a280401007387 */ /* 0x0003e40000100800 */
[----:B-1----:R-:W-:Y:S01]  /*a9c50*/  VIADD R4, R4, UR27 ;  /* 0x0000001b04047c36 */ /* 0x002fe20008000000 */
[----:B------:R-:W1:Y:S01]  /*a9c60*/  LDCU UR27, c[0x0][0x3b8] ;  /* 0x00007700ff1b77ac */ /* 0x000e620008000800 */
[----:B---3--:R3:W-:Y:S04]  /*a9c70*/  STSM.16.M88.4 [R3], R8 ;  /* 0x0000000803007844 */ /* 0x0087e80000000200 */
[----:B---3--:R-:W3:Y:S04]  /*a9c80*/  LDL.LU R8, [R1+0x6a4] ;  /* 0x0006a40001087983 */ /* 0x008ee80000300800 */
[----:B------:R-:W3:Y:S04]  /*a9c90*/  LDL.LU R9, [R1+0x6ac] ;  /* 0x0006ac0001097983 */ /* 0x000ee80000300800 */
[----:B------:R1:W-:Y:S04]  /*a9ca0*/  STL [R1+0x1a24], R4 ;  /* 0x001a240401007387 */ /* 0x0003e80000100800 */
[----:B------:R-:W3:Y:S04]  /*a9cb0*/  LDL.LU R10, [R1+0x814] ;  /* 0x00081400010a7983 */ /* 0x000ee80000300800 */
[----:B------:R-:W3:Y:S01]  /*a9cc0*/  LDL.LU R11, [R1+0x81c] ;  /* 0x00081c00010b7983 */ /* 0x000ee20000300800 */
[----:B-1----:R-:W-:Y:S01]  /*a9cd0*/  VIADD R4, R4, UR26 ;  /* 0x0000001a04047c36 */ /* 0x002fe20008000000 */
[----:B------:R-:W1:Y:S04]  /*a9ce0*/  LDCU UR26, c[0x0][0x3b8] ;  /* 0x00007700ff1a77ac */ /* 0x000e680008000800 */
[----:B------:R1:W-:Y:S02]  /*a9cf0*/  STL [R1+0x1a20], R4 ;  /* 0x001a200401007387 */ /* 0x0003e40000100800 */
[----:B-1----:R-:W-:Y:S01]  /*a9d00*/  VIADD R4, R4, UR25 ;  /* 0x0000001904047c36 */ /* 0x002fe20008000000 */
[----:B------:R-:W1:Y:S04]  /*a9d10*/  LDCU UR25, c[0x0][0x3b8] ;  /* 0x00007700ff1977ac */ /* 0x000e680008000800 */
[----:B------:R1:W-:Y:S02]  /*a9d20*/  STL [R1+0x1a14], R4 ;  /* 0x001a140401007387 */ /* 0x0003e40000100800 */
[----:B-1----:R-:W-:Y:S01]  /*a9d30*/  VIADD R4, R4, UR24 ;  /* 0x0000001804047c36 */ /* 0x002fe20008000000 */
[----:B------:R-:W1:Y:S01]  /*a9d40*/  LDCU UR24, c[0x0][0x3b8] ;  /* 0x00007700ff1877ac */ /* 0x000e620008000800 */
[----:B--2---:R-:W-:Y:S04]  /*a9d50*/  STSM.16.M88.4 [R3+0x800], R16 ;  /* 0x0008001003007844 */ /* 0x004fe80000000200 */
[----:B----4-:R-:W-:Y:S04]  /*a9d60*/  STSM.16.M88.4 [R3+0x1000], R12 ;  /* 0x0010000c03007844 */ /* 0x010fe80000000200 */
[----:B---3--:R2:W-:Y:S01]  /*a9d70*/  STSM.16.M88.4 [R3+0x1800], R8 ;  /* 0x0018000803007844 */ /* 0x0085e20000000200 */
[----:B------:R-:W-:Y:S06]  /*a9d80*/  BAR.SYNC.DEFER_BLOCKING 0x0 ;  /* 0x0000000000007b1d */ /* 0x000fec0000010000 */
[----:B--2---:R-:W2:Y:S04]  /*a9d90*/  LDL.LU R8, [R1+0xb10] ;  /* 0x000b100001087983 */ /* 0x004ea80000300800 */
[----:B------:R-:W2:Y:S04]  /*a9da0*/  LDL.LU R9, [R1+0xb18] ;  /* 0x000b180001097983 */ /* 0x000ea80000300800 */
[----:B------:R-:W-:Y:S04]  /*a9db0*/  STL [R1+0x1a04], R4 ;  /* 0x001a040401007387 */ /* 0x000fe80000100800 */
[----:B------:R-:W2:Y:S04]  /*a9dc0*/  LDL.LU R10, [R1+0xa70] ;  /* 0x000a7000010a7983 */ /* 0x000ea80000300800 */
[----:B------:R-:W2:Y:S04]  /*a9dd0*/  LDL.LU R11, [R1+0xa78] ;  /* 0x000a7800010b7983 */ /* 0x000ea80000300800 */
[----:B------:R-:W3:Y:S04]  /*a9de0*/  LDS.128 R12, [R27] ;  /* 0x000000001b0c7984 */ /* 0x000ee80000000c00 */
[----:B------:R-:W4:Y:S04]  /*a9df0*/  LDS.128 R20, [R27+0x2000] ;  /* 0x002000001b147984 */ /* 0x000f280000000c00 */
[----:B------:R-:W1:Y:S04]  /*a9e00*/  LDS.128 R16, [R27+0x4000] ;  /* 0x004000001b107984 */ /* 0x000e680000000c00 */
[----:B---3--:R-:W-:Y:S04]  /*a9e10*/  STL.64 [R1+0xd90], R12 ;  /* 0x000d900c01007387 */ /* 0x008fe80000100a00 */
[----:B------:R-:W-:Y:S04]  /*a9e20*/  STL.64 [R1+0xd98], R14 ;  /* 0x000d980e01007387 */ /* 0x000fe80000100a00 */
[----:B------:R-:W3:Y:S01]  /*a9e30*/  LDS.128 R12, [R27+0x6000] ;  /* 0x006000001b0c7984 */ /* 0x000ee20000000c00 */
[----:B------:R-:W-:Y:S01]  /*a9e40*/  BAR.SYNC.DEFER_BLOCKING 0x0 ;  /* 0x0000000000007b1d */ /* 0x000fe20000010000 */
[----:B------:R-:W-:-:S05]  /*a9e50*/  VIADD R4, R4, UR23 ;  /* 0x0000001704047c36 */ /* 0x000fca0008000000 */
[----:B------:R-:W2:Y:S01]  /*a9e60*/  LDCU UR23, c[0x0][0x3b8] ;  /* 0x00007700ff1777ac */ /* 0x000ea20008000800 */
[----:B----4-:R-:W-:Y:S04]  /*a9e70*/  STL.64 [R1+0xd80], R20 ;  /* 0x000d801401007387 */ /* 0x010fe80000100a00 */
[----:B------:R-:W-:Y:S04]  /*a9e80*/  STL.64 [R1+0xd88], R22 ;  /* 0x000d881601007387 */ /* 0x000fe80000100a00 */
[----:B-1----:R1:W-:Y:S04]  /*a9e90*/  STL.64 [R1+0xdb0], R16 ;  /* 0x000db01001007387 */ /* 0x0023e80000100a00 */
[----:B------:R4:W-:Y:S04]  /*a9ea0*/  STL.64 [R1+0xdb8], R18 ;  /* 0x000db81201007387 */ /* 0x0009e80000100a00 */
[----:B---3--:R3:W-:Y:S04]  /*a9eb0*/  STL.64 [R1+0xda0], R12 ;  /* 0x000da00c01007387 */ /* 0x0087e80000100a00 */
[----:B------:R3:W-:Y:S04]  /*a9ec0*/  STL.64 [R1+0xda8], R14 ;  /* 0x000da80e01007387 */ /* 0x0007e80000100a00 */
[----:B-1----:R-:W2:Y:S04]  /*a9ed0*/  LDL.LU R16, [R1+0x9a0] ;  /* 0x0009a00001107983 */ /* 0x002ea80000300800 */
[----:B------:R-:W2:Y:S04]  /*a9ee0*/  LDL.LU R17, [R1+0x9a8] ;  /* 0x0009a80001117983 */ /* 0x000ea80000300800 */
[----:B------:R-:W-:Y:S04]  /*a9ef0*/  STL [R1+0x19f4], R4 ;  /* 0x0019f40401007387 */ /* 0x000fe80000100800 */
[----:B----4-:R-:W4:Y:S04]  /*a9f00*/  LDL.LU R18, [R1+0x400] ;  /* 0x0004000001127983 */ /* 0x010f280000300800 */
[----:B------:R-:W4:Y:S04]  /*a9f10*/  LDL.LU R19, [R1+0x408] ;  /* 0x0004080001137983 */ /* 0x000f280000300800 */
[----:B---3--:R-:W3:Y:S04]  /*a9f20*/  LDL.LU R12, [R1+0x660] ;  /* 0x00066000010c7983 */ /* 0x008ee80000300800 */
[----:B------:R-:W3:Y:S04]  /*a9f30*/  LDL.LU R13, [R1+0x668] ;  /* 0x00066800010d7983 */ /* 0x000ee80000300800 */
[----:B------:R-:W3:Y:S04]  /*a9f40*/  LDL.LU R14, [R1+0xb90] ;  /* 0x000b9000010e7983 */ /* 0x000ee80000300800 */
[----:B------:R-:W3:Y:S04]  /*a9f50*/  LDL.LU R15, [R1+0xb98] ;  /* 0x000b9800010f7983 */ /* 0x000ee80000300800 */
[----:B--2---:R1:W-:Y:S04]  /*a9f60*/  STSM.16.M88.4 [R3], R8 ;  /* 0x0000000803007844 */ /* 0x0043e80000000200 */
[----:B-1----:R-:W2:Y:S04]  /*a9f70*/  LDL.LU R8, [R1+0x800] ;  /* 0x0008000001087983 */ /* 0x002ea80000300800 */
[----:B------:R-:W2:Y:S04]  /*a9f80*/  LDL.LU R9, [R1+0x808] ;  /* 0x0008080001097983 */ /* 0x000ea80000300800 */
[----:B------:R-:W2:Y:S04]  /*a9f90*/  LDL.LU R10, [R1+0x820] ;  /* 0x00082000010a7983 */ /* 0x000ea80000300800 */
[----:B------:R-:W2:Y:S01]  /*a9fa0*/  LDL.LU R11, [R1+0x828] ;  /* 0x00082800010b7983 */ /* 0x000ea20000300800 */
[----:B------:R-:W-:Y:S01]  /*a9fb0*/  VIADD R4, R4, UR22 ;  /* 0x0000001604047c36 */ /* 0x000fe20008000000 */
[----:B------:R-:W1:Y:S04]  /*a9fc0*/  LDCU UR22, c[0x0][0x3b8] ;  /* 0x00007700ff1677ac */ /* 0x000e680008000800 */
[----:B------:R1:W-:Y:S02]  /*a9fd0*/  STL [R1+0x19d4], R4 ;  /* 0x0019d40401007387 */ /* 0x0003e40000100800 */
[----:B-1----:R-:W-:Y:S01]  /*a9fe0*/  IADD3 R4, PT, PT, R4, UR21, RZ ;  /* 0x0000001504047c10 */ /* 0x002fe2000fffe0ff */
[----:B------:R-:W1:Y:S01]  /*a9ff0*/  LDCU UR21, c[0x0][0x3b8] ;  /* 0x00007700ff1577ac */ /* 0x000e620008000800 */
[----:B----4-:R-:W-:Y:S04]  /*aa000*/  STSM.16.M88.4 [R3+0x800], R16 ;  /* 0x0008001003007844 */ /* 0x010fe80000000200 */
[----:B---3--:R-:W-:Y:S04]  /*aa010*/  STSM.16.M88.4 [R3+0x1000], R12 ;  /* 0x0010000c03007844 */ /* 0x008fe80000000200 */
[----:B--2---:R2:W-:Y:S01]  /*aa020*/  STSM.16.M88.4 [R3+0x1800], R8 ;  /* 0x0018000803007844 */ /* 0x0045e20000000200 */
[----:B------:R-:W-:Y:S06]  /*aa030*/  BAR.SYNC.DEFER_BLOCKING 0x0 ;  /* 0x0000000000007b1d */ /* 0x000fec0000010000 */
[----:B--2---:R-:W2:Y:S04]  /*aa040*/  LDL.LU R8, [R1+0xb14] ;  /* 0x000b140001087983 */ /* 0x004ea80000300800 */
[----:B------:R-:W2:Y:S04]  /*aa050*/  LDL.LU R9, [R1+0xb1c] ;  /* 0x000b1c0001097983 */ /* 0x000ea80000300800 */
[----:B------:R3:W-:Y:S04]  /*aa060*/  STL [R1+0x19c4], R4 ;  /* 0x0019c40401007387 */ /* 0x0007e80000100800 */
[----:B------:R-:W2:Y:S04]  /*aa070*/  LDL.LU R10, [R1+0xa74] ;  /* 0x000a7400010a7983 */ /* 0x000ea80000300800 */
[----:B------:R-:W2:Y:S04]  /*aa080*/  LDL.LU R11, [R1+0xa7c] ;  /* 0x000a7c00010b7983 */ /* 0x000ea80000300800 */
[----:B------:R-:W4:Y:S01]  /*aa090*/  LDS.128 R12, [R27] ;  /* 0x000000001b0c7984 */ /* 0x000f220000000c00 */
[----:B---3--:R-:W-:Y:S01]  /*aa0a0*/  VIADD R4, R4, UR20 ;  /* 0x0000001404047c36 */ /* 0x008fe20008000000 */
[----:B------:R-:W3:Y:S02]  /*aa0b0*/  LDCU UR20, c[0x0][0x3b8] ;  /* 0x00007700ff1477ac */ /* 0x000ee40008000800 */
[----:B------:R-:W1:Y:S04]  /*aa0c0*/  LDS.128 R20, [R27+0x2000] ;  /* 0x002000001b147984 */ /* 0x000e680000000c00 */
[----:B------:R3:W-:Y:S04]  /*aa0d0*/  STL [R1+0x19c0], R4 ;  /* 0x0019c00401007387 */ /* 0x0007e80000100800 */
[----:B------:R-:W1:Y:S01]  /*aa0e0*/  LDS.128 R16, [R27+0x4000] ;  /* 0x004000001b107984 */ /* 0x000e620000000c00 */
[----:B---3--:R-:W-:Y:S01]  /*aa0f0*/  VIADD R4, R4, UR19 ;  /* 0x0000001304047c36 */ /* 0x008fe20008000000 */
[----:B------:R-:W3:Y:S04]  /*aa100*/  LDCU UR19, c[0x0][0x3b8] ;  /* 0x00007700ff1377ac */ /* 0x000ee80008000800 */
[----:B------:R3:W-:Y:S04]  /*aa110*/  STL [R1+0x19bc], R4 ;  /* 0x0019bc0401007387 */ /* 0x0007e80000100800 */
[----:B----4-:R-:W-:Y:S04]  /*aa120*/  STL.64 [R1+0xd50], R12 ;  /* 0x000d500c01007387 */ /* 0x010fe80000100a00 */
[----:B------:R-:W-:Y:S04]  /*aa130*/  STL.64 [R1+0xd58], R14 ;  /* 0x000d580e01007387 */ /* 0x000fe80000100a00 */
[----:B------:R-:W4:Y:S01]  /*aa140*/  LDS.128 R12, [R27+0x6000] ;  /* 0x006000001b0c7984 */ /* 0x000f220000000c00 */
[----:B---3--:R-:W-:Y:S01]  /*aa150*/  VIADD R4, R4, UR18 ;  /* 0x0000001204047c36 */ /* 0x008fe20008000000 */
[----:B------:R-:W3:Y:S02]  /*aa160*/  LDCU UR18, c[0x0][0x3b8] ;  /* 0x00007700ff1277ac */ /* 0x000ee40008000800 */
[----:B-1----:R-:W-:Y:S04]  /*aa170*/  STL.64 [R1+0xd40], R20 ;  /* 0x000d401401007387 */ /* 0x002fe80000100a00 */
[----:B------:R-:W-:Y:S04]  /*aa180*/  STL.64 [R1+0xd48], R22 ;  /* 0x000d481601007387 */ /* 0x000fe80000100a00 */
[----:B------:R1:W-:Y:S04]  /*aa190*/  STL.64 [R1+0xd70], R16 ;  /* 0x000d701001007387 */ /* 0x0003e80000100a00 */
[----:B------:R1:W-:Y:S01]  /*aa1a0*/  STL.64 [R1+0xd78], R18 ;  /* 0x000d781201007387 */ /* 0x0003e20000100a00 */
[----:B------:R-:W-:Y:S06]  /*aa1b0*/  BAR.SYNC.DEFER_BLOCKING 0x0 ;  /* 0x0000000000007b1d */ /* 0x000fec0000010000 */
[----:B----4-:R-:W-:Y:S04]  /*aa1c0*/  STL.64 [R1+0xd60], R12 ;  /* 0x000d600c01007387 */ /* 0x010fe80000100a00 */
[----:B------:R-:W-:Y:S04]  /*aa1d0*/  STL.64 [R1+0xd68], R14 ;  /* 0x000d680e01007387 */ /* 0x000fe80000100a00 */
[----:B-1----:R-:W4:Y:S04]  /*aa1e0*/  LDL.LU R16, [R1+0x9a4] ;  /* 0x0009a40001107983 */ /* 0x002f280000300800 */
[----:B------:R-:W4:Y:S04]  /*aa1f0*/  LDL.LU R17, [R1+0x9ac] ;  /* 0x0009ac0001117983 */ /* 0x000f280000300800 */
[----:B------:R1:W-:Y:S04]  /*aa200*/  STL [R1+0x19b4], R4 ;  /* 0x0019b40401007387 */ /* 0x0003e80000100800 */
[----:B------:R-:W4:Y:S04]  /*aa210*/  LDL.LU R18, [R1+0x404] ;  /* 0x0004040001127983 */ /* 0x000f280000300800 */
[----:B------:R-:W4:Y:S01]  /*aa220*/  LDL.LU R19, [R1+0x40c] ;  /* 0x00040c0001137983 */ /* 0x000f220000300800 */
[----:B-1----:R-:W-:Y:S01]  /*aa230*/  VIADD R4, R4, UR17 ;  /* 0x0000001104047c36 */ /* 0x002fe20008000000 */
[----:B------:R-:W1:Y:S04]  /*aa240*/  LDCU UR17, c[0x0][0x3b8] ;  /* 0x00007700ff1177ac */ /* 0x000e680008000800 */
[----:B------:R3:W-:Y:S04]  /*aa250*/  STL [R1+0x19b0], R4 ;  /* 0x0019b00401007387 */ /* 0x0007e80000100800 */
[----:B------:R-:W4:Y:S04]  /*aa260*/  LDL.LU R12, [R1+0x664] ;  /* 0x00066400010c7983 */ /* 0x000f280000300800 */
[----:B------:R-:W4:Y:S01]  /*aa270*/  LDL.LU R13, [R1+0x66c] ;  /* 0x00066c00010d7983 */ /* 0x000f220000300800 */
[----:B---3--:R-:W-:Y:S01]  /*aa280*/  VIADD R4, R4, UR16 ;  /* 0x0000001004047c36 */ /* 0x008fe20008000000 */
[----:B------:R-:W3:Y:S04]  /*aa290*/  LDCU UR16, c[0x0][0x3b8] ;  /* 0x00007700ff1077ac */ /* 0x000ee80008000800 */
[----:B------:R1:W-:Y:S04]  /*aa2a0*/  STL [R1+0x19ac], R4 ;  /* 0x0019ac0401007387 */ /* 0x0003e80000100800 */
[----:B------:R-:W3:Y:S04]  /*aa2b0*/  LDL.LU R14, [R1+0xb94] ;  /* 0x000b9400010e7983 */ /* 0x000ee80000300800 */
[----:B------:R-:W3:Y:S01]  /*aa2c0*/  LDL.LU R15, [R1+0xb9c] ;  /* 0x000b9c00010f7983 */ /* 0x000ee20000300800 */
[----:B-1----:R-:W-:Y:S01]  /*aa2d0*/  VIADD R4, R4, UR15 ;  /* 0x0000000f04047c36 */ /* 0x002fe20008000000 */
[----:B------:R-:W1:Y:S04]  /*aa2e0*/  LDCU UR15, c[0x0][0x3b8] ;  /* 0x00007700ff0f77ac */ /* 0x000e680008000800 */
[----:B------:R1:W-:Y:S02]  /*aa2f0*/  STL [R1+0x19a8], R4 ;  /* 0x0019a80401007387 */ /* 0x0003e40000100800 */
[----:B-1----:R-:W-:Y:S01]  /*aa300*/  VIADD R4, R4, UR14 ;  /* 0x0000000e04047c36 */ /* 0x002fe20008000000 */
[----:B------:R-:W1:Y:S01]  /*aa310*/  LDCU UR14, c[0x0][0x3b8] ;  /* 0x00007700ff0e77ac */ /* 0x000e620008000800 */
[----:B--2---:R2:W-:Y:S04]  /*aa320*/  STSM.16.M88.4 [R3], R8 ;  /* 0x0000000803007844 */ /* 0x0045e80000000200 */
[----:B--2---:R-:W2:Y:S04]  /*aa330*/  LDL.LU R8, [R1+0x804] ;  /* 0x0008040001087983 */ /* 0x004ea80000300800 */
[----:B------:R-:W2:Y:S04]  /*aa340*/  LDL.LU R9, [R1+0x80c] ;  /* 0x00080c0001097983 */ /* 0x000ea80000300800 */
[----:B------:R1:W-:Y:S04]  /*aa350*/  STL [R1+0x19a4], R4 ;  /* 0x0019a40401007387 */ /* 0x0003e80000100800 */
[----:B------:R-:W2:Y:S04]  /*aa360*/  LDL.LU R10, [R1+0x824] ;  /* 0x00082400010a7983 */ /* 0x000ea80000300800 */
[----:B------:R-:W2:Y:S01]  /*aa370*/  LDL.LU R11, [R1+0x82c] ;  /* 0x00082c00010b7983 */ /* 0x000ea20000300800 */
[----:B-1----:R-:W-:Y:S01]  /*aa380*/  VIADD R4, R4, UR13 ;  /* 0x0000000d04047c36 */ /* 0x002fe20008000000 */
[----:B------:R-:W1:Y:S04]  /*aa390*/  LDCU UR13, c[0x0][0x3b8] ;  /* 0x00007700ff0d77ac */ /* 0x000e680008000800 */
[----:B------:R1:W-:Y:S02]  /*aa3a0*/  STL [R1+0x19a0], R4 ;  /* 0x0019a00401007387 */ /* 0x0003e40000100800 */
[----:B-1----:R-:W-:Y:S01]  /*aa3b0*/  VIADD R4, R4, UR12 ;  /* 0x0000000c04047c36 */ /* 0x002fe20008000000 */
        /* <DEDUP_REMOVED lines=45> */
[----:B-1----:R-:W-:Y:S01]  /*aa690*/  VIADD R4, R4, UR8 ;  /* 0x0000000804047c36 */ /* 0x002fe20008000000 */
        /* <DEDUP_REMOVED lines=49> */
[----:B-1----:R-:W-:Y:S01]  /*aa9b0*/  IADD3 R4, PT, PT, R4, UR70, RZ ;  /* 0x0000004604047c10 */ /* 0x002fe2000fffe0ff */
        /* <DEDUP_REMOVED lines=93> */
[----:B-1----:R-:W-:Y:S01]  /*aaf90*/  IADD3 R4, PT, PT, R4, UR60, RZ ;  /* 0x0000003c04047c10 */ /* 0x002fe2000fffe0ff */
        /* <DEDUP_REMOVED lines=81> */
[----:B---3--:R-:W-:Y:S01]  /*ab4b0*/  IADD3 R4, PT, PT, R4, UR50, RZ ;  /* 0x0000003204047c10 */ /* 0x008fe2000fffe0ff */
        /* <DEDUP_REMOVED lines=69> */
[----:B------:R-:W-:-:S05]  /*ab910*/  IADD3 R4, PT, PT, R4, UR38, RZ ;  /* 0x0000002604047c10 */ /* 0x000fca000fffe0ff */
        /* <DEDUP_REMOVED lines=82> */
[----:B-1----:R-:W-:Y:S01]  /*abe40*/  IADD3 R4, PT, PT, R4, UR28, RZ ;  /* 0x0000001c04047c10 */ /* 0x002fe2000fffe0ff */
        /* <DEDUP_REMOVED lines=90> */
[----:B---3--:R-:W-:Y:S01]  /*ac3f0*/  IADD3 R4, PT, PT, R4, UR18, RZ ;  /* 0x0000001204047c10 */ /* 0x008fe2000fffe0ff */
        /* <DEDUP_REMOVED lines=81> */
[----:B---3--:R-:W-:Y:S01]  /*ac910*/  IADD3 R4, PT, PT, R4, UR8, RZ ;  /* 0x0000000804047c10 */ /* 0x008fe2000fffe0ff */
        /* <DEDUP_REMOVED lines=54> */
[----:B------:R-:W2:Y:S04]  /*acc80*/  LDL.LU R10, [R1+0xa00] ;  /* 0x000a0000010a7983 */ /* 0x000ea80000300800 */
[----:B------:R-:W-:Y:S04]  /*acc90*/  STL [R1+0x158c], R4 ;  /* 0x00158c0401007387 */ /* 0x000fe80000100800 */
        /* <DEDUP_REMOVED lines=8> */
[----:B------:R-:W-:-:S02]  /*acd20*/  VIADD R4, R4, UR68 ;  /* 0x0000004404047c36 */ /* 0x000fc40008000000 */
[C---:B------:R-:W-:Y:S02]  /*acd30*/  VIADD R26, R2.reuse, 0x23 ;  /* 0x00000023021a7836 */ /* 0x040fe40000000000 */
[----:B------:R-:W-:Y:S01]  /*acd40*/  VIADD R25, R2, 0x43 ;  /* 0x0000004302197836 */ /* 0x000fe20000000000 */
        /* <DEDUP_REMOVED lines=9> */
[----:B----4-:R-:W4:Y:S04]  /*acde0*/  LDL.LU R18, [R1+0x4d0] ;  /* 0x0004d00001127983 */ /* 0x010f280000300800 */
[----:B------:R-:W-:Y:S04]  /*acdf0*/  STL [R1+0x1594], R4 ;  /* 0x0015940401007387 */ /* 0x000fe80000100800 */
        /* <DEDUP_REMOVED lines=10> */
[----:B------:R-:W-:Y:S01]  /*acea0*/  IADD3 R4, PT, PT, R4, UR67, RZ ;  /* 0x0000004304047c10 */ /* 0x000fe2000fffe0ff */
[----:B------:R-:W-:Y:S01]  /*aceb0*/  VIADD R24, R2, 0x83 ;  /* 0x0000008302187836 */ /* 0x000fe20000000000 */
[----:B------:R-:W1:Y:S03]  /*acec0*/  LDCU UR67, c[0x0][0x39c] ;  /* 0x00007380ff4377ac */ /* 0x000e660008000800 */
        /* <DEDUP_REMOVED lines=12> */
[----:B------:R-:W4:Y:S04]  /*acf90*/  LDS.128 R16, [R27] ;  /* 0x000000001b107984 */ /* 0x000f280000000c00 */
[----:B------:R-:W1:Y:S01]  /*acfa0*/  LDS.128 R12, [R27+0x2000] ;  /* 0x002000001b0c7984 */ /* 0x000e620000000c00 */
[----:B---3--:R-:W-:Y:S01]  /*acfb0*/  VIADD R4, R4, UR65 ;  /* 0x0000004104047c36 */ /* 0x008fe20008000000 */
[----:B------:R-:W3:Y:S04]  /*acfc0*/  LDCU UR65, c[0x0][0x39c] ;  /* 0x00007380ff4177ac */ /* 0x000ee80008000800 */
[----:B------:R3:W-:Y:S02]  /*acfd0*/  STL [R1+0x15ac], R4 ;  /* 0x0015ac0401007387 */ /* 0x0007e40000100800 */
[----:B---3--:R-:W-:Y:S01]  /*acfe0*/  VIADD R4, R4, UR64 ;  /* 0x0000004004047c36 */ /* 0x008fe20008000000 */
[----:B------:R-:W3:Y:S04]  /*acff0*/  LDCU UR64, c[0x0][0x39c] ;  /* 0x00007380ff4077ac */ /* 0x000ee80008000800 */
[----:B------:R1:W-:Y:S04]  /*ad000*/  STL [R1+0x15b4], R4 ;  /* 0x0015b40401007387 */ /* 0x0003e80000100800 */
[----:B----4-:R-:W-:Y:S04]  /*ad010*/  STL.64 [R1+0x460], R16 ;  /* 0x0004601001007387 */ /* 0x010fe80000100a00 */
[----:B------:R-:W-:Y:S04]  /*ad020*/  STL.64 [R1+0x468], R18 ;  /* 0x0004681201007387 */ /* 0x000fe80000100a00 */
[----:B------:R-:W4:Y:S04]  /*ad030*/  LDS.128 R16, [R27+0x4000] ;  /* 0x004000001b107984 */ /* 0x000f280000000c00 */
[----:B-1----:R-:W-:Y:S04]  /*ad040*/  STL.64 [R1+0x490], R12 ;  /* 0x0004900c01007387 */ /* 0x002fe80000100a00 */
[----:B------:R-:W-:Y:S04]  /*ad050*/  STL.64 [R1+0x498], R14 ;  /* 0x0004980e01007387 */ /* 0x000fe80000100a00 */
[----:B------:R-:W1:Y:S01]  /*ad060*/  LDS.128 R12, [R27+0x6000] ;  /* 0x006000001b0c7984 */ /* 0x000e620000000c00 */
[----:B------:R-:W-:Y:S01]  /*ad070*/  VIADD R4, R4, UR63 ;  /* 0x0000003f04047c36 */ /* 0x000fe20008000000 */
[----:B------:R-:W1:Y:S01]  /*ad080*/  LDCU UR63, c[0x0][0x39c] ;  /* 0x00007380ff3f77ac */ /* 0x000e620008000800 */
[----:B------:R-:W-:Y:S06]  /*ad090*/  BAR.SYNC.DEFER_BLOCKING 0x0 ;  /* 0x0000000000007b1d */ /* 0x000fec0000010000 */
[----:B----4-:R4:W-:Y:S04]  /*ad0a0*/  STL.64 [R1+0x480], R16 ;  /* 0x0004801001007387 */ /* 0x0109e80000100a00 */
[----:B------:R3:W-:Y:S04]  /*ad0b0*/  STL.64 [R1+0x488], R18 ;  /* 0x0004881201007387 */ /* 0x0007e80000100a00 */
[----:B-1----:R-:W-:Y:S04]  /*ad0c0*/  STL.64 [R1+0x470], R12 ;  /* 0x0004700c01007387 */ /* 0x002fe80000100a00 */
[----:B------:R-:W-:Y:S04]  /*ad0d0*/  STL.64 [R1+0x478], R14 ;  /* 0x0004780e01007387 */ /* 0x000fe80000100a00 */
[----:B----4-:R-:W4:Y:S04]  /*ad0e0*/  LDL.LU R16, [R1+0x174] ;  /* 0x0001740001107983 */ /* 0x010f280000300800 */
[----:B------:R-:W4:Y:S04]  /*ad0f0*/  LDL.LU R17, [R1+0x17c] ;  /* 0x00017c0001117983 */ /* 0x000f280000300800 */
[----:B------:R1:W-:Y:S04]  /*ad100*/  STL [R1+0x15bc], R4 ;  /* 0x0015bc0401007387 */ /* 0x0003e80000100800 */
[----:B---3--:R-:W4:Y:S04]  /*ad110*/  LDL.LU R18, [R1+0x4d4] ;  /* 0x0004d40001127983 */ /* 0x008f280000300800 */
        /* <DEDUP_REMOVED lines=25> */
[----:B-1----:R-:W-:Y:S01]  /*ad2b0*/  IADD3 R4, PT, PT, R4, UR57, RZ ;  /* 0x0000003904047c10 */ /* 0x002fe2000fffe0ff */
        /* <DEDUP_REMOVED lines=92> */
[----:B-1----:R-:W-:Y:S01]  /*ad880*/  IADD3 R4, PT, PT, R4, UR47, RZ ;  /* 0x0000002f04047c10 */ /* 0x002fe2000fffe0ff */
        /* <DEDUP_REMOVED lines=84> */
[----:B------:R-:W-:Y:S01]  /*addd0*/  IADD3 R4, PT, PT, R4, UR35, RZ ;  /* 0x0000002304047c10 */ /* 0x000fe2000fffe0ff */
        /* <DEDUP_REMOVED lines=161> */
[----:B------:R-:W3:Y:S04]  /*ae7f0*/  LDS.128 R12, [R27+0x6000] ;  /* 0x006000001b0c7984 */ /* 0x000ee80000000c00 */
[----:B----4-:R-:W-:Y:S01]  /*ae800*/  STL.64 [R1+0x200], R20 ;  /* 0x0002001401007387 */ /* 0x010fe20000100a00 */
[----:B------:R-:W-:Y:S01]  /*ae810*/  VIADD R4, R4, UR14 ;  /* 0x0000000e04047c36 */ /* 0x000fe20008000000 */
[----:B------:R-:W4:Y:S02]  /*ae820*/  LDCU UR14, c[0x0][0x39c] ;  /* 0x00007380ff0e77ac */ /* 0x000f240008000800 */
[----:B------:R-:W-:Y:S04]  /*ae830*/  STL.64 [R1+0x208], R22 ;  /* 0x0002081601007387 */ /* 0x000fe80000100a00 */
[----:B-1----:R1:W-:Y:S04]  /*ae840*/  STL.64 [R1+0x1f0], R16 ;  /* 0x0001f01001007387 */ /* 0x0023e80000100a00 */
[----:B------:R1:W-:Y:S01]  /*ae850*/  STL.64 [R1+0x1f8], R18 ;  /* 0x0001f81201007387 */ /* 0x0003e20000100a00 */
[----:B------:R-:W-:Y:S06]  /*ae860*/  BAR.SYNC.DEFER_BLOCKING 0x0 ;  /* 0x0000000000007b1d */ /* 0x000fec0000010000 */
[----:B---3--:R3:W-:Y:S04]  /*ae870*/  STL.64 [R1+0x1e0], R12 ;  /* 0x0001e00c01007387 */ /* 0x0087e80000100a00 */
[----:B------:R3:W-:Y:S04]  /*ae880*/  STL.64 [R1+0x1e8], R14 ;  /* 0x0001e80e01007387 */ /* 0x0007e80000100a00 */
[----:B-1----:R-:W4:Y:S04]  /*ae890*/  LDL.LU R16, [R1+0x8f0] ;  /* 0x0008f00001107983 */ /* 0x002f280000300800 */
[----:B------:R-:W4:Y:S04]  /*ae8a0*/  LDL.LU R17, [R1+0x8f8] ;  /* 0x0008f80001117983 */ /* 0x000f280000300800 */
[----:B------:R-:W4:Y:S04]  /*ae8b0*/  LDL.LU R18, [R1+0x440] ;  /* 0x0004400001127983 */ /* 0x000f280000300800 */
[----:B------:R1:W-:Y:S04]  /*ae8c0*/  STL [R1+0x172c], R4 ;  /* 0x00172c0401007387 */ /* 0x0003e80000100800 */
[----:B------:R-:W4:Y:S04]  /*ae8d0*/  LDL.LU R19, [R1+0x448] ;  /* 0x0004480001137983 */ /* 0x000f280000300800 */
[----:B---3--:R-:W3:Y:S04]  /*ae8e0*/  LDL.LU R12, [R1+0x5a0] ;  /* 0x0005a000010c7983 */ /* 0x008ee80000300800 */
[----:B------:R-:W3:Y:S04]  /*ae8f0*/  LDL.LU R13, [R1+0x5a8] ;  /* 0x0005a800010d7983 */ /* 0x000ee80000300800 */
[----:B------:R-:W3:Y:S04]  /*ae900*/  LDL.LU R14, [R1+0x6b0] ;  /* 0x0006b000010e7983 */ /* 0x000ee80000300800 */
[----:B------:R-:W3:Y:S01]  /*ae910*/  LDL.LU R15, [R1+0x6b8] ;  /* 0x0006b800010f7983 */ /* 0x000ee20000300800 */
[----:B-1----:R-:W-:Y:S01]  /*ae920*/  VIADD R4, R4, UR13 ;  /* 0x0000000d04047c36 */ /* 0x002fe20008000000 */
[----:B------:R-:W1:Y:S02]  /*ae930*/  LDCU UR13, c[0x0][0x39c] ;  /* 0x00007380ff0d77ac */ /* 0x000e640008000800 */
[----:B--2---:R2:W-:Y:S04]  /*ae940*/  STSM.16.M88.4 [R3], R8 ;  /* 0x0000000803007844 */ /* 0x0045e80000000200 */
[----:B--2---:R-:W2:Y:S04]  /*ae950*/  LDL.LU R8, [R1+0x7e0] ;  /* 0x0007e00001087983 */ /* 0x004ea80000300800 */
[----:B------:R-:W2:Y:S04]  /*ae960*/  LDL.LU R9, [R1+0x7e8] ;  /* 0x0007e80001097983 */ /* 0x000ea80000300800 */
[----:B------:R-:W2:Y:S04]  /*ae970*/  LDL.LU R10, [R1+0x310] ;  /* 0x00031000010a7983 */ /* 0x000ea80000300800 */
[----:B------:R-:W2:Y:S04]  /*ae980*/  LDL.LU R11, [R1+0x318] ;  /* 0x00031800010b7983 */ /* 0x000ea80000300800 */
[----:B------:R1:W-:Y:S02]  /*ae990*/  STL [R1+0x1728], R4 ;  /* 0x0017280401007387 */ /* 0x0003e40000100800 */
[----:B-1----:R-:W-:Y:S01]  /*ae9a0*/  VIADD R4, R4, UR12 ;  /* 0x0000000c04047c36 */ /* 0x002fe20008000000 */
[----:B------:R-:W1:Y:S01]  /*ae9b0*/  LDCU UR12, c[0x0][0x39c] ;  /* 0x00007380ff0c77ac */ /* 0x000e620008000800 */
[----:B----4-:R-:W-:Y:S04]  /*ae9c0*/  STSM.16.M88.4 [R3+0x800], R16 ;  /* 0x0008001003007844 */ /* 0x010fe80000000200 */
[----:B---3--:R3:W-:Y:S04]  /*ae9d0*/  STSM.16.M88.4 [R3+0x1000], R12 ;  /* 0x0010000c03007844 */ /* 0x0087e80000000200 */
[----:B---3--:R-:W3:Y:S04]  /*ae9e0*/  LDL.LU R12, [R1+0x304] ;  /* 0x00030400010c7983 */ /* 0x008ee80000300800 */
[----:B------:R-:W3:Y:S04]  /*ae9f0*/  LDL.LU R13, [R1+0x30c] ;  /* 0x00030c00010d7983 */ /* 0x000ee80000300800 */
[----:B------:R4:W-:Y:S04]  /*aea00*/  STL [R1+0x1724], R4 ;  /* 0x0017240401007387 */ /* 0x0009e80000100800 */
[----:B------:R-:W3:Y:S04]  /*aea10*/  LDL.LU R14, [R1+0x9c4] ;  /* 0x0009c400010e7983 */ /* 0x000ee80000300800 */
[----:B------:R-:W3:Y:S01]  /*aea20*/  LDL.LU R15, [R1+0x9cc] ;  /* 0x0009cc00010f7983 */ /* 0x000ee20000300800 */
[----:B----4-:R-:W-:Y:S01]  /*aea30*/  VIADD R4, R4, UR11 ;  /* 0x0000000b04047c36 */ /* 0x010fe20008000000 */
[----:B------:R-:W4:Y:S04]  /*aea40*/  LDCU UR11, c[0x0][0x39c] ;  /* 0x00007380ff0b77ac */ /* 0x000f280008000800 */
[----:B------:R1:W-:Y:S02]  /*aea50*/  STL [R1+0x1720], R4 ;  /* 0x0017200401007387 */ /* 0x0003e40000100800 */
[----:B-1----:R-:W-:Y:S01]  /*aea60*/  VIADD R4, R4, UR10 ;  /* 0x0000000a04047c36 */ /* 0x002fe20008000000 */
[----:B------:R-:W1:Y:S01]  /*aea70*/  LDCU UR10, c[0x0][0x39c] ;  /* 0x00007380ff0a77ac */ /* 0x000e620008000800 */
[----:B--2---:R2:W-:Y:S01]  /*aea80*/  STSM.16.M88.4 [R3+0x1800], R8 ;  /* 0x0018000803007844 */ /* 0x0045e20000000200 */
[----:B------:R-:W-:Y:S06]  /*aea90*/  BAR.SYNC.DEFER_BLOCKING 0x0 ;  /* 0x0000000000007b1d */ /* 0x000fec0000010000 */
[----:B--2---:R-:W2:Y:S04]  /*aeaa0*/  LDL.LU R8, [R1+0x8f4] ;  /* 0x0008f40001087983 */ /* 0x004ea80000300800 */
[----:B------:R-:W2:Y:S04]  /*aeab0*/  LDL.LU R9, [R1+0x8fc] ;  /* 0x0008fc0001097983 */ /* 0x000ea80000300800 */
[----:B------:R-:W1:Y:S04]  /*aeac0*/  LDS.128 R20, [R27] ;  /* 0x000000001b147984 */ /* 0x000e680000000c00 */
[----:B------:R-:W4:Y:S04]  /*aead0*/  LDS.128 R16, [R27+0x2000] ;  /* 0x002000001b107984 */ /* 0x000f280000000c00 */
        /* <DEDUP_REMOVED lines=8> */
[----:B------:R-:W-:Y:S04]  /*aeb60*/  STL [R1+0x1714], R4 ;  /* 0x0017140401007387 */ /* 0x000fe80000100800 */
[----:B------:R-:W-:Y:S04]  /*aeb70*/  STL.64 [R1+0x1d0], R20 ;  /* 0x0001d01401007387 */ /* 0x000fe80000100a00 */
[----:B------:R-:W-:Y:S04]  /*aeb80*/  STL.64 [R1+0x1d8], R22 ;  /* 0x0001d81601007387 */ /* 0x000fe80000100a00 */
[----:B------:R-:W1:Y:S04]  /*aeb90*/  LDS.128 R20, [R27+0x4000] ;  /* 0x004000001b147984 */ /* 0x000e680000000c00 */
[----:B----4-:R-:W-:Y:S04]  /*aeba0*/  STL.64 [R1+0x1c0], R16 ;  /* 0x0001c01001007387 */ /* 0x010fe80000100a00 */
[----:B------:R-:W-:Y:S04]  /*aebb0*/  STL.64 [R1+0x1c8], R18 ;  /* 0x0001c81201007387 */ /* 0x000fe80000100a00 */
[----:B------:R-:W4:Y:S01]  /*aebc0*/  LDS.128 R16, [R27+0x6000] ;  /* 0x006000001b107984 */ /* 0x000f220000000c00 */
[----:B------:R-:W-:Y:S06]  /*aebd0*/  BAR.SYNC.DEFER_BLOCKING 0x0 ;  /* 0x0000000000007b1d */ /* 0x000fec0000010000 */
[----:B------:R-:W-:Y:S04]  /*aebe0*/  STL [R1+0x1aa4], R27 ;  /* 0x001aa41b01007387 */ /* 0x000fe80000100800 */
[----:B-1----:R-:W-:Y:S04]  /*aebf0*/  STL.64 [R1+0x1b0], R20 ;  /* 0x0001b01401007387 */ /* 0x002fe80000100a00 */
[----:B------:R-:W-:Y:S04]  /*aec00*/  STL.64 [R1+0x1b8], R22 ;  /* 0x0001b81601007387 */ /* 0x000fe80000100a00 */
[----:B----4-:R-:W-:Y:S04]  /*aec10*/  STL.64 [R1+0x1a0], R16 ;  /* 0x0001a01001007387 */ /* 0x010fe80000100a00 */
[----:B------:R-:W-:Y:S04]  /*aec20*/  STL.64 [R1+0x1a8], R18 ;  /* 0x0001a81201007387 */ /* 0x000fe80000100a00 */
[----:B---3--:R1:W-:Y:S04]  /*aec30*/  STSM.16.M88.4 [R3], R12 ;  /* 0x0000000c03007844 */ /* 0x0083e80000000200 */
[----:B------:R-:W-:Y:S04]  /*aec40*/  STL [R1+0x1aa8], R3 ;  /* 0x001aa80301007387 */ /* 0x000fe80000100800 */
[----:B-1----:R-:W3:Y:S01]  /*aec50*/  LDL.LU R12, [R1+0x5a4] ;  /* 0x0005a400010c7983 */ /* 0x002ee20000300800 */
[----:B------:R-:W-:Y:S01]  /*aec60*/  VIADD R4, R4, UR7 ;  /* 0x0000000704047c36 */ /* 0x000fe20008000000 */
[C---:B------:R-:W-:Y:S01]  /*aec70*/  IADD3 R20, PT, PT, R2.reuse, 0x103, RZ ;  /* 0x0000010302147810 */ /* 0x040fe20007ffe0ff */
[----:B------:R-:W-:Y:S01]  /*aec80*/  VIADD R19, R2, 0x124 ;  /* 0x0000012402137836 */ /* 0x000fe20000000000 */
[----:B------:R-:W1:Y:S01]  /*aec90*/  LDCU UR7, c[0x0][0x39c] ;  /* 0x00007380ff0777ac */ /* 0x000e620008000800 */
[----:B---3--:R-:W-:Y:S04]  /*aeca0*/  STL [R1+0x1aac], R12 ;  /* 0x001aac0c01007387 */ /* 0x008fe80000100800 */
[----:B------:R-:W3:Y:S04]  /*aecb0*/  LDL.LU R13, [R1+0x5ac] ;  /* 0x0005ac00010d7983 */ /* 0x000ee80000300800 */
[----:B------:R-:W-:Y:S04]  /*aecc0*/  STL [R1+0x1710], R4 ;  /* 0x0017100401007387 */ /* 0x000fe80000100800 */
[----:B--2---:R2:W-:Y:S04]  /*aecd0*/  STSM.16.M88.4 [R3+0x800], R8 ;  /* 0x0008000803007844 */ /* 0x0045e80000000200 */
[----:B---3--:R-:W-:Y:S04]  /*aece0*/  STL [R1+0x1ab0], R13 ;  /* 0x001ab00d01007387 */ /* 0x008fe80000100800 */
[----:B--2---:R-:W2:Y:S01]  /*aecf0*/  LDL.LU R8, [R1+0x7e4] ;  /* 0x0007e40001087983 */ /* 0x004ea20000300800 */
[----:B------:R-:W-:Y:S01]  /*aed00*/  VIADD R3, R4, UR6 ;  /* 0x0000000604037c36 */ /* 0x000fe20008000000 */
[----:B------:R-:W3:Y:S02]  /*aed10*/  LDCU UR6, c[0x0][0x39c] ;  /* 0x00007380ff0677ac */ /* 0x000ee40008000800 */
[----:B--2---:R-:W-:Y:S04]  /*aed20*/  STL [R1+0x1ab4], R8 ;  /* 0x001ab40801007387 */ /* 0x004fe80000100800 */
[----:B------:R-:W2:Y:S04]  /*aed30*/  LDL.LU R9, [R1+0x7ec] ;  /* 0x0007ec0001097983 */ /* 0x000ea80000300800 */
[----:B------:R4:W-:Y:S04]  /*aed40*/  STL [R1+0x16cc], R3 ;  /* 0x0016cc0301007387 */ /* 0x0009e80000100800 */
[----:B--2---:R-:W-:Y:S04]  /*aed50*/  STL [R1+0x1ab8], R9 ;  /* 0x001ab80901007387 */ /* 0x004fe80000100800 */
[----:B------:R-:W2:Y:S01]  /*aed60*/  LDL.LU R14, [R1+0x6b4] ;  /* 0x0006b400010e7983 */ /* 0x000ea20000300800 */
[----:B----4-:R-:W-:Y:S01]  /*aed70*/  IADD3 R3, PT, PT, R3, UR5, RZ ;  /* 0x0000000503037c10 */ /* 0x010fe2000fffe0ff */
[C---:B------:R-:W-:Y:S01]  /*aed80*/  VIADD R18, R2.reuse, 0x144 ;  /* 0x0000014402127836 */ /* 0x040fe20000000000 */
[----:B------:R-:W4:Y:S01]  /*aed90*/  LDCU UR5, c[0x0][0x39c] ;  /* 0x00007380ff0577ac */ /* 0x000f220008000800 */
[----:B--2---:R-:W-:Y:S04]  /*aeda0*/  STL [R1+0x1abc], R14 ;  /* 0x001abc0e01007387 */ /* 0x004fe80000100800 */
[----:B------:R-:W2:Y:S04]  /*aedb0*/  LDL.LU R10, [R1+0x314] ;  /* 0x00031400010a7983 */ /* 0x000ea80000300800 */
[----:B------:R1:W-:Y:S04]  /*aedc0*/  STL [R1+0x16c8], R3 ;  /* 0x0016c80301007387 */ /* 0x0003e80000100800 */
[----:B--2---:R2:W-:Y:S04]  /*aedd0*/  STL [R1+0x1ac0], R10 ;  /* 0x001ac00a01007387 */ /* 0x0045e80000100800 */
[----:B------:R-:W2:Y:S01]  /*aede0*/  LDL.LU R11, [R1+0x31c] ;  /* 0x00031c00010b7983 */ /* 0x000ea20000300800 */
[----:B-1----:R-:W-:Y:S01]  /*aedf0*/  VIADD R3, R3, UR4 ;  /* 0x0000000403037c36 */ /* 0x002fe20008000000 */
[----:B------:R-:W1:Y:S02]  /*aee00*/  LDCU UR4, c[0x0][0x39c] ;  /* 0x00007380ff0477ac */ /* 0x000e640008000800 */
[----:B--2---:R2:W-:Y:S04]  /*aee10*/  STL [R1+0x1ac4], R11 ;  /* 0x001ac40b01007387 */ /* 0x0045e80000100800 */
[----:B------:R-:W3:Y:S01]  /*aee20*/  LDL.LU R15, [R1+0x6bc] ;  /* 0x0006bc00010f7983 */ /* 0x000ee20000300800 */
[----:B------:R-:W-:-:S02]  /*aee30*/  VIADD R16, R2, 0x164 ;  /* 0x0000016402107836 */ /* 0x000fc40000000000 */
[C---:B------:R-:W-:Y:S02]  /*aee40*/  VIADD R10, R2.reuse, 0x19e ;  /* 0x0000019e020a7836 */ /* 0x040fe40000000000 */
[C---:B--2---:R-:W-:Y:S02]  /*aee50*/  VIADD R11, R2.reuse, 0x19d ;  /* 0x0000019d020b7836 */ /* 0x044fe40000000000 */
[C---:B------:R-:W-:Y:S01]  /*aee60*/  VIADD R14, R2.reuse, 0x19f ;  /* 0x0000019f020e7836 */ /* 0x040fe20000000000 */
[----:B---3--:R2:W-:Y:S04]  /*aee70*/  STL [R1+0x1ac8], R15 ;  /* 0x001ac80f01007387 */ /* 0x0085e80000100800 */
[----:B------:R-:W-:Y:S04]  /*aee80*/  STL [R1+0x1a8c], R3 ;  /* 0x001a8c0301007387 */ /* 0x000fe80000100800 */
[----:B------:R-:W-:Y:S04]  /*aee90*/  STL [R1+0x1ae4], R19 ;  /* 0x001ae41301007387 */ /* 0x000fe80000100800 */
[----:B------:R3:W-:Y:S01]  /*aeea0*/  STL [R1+0x1ae8], R18 ;  /* 0x001ae81201007387 */ /* 0x0007e20000100800 */
[C---:B--2---:R-:W-:Y:S01]  /*aeeb0*/  VIADD R15, R2.reuse, 0x19c ;  /* 0x0000019c020f7836 */ /* 0x044fe20000000000 */
[----:B---3--:R-:W-:Y:S01]  /*aeec0*/  MOV.SPILL R18, UR41 ;  /* 0x0000002900127c02 */ /* 0x008fe20009000f00 */
[----:B------:R-:W2:Y:S01]  /*aeed0*/  LDCU UR41, c[0x0][0x39c] ;  /* 0x00007380ff2977ac */ /* 0x000ea20008000800 */
[----:B------:R-:W-:Y:S04]  /*aeee0*/  STL [R1+0x1aec], R16 ;  /* 0x001aec1001007387 */ /* 0x000fe80000100800 */
[----:B------:R3:W-:Y:S01]  /*aeef0*/  STL [R1+0x1af0], R7 ;  /* 0x001af00701007387 */ /* 0x0007e20000100800 */
[----:B------:R-:W-:-:S03]  /*aef00*/  VIADD R19, R2, 0x5 ;  /* 0x0000000502137836 */ /* 0x000fc60000000000 */
[----:B------:R-:W-:Y:S04]  /*aef10*/  STL [R1+0x1acc], R15 ;  /* 0x001acc0f01007387 */ /* 0x000fe80000100800 */
[----:B------:R1:W-:Y:S04]  /*aef20*/  STL [R1+0x1ad0], R11 ;  /* 0x001ad00b01007387 */ /* 0x0003e80000100800 */
[----:B------:R4:W-:Y:S01]  /*aef30*/  STL [R1+0x1af4], R10 ;  /* 0x001af40a01007387 */ /* 0x0009e20000100800 */
[----:B--2---:R-:W-:Y:S02]  /*aef40*/  ISETP.LT.AND P0, PT, R19, UR41, !P1 ;  /* 0x0000002913007c0c */ /* 0x004fe4000cf01270 */
[----:B---3--:R-:W-:Y:S01]  /*aef50*/  MOV.SPILL R7, UR77 ;  /* 0x0000004d00077c02 */ /* 0x008fe20009000f00 */
[----:B------:R-:W2:Y:S01]  /*aef60*/  LDCU UR77, c[0x0][0x39c] ;  /* 0x00007380ff4d77ac */ /* 0x000ea20008000800 */
[----:B------:R-:W-:-:S02]  /*aef70*/  MOV.SPILL R16, UR40 ;  /* 0x0000002800107c02 */ /* 0x000fc40009000f00 */
[----:B-1----:R-:W-:Y:S01]  /*aef80*/  IADD3 R11, PT, PT, R2, 0x4, RZ ;  /* 0x00000004020b7810 */ /* 0x002fe20007ffe0ff */
[----:B------:R-:W1:Y:S01]  /*aef90*/  LDCU UR40, c[0x0][0x39c] ;  /* 0x00007380ff2877ac */ /* 0x000e620008000800 */
[----:B----4-:R-:W-:Y:S01]  /*aefa0*/  MOV.SPILL R10, UR76 ;  /* 0x0000004c000a7c02 */ /* 0x010fe20009000f00 */
[----:B------:R-:W3:Y:S04]  /*aefb0*/  LDCU UR76, c[0x0][0x39c] ;  /* 0x00007380ff4c77ac */ /* 0x000ee80008000800 */
[----:B------:R-:W-:Y:S01]  /*aefc0*/  @P0 LOP3.LUT R0, R0, 0x20000000, RZ, 0xfc, !PT ;  /* 0x2000000000000812 */ /* 0x000fe200078efcff */
[----:B------:R-:W-:Y:S01]  /*aefd0*/  VIADD R15, R2, 0x3 ;  /* 0x00000003020f7836 */ /* 0x000fe20000000000 */
[----:B------:R-:W4:Y:S02]  /*aefe0*/  LDCU UR41, c[0x0][0x39c] ;  /* 0x00007380ff2977ac */ /* 0x000f240008000800 */
[----:B------:R-:W-:Y:S01]  /*aeff0*/  LOP3.LUT R0, R0, 0xefffffff, RZ, 0xc0, !PT ;  /* 0xefffffff00007812 */ /* 0x000fe200078ec0ff */
[C---:B------:R-:W-:Y:S01]  /*af000*/  VIADD R19, R2.reuse, 0x2 ;  /* 0x0000000202137836 */ /* 0x040fe20000000000 */
[----:B--2---:R-:W-:Y:S01]  /*af010*/  ISETP.LT.AND P3, PT, R15, UR77, !P1 ;  /* 0x0000004d0f007c0c */ /* 0x004fe2000cf61270 */
[----:B------:R-:W2:Y:S01]  /*af020*/  LDCU UR77, c[0x0][0x39c] ;  /* 0x00007380ff4d77ac */ /* 0x000ea20008000800 */
[----:B---3--:R-:W-:Y:S01]  /*af030*/  ISETP.LT.AND P0, PT, R11, UR76, !P1 ;  /* 0x0000004c0b007c0c */ /* 0x008fe2000cf01270 */
[----:B------:R-:W3:Y:S01]  /*af040*/  LDCU UR76, c[0x0][0x39c] ;  /* 0x00007380ff4c77ac */ /* 0x000ee20008000800 */
[----:B-1----:R-:W-:Y:S01]  /*af050*/  ISETP.LT.AND P2, PT, R19, UR40, !P1 ;  /* 0x0000002813007c0c */ /* 0x002fe2000cf41270 */
[----:B------:R-:W-:Y:S01]  /*af060*/  VIADD R11, R2, 0xc ;  /* 0x0000000c020b7836 */ /* 0x000fe20000000000 */
[----:B------:R-:W1:Y:S09]  /*af070*/  LDCU UR40, c[0x0][0x39c] ;  /* 0x00007380ff2877ac */ /* 0x000e720008000800 */
[----:B------:R-:W-:-:S04]  /*af080*/  @P0 LOP3.LUT R0, R0, 0x10000000, RZ, 0xfc, !PT ;  /* 0x1000000000000812 */ /* 0x000fc800078efcff */
[----:B------:R-:W-:-:S04]  /*af090*/  LOP3.LUT R0, R0, 0xf7ffffff, RZ, 0xc0, !PT ;  /* 0xf7ffffff00007812 */ /* 0x000fc800078ec0ff */
[----:B------:R-:W-:Y:S02]  /*af0a0*/  @P3 LOP3.LUT R0, R0, 0x8000000, RZ, 0xfc, !PT ;  /* 0x0800000000003812 */ /* 0x000fe400078efcff */
[----:B----4-:R-:W-:Y:S01]  /*af0b0*/  ISETP.LT.AND P0, PT, R6, UR41, !P1 ;  /* 0x0000002906007c0c */ /* 0x010fe2000cf01270 */
[----:B------:R-:W-:Y:S01]  /*af0c0*/  VIADD R19, R2, 0xd ;  /* 0x0000000d02137836 */ /* 0x000fe20000000000 */
[----:B------:R-:W-:Y:S01]  /*af0d0*/  LOP3.LUT R0, R0, 0xfbffffff, RZ, 0xc0, !PT ;  /* 0xfbffffff00007812 */ /* 0x000fe200078ec0ff */
[----:B------:R-:W4:Y:S03]  /*af0e0*/  LDCU UR41, c[0x0][0x39c] ;  /* 0x00007380ff2977ac */ /* 0x000f260008000800 */
[----:B------:R-:W-:-:S04]  /*af0f0*/  @P2 LOP3.LUT R0, R0, 0x4000000, RZ, 0xfc, !PT ;  /* 0x0400000000002812 */ /* 0x000fc800078efcff */
[----:B------:R-:W-:-:S04]  /*af100*/  LOP3.LUT R0, R0, 0xfdffffff, RZ, 0xc0, !PT ;  /* 0xfdffffff00007812 */ /* 0x000fc800078ec0ff */
[----:B------:R-:W-:Y:S02]  /*af110*/  @P0 LOP3.LUT R0, R0, 0x2000000, RZ, 0xfc, !PT ;  /* 0x0200000000000812 */ /* 0x000fe400078efcff */
[----:B---3--:R-:W-:Y:S01]  /*af120*/  ISETP.LT.AND P0, PT, R11, UR76, !P1 ;  /* 0x0000004c0b007c0c */ /* 0x008fe2000cf01270 */
[----:B------:R-:W-:Y:S01]  /*af130*/  VIADD R15, R2, 0xe ;  /* 0x0000000e020f7836 */ /* 0x000fe20000000000 */
[----:B--2---:R-:W-:Y:S02]  /*af140*/  ISETP.LT.AND P3, PT, R19, UR77, !P1 ;  /* 0x0000004d13007c0c */ /* 0x004fe4000cf61270 */
[----:B------:R-:W-:Y:S01]  /*af150*/  LOP3.LUT R0, R0, 0xfeffffff, RZ, 0xc0, !PT ;  /* 0xfeffffff00007812 */ /* 0x000fe200078ec0ff */
[----:B------:R-:W2:Y:S01]  /*af160*/  LDCU UR76, c[0x0][0x39c] ;  /* 0x00007380ff4c77ac */ /* 0x000ea20008000800 */
[----:B-1----:R-:W-:Y:S01]  /*af170*/  ISETP.LT.AND P2, PT, R15, UR40, !P1 ;  /* 0x000000280f007c0c */ /* 0x002fe2000cf41270 */
[----:B------:R-:W-:Y:S01]  /*af180*/  VIADD R19, R2, 0xf ;  /* 0x0000000f02137836 */ /* 0x000fe20000000000 */
[----:B------:R-:W1:Y:S05]  /*af190*/  LDCU UR77, c[0x0][0x39c] ;  /* 0x00007380ff4d77ac */ /* 0x000e6a0008000800 */
[----:B------:R-:W-:Y:S01]  /*af1a0*/  @P0 LOP3.LUT R0, R0, 0x1000000, RZ, 0xfc, !PT ;  /* 0x0100000000000812 */ /* 0x000fe200078efcff */
[----:B------:R-:W-:Y:S01]  /*af1b0*/  VIADD R11, R2, 0x10 ;  /* 0x00000010020b7836 */ /* 0x000fe20000000000 */
[----:B------:R-:W3:Y:S02]  /*af1c0*/  LDCU UR40, c[0x0][0x39c] ;  /* 0x00007380ff2877ac */ /* 0x000ee40008000800 */
[----:B------:R-:W-:-:S04]  /*af1d0*/  LOP3.LUT R0, R0, 0xff7fffff, RZ, 0xc0, !PT ;  /* 0xff7fffff00007812 */ /* 0x000fc800078ec0ff */
[----:B------:R-:W-:Y:S02]  /*af1e0*/  @P3 LOP3.LUT R0, R0, 0x800000, RZ, 0xfc, !PT ;  /* 0x0080000000003812 */ /* 0x000fe400078efcff */
[----:B----4-:R-:W-:Y:S02]  /*af1f0*/  ISETP.LT.AND P0, PT, R19, UR41, !P1 ;  /* 0x0000002913007c0c */ /* 0x010fe4000cf01270 */
[----:B------:R-:W-:Y:S01]  /*af200*/  LOP3.LUT R0, R0, 0xffbfffff, RZ, 0xc0, !PT ;  /* 0xffbfffff00007812 */ /* 0x000fe200078ec0ff */
[----:B------:R-:W-:Y:S01]  /*af210*/  VIADD R19, R2, 0x11 ;  /* 0x0000001102137836 */ /* 0x000fe20000000000 */
[----:B------:R-:W4:Y:S02]  /*af220*/  LDCU UR41, c[0x0][0x39c] ;  /* 0x00007380ff2977ac */ /* 0x000f240008000800 */
[----:B------:R-:W-:-:S04]  /*af230*/  @P2 LOP3.LUT R0, R0, 0x400000, RZ, 0xfc, !PT ;  /* 0x0040000000002812 */ /* 0x000fc800078efcff */
[----:B------:R-:W-:-:S04]  /*af240*/  LOP3.LUT R0, R0, 0xffdfffff, RZ, 0xc0, !PT ;  /* 0xffdfffff00007812 */ /* 0x000fc800078ec0ff */
[----:B------:R-:W-:Y:S02]  /*af250*/  @P0 LOP3.LUT R0, R0, 0x200000, RZ, 0xfc, !PT ;  /* 0x0020000000000812 */ /* 0x000fe400078efcff */
[----:B--2---:R-:W-:Y:S01]  /*af260*/  ISETP.LT.AND P0, PT, R11, UR76, !P1 ;  /* 0x0000004c0b007c0c */ /* 0x004fe2000cf01270 */
[----:B------:R-:W-:Y:S01]  /*af270*/  VIADD R15, R2, 0x12 ;  /* 0x00000012020f7836 */ /* 0x000fe20000000000 */
[----:B-1----:R-:W-:Y:S01]  /*af280*/  ISETP.LT.AND P3, PT, R19, UR77, !P1 ;  /* 0x0000004d13007c0c */ /* 0x002fe2000cf61270 */
[----:B------:R-:W1:Y:S01]  /*af290*/  LDCU UR76, c[0x0][0x39c] ;  /* 0x00007380ff4c77ac */ /* 0x000e620008000800 */
[----:B------:R-:W-:Y:S02]  /*af2a0*/  LOP3.LUT R0, R0, 0xffefffff, RZ, 0xc0, !PT ;  /* 0xffefffff00007812 */ /* 0x000fe400078ec0ff */
[----:B---3--:R-:W-:Y:S01]  /*af2b0*/  ISETP.LT.AND P2, PT, R15, UR40, !P1 ;  /* 0x000000280f007c0c */ /* 0x008fe2000cf41270 */
[----:B------:R-:W2:Y:S01]  /*af2c0*/  LDCU UR77, c[0x0][0x39c] ;  /* 0x00007380ff4d77ac */ /* 0x000ea20008000800 */
[C---:B------:R-:W-:Y:S01]  /*af2d0*/  IADD3 R19, PT, PT, R2.reuse, 0x13, RZ ;  /* 0x0000001302137810 */ /* 0x040fe20007ffe0ff */
[----:B------:R-:W-:Y:S01]  /*af2e0*/  VIADD R11, R2, 0x14 ;  /* 0x00000014020b7836 */ /* 0x000fe20000000000 */
[----:B------:R-:W3:Y:S03]  /*af2f0*/  LDCU UR40, c[0x0][0x39c] ;  /* 0x00007380ff2877ac */ /* 0x000ee60008000800 */
[----:B------:R-:W-:-:S04]  /*af300*/  @P0 LOP3.LUT R0, R0, 0x100000, RZ, 0xfc, !PT ;  /* 0x0010000000000812 */ /* 0x000fc800078efcff */
        /* <DEDUP_REMOVED lines=9> */
[----:B-1----:R-:W-:Y:S01]  /*af3a0*/  ISETP.LT.AND P0, PT, R11, UR76, !P1 ;  /* 0x0000004c0b007c0c */ /* 0x002fe2000cf01270 */
[----:B------:R-:W-:Y:S01]  /*af3b0*/  VIADD R15, R2, 0x16 ;  /* 0x00000016020f7836 */ /* 0x000fe20000000000 */
[----:B--2---:R-:W-:Y:S02]  /*af3c0*/  ISETP.LT.AND P3, PT, R19, UR77, !P1 ;  /* 0x0000004d13007c0c */ /* 0x004fe4000cf61270 */
[----:B------:R-:W-:Y:S01]  /*af3d0*/  LOP3.LUT R0, R0, 0xfffeffff, RZ, 0xc0, !PT ;  /* 0xfffeffff00007812 */ /* 0x000fe200078ec0ff */
[----:B------:R-:W1:Y:S01]  /*af3e0*/  LDCU UR76, c[0x0][0x39c] ;  /* 0x00007380ff4c77ac */ /* 0x000e620008000800 */
[----:B---3--:R-:W-:Y:S01]  /*af3f0*/  ISETP.LT.AND P2, PT, R15, UR40, !P1 ;  /* 0x000000280f007c0c */ /* 0x008fe2000cf41270 */
[----:B------:R-:W-:Y:S01]  /*af400*/  VIADD R19, R2, 0x17 ;  /* 0x0000001702137836 */ /* 0x000fe20000000000 */
[----:B------:R-:W2:Y:S05]  /*af410*/  LDCU UR77, c[0x0][0x39c] ;  /* 0x00007380ff4d77ac */ /* 0x000eaa0008000800 */
        /* <DEDUP_REMOVED lines=25> */
[----:B----4-:R-:W-:Y:S01]  /*af5b0*/  ISETP.LT.AND P0, PT, R19, UR41, !P1 ;  /* 0x0000002913007c0c */ /* 0x010fe2000cf01270 */
[----:B------:R-:W4:Y:S01]  /*af5c0*/  LDCU UR41, c[0x0][0x39c] ;  /* 0x00007380ff2977ac */ /* 0x000f220008000800 */
[----:B------:R-:W-:-:S04]  /*af5d0*/  LOP3.LUT R0, R0, 0xfffffbff, RZ, 0xc0, !PT ;  /* 0xfffffbff00007812 */ /* 0x000fc800078ec0ff */
[----:B------:R-:W-:-:S04]  /*af5e0*/  @P2 LOP3.LUT R0, R0, 0x400, RZ, 0xfc, !PT ;  /* 0x0000040000002812 */ /* 0x000fc800078efcff */
[----:B------:R-:W-:-:S04]  /*af5f0*/  LOP3.LUT R0, R0, 0xfffffdff, RZ, 0xc0, !PT ;  /* 0xfffffdff00007812 */ /* 0x000fc800078ec0ff */
[----:B------:R-:W-:Y:S02]  /*af600*/  @P0 LOP3.LUT R0, R0, 0x200, RZ, 0xfc, !PT ;  /* 0x0000020000000812 */ /* 0x000fe400078efcff */
[----:B-1----:R-:W-:Y:S01]  /*af610*/  ISETP.LT.AND P0, PT, R11, UR76, !P1 ;  /* 0x0000004c0b007c0c */ /* 0x002fe2000cf01270 */
[C---:B------:R-:W-:Y:S01]  /*af620*/  VIADD R15, R2.reuse, 0x1e ;  /* 0x0000001e020f7836 */ /* 0x040fe20000000000 */
[----:B------:R-:W-:Y:S01]  /*af630*/  IADD3 R19, PT, PT, R2, 0x1d, RZ ;  /* 0x0000001d02137810 */ /* 0x000fe20007ffe0ff */
[----:B------:R-:W1:Y:S01]  /*af640*/  LDCU UR76, c[0x0][0x39c] ;  /* 0x00007380ff4c77ac */ /* 0x000e620008000800 */
[----:B------:R-:W-:Y:S02]  /*af650*/  LOP3.LUT R0, R0, 0xfffffeff, RZ, 0xc0, !PT ;  /* 0xfffffeff00007812 */ /* 0x000fe400078ec0ff */
[----:B--2---:R-:W-:Y:S02]  /*af660*/  ISETP.LT.AND P3, PT, R19, UR77, !P1 ;  /* 0x0000004d13007c0c */ /* 0x004fe4000cf61270 */
[----:B---3--:R-:W-:-:S05]  /*af670*/  ISETP.LT.AND P2, PT, R15, UR40, !P1 ;  /* 0x000000280f007c0c */ /* 0x008fca000cf41270 */
[----:B------:R-:W-:Y:S01]  /*af680*/  @P0 LOP3.LUT R0, R0, 0x100, RZ, 0xfc, !PT ;  /* 0x0000010000000812 */ /* 0x000fe200078efcff */
[C---:B------:R-:W-:Y:S01]  /*af690*/  VIADD R19, R2.reuse, 0x1f ;  /* 0x0000001f02137836 */ /* 0x040fe20000000000 */
[----:B------:R2:W-:Y:S01]  /*af6a0*/  STL [R1+0x1af8], R14 ;  /* 0x001af80e01007387 */ /* 0x0005e20000100800 */
[----:B------:R-:W-:Y:S01]  /*af6b0*/  VIADD R11, R2, 0x20 ;  /* 0x00000020020b7836 */ /* 0x000fe20000000000 */
[----:B------:R-:W-:Y:S01]  /*af6c0*/  LOP3.LUT R0, R0, 0xffffff7f, RZ, 0xc0, !PT ;  /* 0xffffff7f00007812 */ /* 0x000fe200078ec0ff */
[----:B------:R-:W3:Y:S03]  /*af6d0*/  LDCU UR77, c[0x0][0x39c] ;  /* 0x00007380ff4d77ac */ /* 0x000ee60008000800 */
[----:B------:R-:W-:Y:S01]  /*af6e0*/  @P3 LOP3.LUT R0, R0, 0x80, RZ, 0xfc, !PT ;  /* 0x0000008000003812 */ /* 0x000fe200078efcff */
[----:B------:R-:W2:Y:S01]  /*af6f0*/  LDCU UR40, c[0x0][0x39c] ;  /* 0x00007380ff2877ac */ /* 0x000ea20008000800 */
[----:B----4-:R-:W-:-:S02]  /*af700*/  ISETP.LT.AND P0, PT, R19, UR41, !P1 ;  /* 0x0000002913007c0c */ /* 0x010fc4000cf01270 */
[----:B------:R-:W-:Y:S01]  /*af710*/  LOP3.LUT R0, R0, 0xffffffbf, RZ, 0xc0, !PT ;  /* 0xffffffbf00007812 */ /* 0x000fe200078ec0ff */
[----:B------:R-:W4:Y:S03]  /*af720*/  LDCU UR41, c[0x0][0x39c] ;  /* 0x00007380ff2977ac */ /* 0x000f260008000800 */
[----:B------:R-:W-:-:S04]  /*af730*/  @P2 LOP3.LUT R0, R0, 0x40, RZ, 0xfc, !PT ;  /* 0x0000004000002812 */ /* 0x000fc800078efcff */
[----:B------:R-:W-:-:S04]  /*af740*/  LOP3.LUT R0, R0, 0xffffffdf, RZ, 0xc0, !PT ;  /* 0xffffffdf00007812 */ /* 0x000fc800078ec0ff */
[----:B------:R-:W-:Y:S02]  /*af750*/  @P0 LOP3.LUT R0, R0, 0x20, RZ, 0xfc, !PT ;  /* 0x0000002000000812 */ /* 0x000fe400078efcff */
[----:B-1----:R-:W-:Y:S01]  /*af760*/  ISETP.LT.AND P0, PT, R11, UR76, !P1 ;  /* 0x0000004c0b007c0c */ /* 0x002fe2000cf01270 */
[----:B------:R-:W-:Y:S01]  /*af770*/  VIADD R15, R2, 0x21 ;  /* 0x00000021020f7836 */ /* 0x000fe20000000000 */
[----:B------:R-:W-:Y:S01]  /*af780*/  LOP3.LUT R0, R0, 0xffffffef, RZ, 0xc0, !PT ;  /* 0xffffffef00007812 */ /* 0x000fe200078ec0ff */
[----:B------:R-:W-:Y:S01]  /*af790*/  VIADD R19, R2, 0x22 ;  /* 0x0000002202137836 */ /* 0x000fe20000000000 */
[----:B------:R-:W1:Y:S09]  /*af7a0*/  LDCU UR76, c[0x0][0x39c] ;  /* 0x00007380ff4c77ac */ /* 0x000e720008000800 */
[----:B------:R-:W-:-:S02]  /*af7b0*/  @P0 LOP3.LUT R0, R0, 0x10, RZ, 0xfc, !PT ;  /* 0x0000001000000812 */ /* 0x000fc400078efcff */
[----:B----4-:R-:W-:Y:S01]  /*af7c0*/  ISETP.LT.AND P0, PT, R26, UR41, !P1 ;  /* 0x000000291a007c0c */ /* 0x010fe2000cf01270 */
[----:B------:R-:W-:Y:S01]  /*af7d0*/  VIADD R11, R2, 0x24 ;  /* 0x00000024020b7836 */ /* 0x000fe20000000000 */
[----:B------:R-:W4:Y:S01]  /*af7e0*/  LDL.LU R26, [R1+0x1b18] ;  /* 0x001b1800011a7983 */ /* 0x000f220000300800 */
[----:B---3--:R-:W-:Y:S01]  /*af7f0*/  ISETP.LT.AND P3, PT, R15, UR77, !P1 ;  /* 0x0000004d0f007c0c */ /* 0x008fe2000cf61270 */
[----:B------:R-:W3:Y:S01]  /*af800*/  LDCU UR77, c[0x0][0x39c] ;  /* 0x00007380ff4d77ac */ /* 0x000ee20008000800 */
[----:B--2---:R-:W-:Y:S02]  /*af810*/  ISETP.LT.AND P2, PT, R19, UR40, !P1 ;  /* 0x0000002813007c0c */ /* 0x004fe4000cf41270 */
[----:B------:R-:W-:Y:S01]  /*af820*/  LOP3.LUT R0, R0, 0xfffffff7, RZ, 0xc0, !PT ;  /* 0xfffffff700007812 */ /* 0x000fe200078ec0ff */
[----:B------:R-:W2:Y:S01]  /*af830*/  LDCU UR40, c[0x0][0x39c] ;  /* 0x00007380ff2877ac */ /* 0x000ea20008000800 */
[----:B------:R-:W1:Y:S07]  /*af840*/  LDCU UR41, c[0x0][0x39c] ;  /* 0x00007380ff2977ac */ /* 0x000e6e0008000800 */
[----:B------:R-:W-:-:S04]  /*af850*/  @P3 LOP3.LUT R0, R0, 0x8, RZ, 0xfc, !PT ;  /* 0x0000000800003812 */ /* 0x000fc800078efcff */
[----:B------:R-:W-:Y:S01]  /*af860*/  LOP3.LUT R0, R0, 0xfffffffb, RZ, 0xc0, !PT ;  /* 0xfffffffb00007812 */ /* 0x000fe200078ec0ff */
[----:B------:R-:W-:-:S03]  /*af870*/  VIADD R19, R2, 0x25 ;  /* 0x0000002502137836 */ /* 0x000fc60000000000 */
[----:B------:R-:W-:-:S04]  /*af880*/  @P2 LOP3.LUT R0, R0, 0x4, RZ, 0xfc, !PT ;  /* 0x0000000400002812 */ /* 0x000fc800078efcff */
[----:B------:R-:W-:Y:S02]  /*af890*/  LOP3.LUT R0, R0, 0xfffffffd, RZ, 0xc0, !PT ;  /* 0xfffffffd00007812 */ /* 0x000fe400078ec0ff */
[----:B---3--:R-:W-:Y:S02]  /*af8a0*/  ISETP.LT.AND P3, PT, R19, UR77, !P1 ;  /* 0x0000004d13007c0c */ /* 0x008fe4000cf61270 */
[----:B------:R-:W-:Y:S01]  /*af8b0*/  @P0 LOP3.LUT R0, R0, 0x2, RZ, 0xfc, !PT ;  /* 0x0000000200000812 */ /* 0x000fe200078efcff */
[C---:B------:R-:W-:Y:S01]  /*af8c0*/  VIADD R15, R2.reuse, 0x26 ;  /* 0x00000026020f7836 */ /* 0x040fe20000000000 */
[----:B-1----:R-:W-:Y:S01]  /*af8d0*/  ISETP.LT.AND P0, PT, R11, UR76, !P1 ;  /* 0x0000004c0b007c0c */ /* 0x002fe2000cf01270 */
[----:B------:R-:W-:Y:S01]  /*af8e0*/  VIADD R19, R2, 0x27 ;  /* 0x0000002702137836 */ /* 0x000fe20000000000 */
[----:B------:R-:W-:Y:S01]  /*af8f0*/  LOP3.LUT R0, R0, 0xfffffffe, RZ, 0xc0, !PT ;  /* 0xfffffffe00007812 */ /* 0x000fe200078ec0ff */
[----:B------:R-:W1:Y:S01]  /*af900*/  LDCU UR76, c[0x0][0x39c] ;  /* 0x00007380ff4c77ac */ /* 0x000e620008000800 */
[----:B--2---:R-:W-:Y:S01]  /*af910*/  ISETP.LT.AND P2, PT, R15, UR40, !P1 ;  /* 0x000000280f007c0c */ /* 0x004fe2000cf41270 */
[----:B------:R-:W2:Y:S01]  /*af920*/  LDCU UR77, c[0x0][0x39c] ;  /* 0x00007380ff4d77ac */ /* 0x000ea20008000800 */
[----:B------:R-:W-:Y:S01]  /*af930*/  IADD3 R11, PT, PT, R2, 0x28, RZ ;  /* 0x00000028020b7810 */ /* 0x000fe20007ffe0ff */
[----:B------:R-:W3:Y:S06]  /*af940*/  LDCU UR40, c[0x0][0x39c] ;  /* 0x00007380ff2877ac */ /* 0x000eec0008000800 */
[----:B------:R-:W-:-:S02]  /*af950*/  @P0 LOP3.LUT R0, R0, 0x1, RZ, 0xfc, !PT ;  /* 0x0000000100000812 */ /* 0x000fc400078efcff */
[----:B------:R-:W-:Y:S01]  /*af960*/  ISETP.LT.AND P0, PT, R19, UR41, !P1 ;  /* 0x0000002913007c0c */ /* 0x000fe2000cf01270 */
[C---:B------:R-:W-:Y:S01]  /*af970*/  VIADD R19, R2.reuse, 0x29 ;  /* 0x0000002902137836 */ /* 0x040fe20000000000 */
[----:B------:R-:W1:Y:S01]  /*af980*/  LDCU UR41, c[0x0][0x39c] ;  /* 0x00007380ff2977ac */ /* 0x000e620008000800 */
[----:B------:R-:W-:Y:S01]  /*af990*/  VIADD R15, R2, 0x2a ;  /* 0x0000002a020f7836 */ /* 0x000fe20000000000 */
[----:B----4-:R-:W-:-:S04]  /*af9a0*/  LOP3.LUT R26, R26, 0x7fffffff, RZ, 0xc0, !PT ;  /* 0x7fffffff1a1a7812 */ /* 0x010fc800078ec0ff */
[----:B------:R-:W-:-:S04]  /*af9b0*/  @P3 LOP3.LUT R26, R26, 0x80000000, RZ, 0xfc, !PT ;  /* 0x800000001a1a3812 */ /* 0x000fc800078efcff */
[----:B------:R-:W-:-:S04]  /*af9c0*/  LOP3.LUT R26, R26, 0xbfffffff, RZ, 0xc0, !PT ;  /* 0xbfffffff1a1a7812 */ /* 0x000fc800078ec0ff */
[----:B------:R-:W-:-:S04]  /*af9d0*/  @P2 LOP3.LUT R26, R26, 0x40000000, RZ, 0xfc, !PT ;  /* 0x400000001a1a2812 */ /* 0x000fc800078efcff */
[----:B------:R-:W-:-:S04]  /*af9e0*/  LOP3.LUT R26, R26, 0xdfffffff, RZ, 0xc0, !PT ;  /* 0xdfffffff1a1a7812 */ /* 0x000fc800078ec0ff */
[----:B------:R-:W-:Y:S02]  /*af9f0*/  @P0 LOP3.LUT R26, R26, 0x20000000, RZ, 0xfc, !PT ;  /* 0x200000001a1a0812 */ /* 0x000fe400078efcff */
[----:B-1----:R-:W-:Y:S01]  /*afa00*/  ISETP.LT.AND P0, PT, R11, UR76, !P1 ;  /* 0x0000004c0b007c0c */ /* 0x002fe2000cf01270 */
[----:B------:R-:W1:Y:S01]  /*afa10*/  LDCU UR76, c[0x0][0x39c] ;  /* 0x00007380ff4c77ac */ /* 0x000e620008000800 */
[----:B--2---:R-:W-:Y:S02]  /*afa20*/  ISETP.LT.AND P3, PT, R19, UR77, !P1 ;  /* 0x0000004d13007c0c */ /* 0x004fe4000cf61270 */
[----:B------:R-:W-:Y:S02]  /*afa30*/  LOP3.LUT R26, R26, 0xefffffff, RZ, 0xc0, !PT ;  /* 0xefffffff1a1a7812 */ /* 0x000fe400078ec0ff */
[----:B---3--:R-:W-:Y:S01]  /*afa40*/  ISETP.LT.AND P2, PT, R15, UR40, !P1 ;  /* 0x000000280f007c0c */ /* 0x008fe2000cf41270 */
[C---:B------:R-:W-:Y:S01]  /*afa50*/  VIADD R19, R2.reuse, 0x2b ;  /* 0x0000002b02137836 */ /* 0x040fe20000000000 */
[----:B------:R-:W2:Y:S01]  /*afa60*/  LDCU UR77, c[0x0][0x39c] ;  /* 0x00007380ff4d77ac */ /* 0x000ea20008000800 */
[----:B------:R-:W-:Y:S01]  /*afa70*/  VIADD R11, R2, 0x2c ;  /* 0x0000002c020b7836 */ /* 0x000fe20000000000 */
[----:B------:R-:W3:Y:S03]  /*afa80*/  LDCU UR40, c[0x0][0x39c] ;  /* 0x00007380ff2877ac */ /* 0x000ee60008000800 */
[----:B------:R-:W-:-:S04]  /*afa90*/  @P0 LOP3.LUT R26, R26, 0x10000000, RZ, 0xfc, !PT ;  /* 0x100000001a1a0812 */ /* 0x000fc800078efcff */
[----:B------:R-:W-:-:S04]  /*afaa0*/  LOP3.LUT R26, R26, 0xf7ffffff, RZ, 0xc0, !PT ;  /* 0xf7ffffff1a1a7812 */ /* 0x000fc800078ec0ff */
[----:B------:R-:W-:Y:S02]  /*afab0*/  @P3 LOP3.LUT R26, R26, 0x8000000, RZ, 0xfc, !PT ;  /* 0x080000001a1a3812 */ /* 0x000fe400078efcff */
[----:B------:R-:W-:Y:S02]  /*afac0*/  ISETP.LT.AND P0, PT, R19, UR41, !P1 ;  /* 0x0000002913007c0c */ /* 0x000fe4000cf01270 */
        /* <DEDUP_REMOVED lines=27> */
[----:B------:R-:W1:Y:S01]  /*afc80*/  LDCU UR76, c[0x0][0x39c] ;  /* 0x00007380ff4c77ac */ /* 0x000e620008000800 */
[----:B--2---:R-:W-:Y:S02]  /*afc90*/  ISETP.LT.AND P3, PT, R19, UR77, !P1 ;  /* 0x0000004d13007c0c */ /* 0x004fe4000cf61270 */
[----:B------:R-:W-:Y:S02]  /*afca0*/  LOP3.LUT R26, R26, 0xffefffff, RZ, 0xc0, !PT ;  /* 0xffefffff1a1a7812 */ /* 0x000fe400078ec0ff */
[C---:B------:R-:W-:Y:S01]  /*afcb0*/  IADD3 R15, PT, PT, R2.reuse, 0x32, RZ ;  /* 0x00000032020f7810 */ /* 0x040fe20007ffe0ff */
[C---:B------:R-:W-:Y:S01]  /*afcc0*/  VIADD R19, R2.reuse, 0x33 ;  /* 0x0000003302137836 */ /* 0x040fe20000000000 */
[----:B------:R-:W2:Y:S02]  /*afcd0*/  LDCU UR77, c[0x0][0x39c] ;  /* 0x00007380ff4d77ac */ /* 0x000ea40008000800 */
[----:B---3--:R-:W-:Y:S01]  /*afce0*/  ISETP.LT.AND P2, PT, R15, UR40, !P1 ;  /* 0x000000280f007c0c */ /* 0x008fe2000cf41270 */
[----:B------:R-:W-:Y:S01]  /*afcf0*/  VIADD R11, R2, 0x34 ;  /* 0x00000034020b7836 */ /* 0x000fe20000000000 */
[----:B------:R-:W3:Y:S01]  /*afd00*/  LDCU UR40, c[0x0][0x39c] ;  /* 0x00007380ff2877ac */ /* 0x000ee20008000800 */
        /* <DEDUP_REMOVED lines=39> */
[----:B------:R-:W3:Y:S03]  /*aff80*/  LDCU UR40, c[0x0][0x39c] ;  /* 0x00007380ff2877ac */ /* 0x000ee60008000800 */
[----:B------:R-:W-:-:S04]  /*aff90*/  LOP3.LUT R26, R26, 0xfffff7ff, RZ, 0xc0, !PT ;  /* 0xfffff7ff1a1a7812 */ /* 0x000fc800078ec0ff */
[----:B------:R-:W-:Y:S02]  /*affa0*/  @P3 LOP3.LUT R26, R26, 0x800, RZ, 0xfc, !PT ;  /* 0x000008001a1a3812 */ /* 0x000fe400078efcff */
[----:B----4-:R-:W-:Y:S02]  /*affb0*/  ISETP.LT.AND P0, PT, R19, UR41, !P1 ;  /* 0x0000002913007c0c */ /* 0x010fe4000cf01270 */
[----:B------:R-:W-:Y:S02]  /*affc0*/  LOP3.LUT R26, R26, 0xfffffbff, RZ, 0xc0, !PT ;  /* 0xfffffbff1a1a7812 */ /* 0x000fe400078ec0ff */
[C---:B------:R-:W-:Y:S01]  /*affd0*/  IADD3 R11, PT, PT, R2.reuse, 0x3c, RZ ;  /* 0x0000003c020b7810 */ /* 0x040fe20007ffe0ff */
[----:B------:R-:W-:Y:S01]  /*affe0*/  VIADD R19, R2, 0x3d ;  /* 0x0000003d02137836 */ /* 0x000fe20000000000 */
[----:B------:R-:W-:Y:S01]  /*afff0*/  @P2 LOP3.LUT R26, R26, 0x400, RZ, 0xfc, !PT ;  /* 0x000004001a1a2812 */ /* 0x000fe200078efcff */
[----:B------:R-:W4:Y:S03]  /*b0000*/  LDCU UR41, c[0x0][0x39c] ;  /* 0x00007380ff2977ac */ /* 0x000f260008000800 */
        /* <DEDUP_REMOVED lines=8> */
[C---:B------:R-:W-:Y:S02]  /*b0090*/  VIADD R19, R2.reuse, 0x3f ;  /* 0x0000003f02137836 */ /* 0x040fe40000000000 */
[----:B------:R-:W-:Y:S01]  /*b00a0*/  VIADD R11, R2, 0x40 ;  /* 0x00000040020b7836 */ /* 0x000fe20000000000 */
[----:B------:R-:W2:Y:S03]  /*b00b0*/  LDCU UR77, c[0x0][0x39c] ;  /* 0x00007380ff4d77ac */ /* 0x000ea60008000800 */
[----:B------:R-:W-:Y:S01]  /*b00c0*/  @P0 LOP3.LUT R26, R26, 0x100, RZ, 0xfc, !PT ;  /* 0x000001001a1a0812 */ /* 0x000fe200078efcff */
[----:B------:R-:W3:Y:S03]  /*b00d0*/  LDCU UR40, c[0x0][0x39c] ;  /* 0x00007380ff2877ac */ /* 0x000ee60008000800 */
        /* <DEDUP_REMOVED lines=17> */
[----:B--2---:R-:W-:Y:S01]  /*b01f0*/  ISETP.LT.AND P3, PT, R15, UR77, !P1 ;  /* 0x0000004d0f007c0c */ /* 0x004fe2000cf61270 */
[----:B------:R-:W2:Y:S01]  /*b0200*/  LDCU UR77, c[0x0][0x39c] ;  /* 0x00007380ff4d77ac */ /* 0x000ea20008000800 */
[----:B---3--:R-:W-:Y:S02]  /*b0210*/  ISETP.LT.AND P2, PT, R19, UR40, !P1 ;  /* 0x0000002813007c0c */ /* 0x008fe4000cf41270 */
[----:B------:R-:W-:Y:S01]  /*b0220*/  LOP3.LUT R26, R26, 0xfffffff7, RZ, 0xc0, !PT ;  /* 0xfffffff71a1a7812 */ /* 0x000fe200078ec0ff */
[----:B------:R-:W3:Y:S01]  /*b0230*/  LDCU UR40, c[0x0][0x39c] ;  /* 0x00007380ff2877ac */ /* 0x000ee20008000800 */
[----:B------:R-:W1:Y:S07]  /*b0240*/  LDCU UR41, c[0x0][0x39c] ;  /* 0x00007380ff2977ac */ /* 0x000e6e0008000800 */
[----:B------:R-:W-:-:S04]  /*b0250*/  @P3 LOP3.LUT R26, R26, 0x8, RZ, 0xfc, !PT ;  /* 0x000000081a1a3812 */ /* 0x000fc800078efcff */
[----:B------:R-:W-:Y:S01]  /*b0260*/  LOP3.LUT R26, R26, 0xfffffffb, RZ, 0xc0, !PT ;  /* 0xfffffffb1a1a7812 */ /* 0x000fe200078ec0ff */
[----:B------:R-:W-:-:S03]  /*b0270*/  VIADD R19, R2, 0x45 ;  /* 0x0000004502137836 */ /* 0x000fc60000000000 */
[----:B------:R-:W-:-:S04]  /*b0280*/  @P2 LOP3.LUT R26, R26, 0x4, RZ, 0xfc, !PT ;  /* 0x000000041a1a2812 */ /* 0x000fc800078efcff */
[----:B------:R-:W-:Y:S02]  /*b0290*/  LOP3.LUT R26, R26, 0xfffffffd, RZ, 0xc0, !PT ;  /* 0xfffffffd1a1a7812 */ /* 0x000fe400078ec0ff */
[----:B--2---:R-:W-:Y:S01]  /*b02a0*/  ISETP.LT.AND P3, PT, R19, UR77, !P1 ;  /* 0x0000004d13007c0c */ /* 0x004fe2000cf61270 */
[----:B------:R-:W-:Y:S01]  /*b02b0*/  VIADD R15, R2, 0x46 ;  /* 0x00000046020f7836 */ /* 0x000fe20000000000 */
[----:B------:R-:W-:Y:S01]  /*b02c0*/  @P0 LOP3.LUT R26, R26, 0x2, RZ, 0xfc, !PT ;  /* 0x000000021a1a0812 */ /* 0x000fe200078efcff */
[----:B------:R-:W2:Y:S01]  /*b02d0*/  LDCU UR77, c[0x0][0x39c] ;  /* 0x00007380ff4d77ac */ /* 0x000ea20008000800 */
[----:B-1----:R-:W-:Y:S02]  /*b02e0*/  ISETP.LT.AND P0, PT, R11, UR76, !P1 ;  /* 0x0000004c0b007c0c */ /* 0x002fe4000cf01270 */
[----:B---3--:R-:W-:Y:S01]  /*b02f0*/  ISETP.LT.AND P2, PT, R15, UR40, !P1 ;  /* 0x000000280f007c0c */ /* 0x008fe2000cf41270 */
[----:B------:R-:W1:Y:S01]  /*b0300*/  LDCU UR76, c[0x0][0x39c] ;  /* 0x00007380ff4c77ac */ /* 0x000e620008000800 */
[----:B------:R-:W-:-:S02]  /*b0310*/  LOP3.LUT R26, R26, 0xfffffffe, RZ, 0xc0, !PT ;  /* 0xfffffffe1a1a7812 */ /* 0x000fc400078ec0ff */
[C---:B------:R-:W-:Y:S01]  /*b0320*/  IADD3 R19, PT, PT, R2.reuse, 0x47, RZ ;  /* 0x0000004702137810 */ /* 0x040fe20007ffe0ff */
[----:B------:R-:W-:Y:S01]  /*b0330*/  VIADD R11, R2, 0x48 ;  /* 0x00000048020b7836 */ /* 0x000fe20000000000 */
[----:B------:R-:W3:Y:S05]  /*b0340*/  LDCU UR40, c[0x0][0x39c] ;  /* 0x00007380ff2877ac */ /* 0x000eea0008000800 */
[----:B------:R-:W-:Y:S02]  /*b0350*/  @P0 LOP3.LUT R26, R26, 0x1, RZ, 0xfc, !PT ;  /* 0x000000011a1a0812 */ /* 0x000fe400078efcff */
        /* <DEDUP_REMOVED lines=30> */
[C---:B------:R-:W-:Y:S01]  /*b0540*/  VIADD R15, R2.reuse, 0x4e ;  /* 0x0000004e020f7836 */ /* 0x040fe20000000000 */
[----:B--2---:R-:W-:Y:S02]  /*b0550*/  ISETP.LT.AND P3, PT, R19, UR77, !P1 ;  /* 0x0000004d13007c0c */ /* 0x004fe4000cf61270 */
[----:B------:R-:W-:Y:S01]  /*b0560*/  LOP3.LUT R25, R25, 0xfeffffff, RZ, 0xc0, !PT ;  /* 0xfeffffff19197812 */ /* 0x000fe200078ec0ff */
[----:B------:R-:W1:Y:S01]  /*b0570*/  LDCU UR76, c[0x0][0x39c] ;  /* 0x00007380ff4c77ac */ /* 0x000e620008000800 */
[----:B---3--:R-:W-:Y:S01]  /*b0580*/  ISETP.LT.AND P2, PT, R15, UR40, !P1 ;  /* 0x000000280f007c0c */ /* 0x008fe2000cf41270 */
[C---:B------:R-:W-:Y:S01]  /*b0590*/  VIADD R19, R2.reuse, 0x4f ;  /* 0x0000004f02137836 */ /* 0x040fe20000000000 */
        /* <DEDUP_REMOVED lines=21> */
[----:B------:R-:W2:Y:S02]  /*b06f0*/  LDCU UR77, c[0x0][0x39c] ;  /* 0x00007380ff4d77ac */ /* 0x000ea40008000800 */
[----:B------:R-:W-:Y:S01]  /*b0700*/  LOP3.LUT R25, R25, 0xfff7ffff, RZ, 0xc0, !PT ;  /* 0xfff7ffff19197812 */ /* 0x000fe200078ec0ff */
[----:B------:R-:W-:Y:S01]  /*b0710*/  VIADD R11, R2, 0x54 ;  /* 0x00000054020b7836 */ /* 0x000fe20000000000 */
[----:B------:R-:W3:Y:S02]  /*b0720*/  LDCU UR40, c[0x0][0x39c] ;  /* 0x00007380ff2877ac */ /* 0x000ee40008000800 */
[----:B------:R-:W-:Y:S02]  /*b0730*/  @P3 LOP3.LUT R25, R25, 0x80000, RZ, 0xfc, !PT ;  /* 0x0008000019193812 */ /* 0x000fe400078efcff */
[----:B----4-:R-:W-:-:S02]  /*b0740*/  ISETP.LT.AND P0, PT, R19, UR41, !P1 ;  /* 0x0000002913007c0c */ /* 0x010fc4000cf01270 */
        /* <DEDUP_REMOVED lines=28> */
[----:B--2---:R-:W-:Y:S01]  /*b0910*/  ISETP.LT.AND P3, PT, R19, UR77, !P1 ;  /* 0x0000004d13007c0c */ /* 0x004fe2000cf61270 */
        /* <DEDUP_REMOVED lines=23> */
[C---:B------:R-:W-:Y:S02]  /*b0a90*/  VIADD R19, R2.reuse, 0x5f ;  /* 0x0000005f02137836 */ /* 0x040fe40000000000 */
[C---:B------:R-:W-:Y:S01]  /*b0aa0*/  VIADD R11, R2.reuse, 0x60 ;  /* 0x00000060020b7836 */ /* 0x040fe20000000000 */
[----:B------:R-:W2:Y:S03]  /*b0ab0*/  LDCU UR77, c[0x0][0x39c] ;  /* 0x00007380ff4d77ac */ /* 0x000ea60008000800 */
        /* <DEDUP_REMOVED lines=31> */
[----:B--2---:R-:W-:Y:S02]  /*b0cb0*/  ISETP.LT.AND P3, PT, R19, UR77, !P1 ;  /* 0x0000004d13007c0c */ /* 0x004fe4000cf61270 */
[----:B------:R-:W-:Y:S02]  /*b0cc0*/  @P0 LOP3.LUT R25, R25, 0x2, RZ, 0xfc, !PT ;  /* 0x0000000219190812 */ /* 0x000fe400078efcff */
[C---:B------:R-:W-:Y:S01]  /*b0cd0*/  IADD3 R15, PT, PT, R2.reuse, 0x66, RZ ;  /* 0x00000066020f7810 */ /* 0x040fe20007ffe0ff */
[----:B------:R-:W-:Y:S01]  /*b0ce0*/  VIADD R19, R2, 0x67 ;  /* 0x0000006702137836 */ /* 0x000fe20000000000 */
[----:B-1----:R-:W-:Y:S01]  /*b0cf0*/  ISETP.LT.AND P0, PT, R11, UR76, !P1 ;  /* 0x0000004c0b007c0c */ /* 0x002fe2000cf01270 */
[----:B------:R-:W1:Y:S01]  /*b0d00*/  LDCU UR76, c[0x0][0x39c] ;  /* 0x00007380ff4c77ac */ /* 0x000e620008000800 */
[----:B---3--:R-:W-:-:S02]  /*b0d10*/  ISETP.LT.AND P2, PT, R15, UR40, !P1 ;  /* 0x000000280f007c0c */ /* 0x008fc4000cf41270 */
[----:B------:R-:W-:Y:S01]  /*b0d20*/  LOP3.LUT R25, R25, 0xfffffffe, RZ, 0xc0, !PT ;  /* 0xfffffffe19197812 */ /* 0x000fe200078ec0ff */
[----:B------:R-:W2:Y:S01]  /*b0d30*/  LDCU UR77, c[0x0][0x39c] ;  /* 0x00007380ff4d77ac */ /* 0x000ea20008000800 */
[C---:B------:R-:W-:Y:S01]  /*b0d40*/  VIADD R11, R2.reuse, 0x68 ;  /* 0x00000068020b7836 */ /* 0x040fe20000000000 */
[----:B------:R-:W3:Y:S06]  /*b0d50*/  LDCU UR40, c[0x0][0x39c] ;  /* 0x00007380ff2877ac */ /* 0x000eec0008000800 */
        /* <DEDUP_REMOVED lines=145> */
[----:B------:R-:W-:-:S04]  /*b1670*/  LOP3.LUT R21, R21, 0xfffffffb, RZ, 0xc0, !PT ;  /* 0xfffffffb15157812 */ /* 0x000fc800078ec0ff */
[----:B------:R-:W-:Y:S02]  /*b1680*/  @P2 LOP3.LUT R21, R21, 0x4, RZ, 0xfc, !PT ;  /* 0x0000000415152812 */ /* 0x000fe400078efcff */
[C---:B------:R-:W-:Y:S02]  /*b1690*/  IADD3 R19, PT, PT, R2.reuse, 0x85, RZ ;  /* 0x0000008502137810 */ /* 0x040fe40007ffe0ff */
[----:B------:R-:W-:Y:S02]  /*b16a0*/  LOP3.LUT R21, R21, 0xfffffffd, RZ, 0xc0, !PT ;  /* 0xfffffffd15157812 */ /* 0x000fe400078ec0ff */
[----:B--2---:R-:W-:Y:S02]  /*b16b0*/  ISETP.LT.AND P3, PT, R19, UR77, !P1 ;  /* 0x0000004d13007c0c */ /* 0x004fe4000cf61270 */
[----:B------:R-:W-:Y:S01]  /*b16c0*/  @P0 LOP3.LUT R21, R21, 0x2, RZ, 0xfc, !PT ;  /* 0x0000000215150812 */ /* 0x000fe200078efcff */
[C---:B------:R-:W-:Y:S01]  /*b16d0*/  VIADD R15, R2.reuse, 0x86 ;  /* 0x00000086020f7836 */ /* 0x040fe20000000000 */
[----:B-1----:R-:W-:Y:S01]  /*b16e0*/  ISETP.LT.AND P0, PT, R11, UR76, !P1 ;  /* 0x0000004c0b007c0c */ /* 0x002fe2000cf01270 */
[C---:B------:R-:W-:Y:S01]  /*b16f0*/  VIADD R19, R2.reuse, 0x87 ;  /* 0x0000008702137836 */ /* 0x040fe20000000000 */
[----:B------:R-:W-:Y:S01]  /*b1700*/  LOP3.LUT R21, R21, 0xfffffffe, RZ, 0xc0, !PT ;  /* 0xfffffffe15157812 */ /* 0x000fe200078ec0ff */
[----:B------:R-:W1:Y:S01]  /*b1710*/  LDCU UR76, c[0x0][0x39c] ;  /* 0x00007380ff4c77ac */ /* 0x000e620008000800 */
[----:B---3--:R-:W-:Y:S01]  /*b1720*/  ISETP.LT.AND P2, PT, R15, UR40, !P1 ;  /* 0x000000280f007c0c */ /* 0x008fe2000cf41270 */
[----:B------:R-:W2:Y:S01]  /*b1730*/  LDCU UR77, c[0x0][0x39c] ;  /* 0x00007380ff4d77ac */ /* 0x000ea20008000800 */
[----:B------:R-:W-:Y:S01]  /*b1740*/  VIADD R11, R2, 0x88 ;  /* 0x00000088020b7836 */ /* 0x000fe20000000000 */
        /* <DEDUP_REMOVED lines=98> */
[----:B------:R-:W-:Y:S01]  /*b1d70*/  VIADD R19, R2, 0x9b ;  /* 0x0000009b02137836 */ /* 0x000fe20000000000 */
        /* <DEDUP_REMOVED lines=39> */
[----:B------:R-:W4:Y:S01]  /*b1ff0*/  LDCU UR41, c[0x0][0x39c] ;  /* 0x00007380ff2977ac */ /* 0x000f220008000800 */
[----:B------:R-:W4:Y:S01]  /*b2000*/  LDL.LU R23, [R1+0x1b08] ;  /* 0x001b080001177983 */ /* 0x000f220000300800 */
[----:B--2---:R-:W-:Y:S02]  /*b2010*/  ISETP.LT.AND P3, PT, R15, UR77, !P1 ;  /* 0x0000004d0f007c0c */ /* 0x004fe4000cf61270 */
[----:B---3--:R-:W-:Y:S01]  /*b2020*/  ISETP.LT.AND P2, PT, R19, UR40, !P1 ;  /* 0x0000002813007c0c */ /* 0x008fe2000cf41270 */
[----:B------:R-:W2:Y:S01]  /*b2030*/  LDCU UR77, c[0x0][0x39c] ;  /* 0x00007380ff4d77ac */ /* 0x000ea20008000800 */
[----:B------:R-:W-:Y:S01]  /*b2040*/  LOP3.LUT R24, R24, 0xfffffff7, RZ, 0xc0, !PT ;  /* 0xfffffff718187812 */ /* 0x000fe200078ec0ff */
[----:B------:R-:W3:Y:S08]  /*b2050*/  LDCU UR40, c[0x0][0x39c] ;  /* 0x00007380ff2877ac */ /* 0x000ef00008000800 */
[----:B------:R-:W-:-:S04]  /*b2060*/  @P3 LOP3.LUT R24, R24, 0x8, RZ, 0xfc, !PT ;  /* 0x0000000818183812 */ /* 0x000fc800078efcff */
[----:B------:R-:W-:Y:S01]  /*b2070*/  LOP3.LUT R24, R24, 0xfffffffb, RZ, 0xc0, !PT ;  /* 0xfffffffb18187812 */ /* 0x000fe200078ec0ff */
[----:B------:R-:W-:-:S03]  /*b2080*/  VIADD R19, R2, 0xa5 ;  /* 0x000000a502137836 */ /* 0x000fc60000000000 */
[----:B------:R-:W-:Y:S02]  /*b2090*/  @P2 LOP3.LUT R24, R24, 0x4, RZ, 0xfc, !PT ;  /* 0x0000000418182812 */ /* 0x000fe400078efcff */
[----:B------:R-:W-:Y:S02]  /*b20a0*/  IADD3 R11, PT, PT, R2, 0xa4, RZ ;  /* 0x000000a4020b7810 */ /* 0x000fe40007ffe0ff */
[----:B------:R-:W-:Y:S02]  /*b20b0*/  LOP3.LUT R24, R24, 0xfffffffd, RZ, 0xc0, !PT ;  /* 0xfffffffd18187812 */ /* 0x000fe400078ec0ff */
[----:B--2---:R-:W-:Y:S02]  /*b20c0*/  ISETP.LT.AND P3, PT, R19, UR77, !P1 ;  /* 0x0000004d13007c0c */ /* 0x004fe4000cf61270 */
[----:B------:R-:W-:Y:S01]  /*b20d0*/  @P0 LOP3.LUT R24, R24, 0x2, RZ, 0xfc, !PT ;  /* 0x0000000218180812 */ /* 0x000fe200078efcff */
[C---:B------:R-:W-:Y:S01]  /*b20e0*/  VIADD R15, R2.reuse, 0xa6 ;  /* 0x000000a6020f7836 */ /* 0x040fe20000000000 */
[----:B-1----:R-:W-:Y:S01]  /*b20f0*/  ISETP.LT.AND P0, PT, R11, UR76, !P1 ;  /* 0x0000004c0b007c0c */ /* 0x002fe2000cf01270 */
[----:B------:R-:W-:Y:S01]  /*b2100*/  VIADD R19, R2, 0xa7 ;  /* 0x000000a702137836 */ /* 0x000fe20000000000 */
[----:B------:R-:W-:Y:S01]  /*b2110*/  LOP3.LUT R24, R24, 0xfffffffe, RZ, 0xc0, !PT ;  /* 0xfffffffe18187812 */ /* 0x000fe200078ec0ff */
[----:B------:R-:W1:Y:S01]  /*b2120*/  LDCU UR76, c[0x0][0x39c] ;  /* 0x00007380ff4c77ac */ /* 0x000e620008000800 */
[----:B---3--:R-:W-:Y:S01]  /*b2130*/  ISETP.LT.AND P2, PT, R15, UR40, !P1 ;  /* 0x000000280f007c0c */ /* 0x008fe2000cf41270 */
[----:B------:R-:W2:Y:S01]  /*b2140*/  LDCU UR77, c[0x0][0x39c] ;  /* 0x00007380ff4d77ac */ /* 0x000ea20008000800 */
[----:B------:R-:W-:Y:S01]  /*b2150*/  VIADD R11, R2, 0xa8 ;  /* 0x000000a8020b7836 */ /* 0x000fe20000000000 */
[----:B------:R-:W3:Y:S06]  /*b2160*/  LDCU UR40, c[0x0][0x39c] ;  /* 0x00007380ff2877ac */ /* 0x000eec0008000800 */
[----:B------:R-:W-:-:S02]  /*b2170*/  @P0 LOP3.LUT R24, R24, 0x1, RZ, 0xfc, !PT ;  /* 0x0000000118180812 */ /* 0x000fc400078efcff */
[----:B----4-:R-:W-:Y:S01]  /*b2180*/  ISETP.LT.AND P0, PT, R19, UR41, !P1 ;  /* 0x0000002913007c0c */ /* 0x010fe2000cf01270 */
[C---:B------:R-:W-:Y:S01]  /*b2190*/  VIADD R19, R2.reuse, 0xa9 ;  /* 0x000000a902137836 */ /* 0x040fe20000000000 */
[----:B------:R-:W4:Y:S01]  /*b21a0*/  LDCU UR41, c[0x0][0x39c] ;  /* 0x00007380ff2977ac */ /* 0x000f220008000800 */
[----:B------:R-:W-:Y:S01]  /*b21b0*/  VIADD R15, R2, 0xaa ;  /* 0x000000aa020f7836 */ /* 0x000fe20000000000 */
[----:B------:R-:W-:-:S04]  /*b21c0*/  LOP3.LUT R23, R23, 0x7fffffff, RZ, 0xc0, !PT ;  /* 0x7fffffff17177812 */ /* 0x000fc800078ec0ff */
        /* <DEDUP_REMOVED lines=127> */
[----:B------:R-:W1:Y:S10]  /*b29c0*/  LDCU UR76, c[0x0][0x39c] ;  /* 0x00007380ff4c77ac */ /* 0x000e740008000800 */
[----:B------:R-:W-:-:S02]  /*b29d0*/  @P0 LOP3.LUT R23, R23, 0x10, RZ, 0xfc, !PT ;  /* 0x0000001017170812 */ /* 0x000fc400078efcff */
[----:B----4-:R-:W-:Y:S02]  /*b29e0*/  ISETP.LT.AND P0, PT, R22, UR41, !P1 ;  /* 0x0000002916007c0c */ /* 0x010fe4000cf01270 */
[C---:B------:R-:W-:Y:S01]  /*b29f0*/  IADD3 R19, PT, PT, R2.reuse, 0xc2, RZ ;  /* 0x000000c202137810 */ /* 0x040fe20007ffe0ff */
[----:B------:R-:W4:Y:S01]  /*b2a00*/  LDL.LU R22, [R1+0x1b04] ;  /* 0x001b040001167983 */ /* 0x000f220000300800 */
[----:B--2---:R-:W-:Y:S01]  /*b2a10*/  ISETP.LT.AND P3, PT, R15, UR77, !P1 ;  /* 0x0000004d0f007c0c */ /* 0x004fe2000cf61270 */
[----:B------:R-:W2:Y:S01]  /*b2a20*/  LDCU UR77, c[0x0][0x39c] ;  /* 0x00007380ff4d77ac */ /* 0x000ea20008000800 */
[----:B---3--:R-:W-:Y:S02]  /*b2a30*/  ISETP.LT.AND P2, PT, R19, UR40, !P1 ;  /* 0x0000002813007c0c */ /* 0x008fe4000cf41270 */
[----:B------:R-:W-:Y:S01]  /*b2a40*/  LOP3.LUT R23, R23, 0xfffffff7, RZ, 0xc0, !PT ;  /* 0xfffffff717177812 */ /* 0x000fe200078ec0ff */
[----:B------:R-:W3:Y:S01]  /*b2a50*/  LDCU UR40, c[0x0][0x39c] ;  /* 0x00007380ff2877ac */ /* 0x000ee20008000800 */
[----:B------:R-:W-:Y:S01]  /*b2a60*/  VIADD R11, R2, 0xc4 ;  /* 0x000000c4020b7836 */ /* 0x000fe20000000000 */
[----:B------:R-:W1:Y:S06]  /*b2a70*/  LDCU UR41, c[0x0][0x39c] ;  /* 0x00007380ff2977ac */ /* 0x000e6c0008000800 */
[----:B------:R-:W-:-:S04]  /*b2a80*/  @P3 LOP3.LUT R23, R23, 0x8, RZ, 0xfc, !PT ;  /* 0x0000000817173812 */ /* 0x000fc800078efcff */
[----:B------:R-:W-:Y:S01]  /*b2a90*/  LOP3.LUT R23, R23, 0xfffffffb, RZ, 0xc0, !PT ;  /* 0xfffffffb17177812 */ /* 0x000fe200078ec0ff */
[----:B------:R-:W-:-:S03]  /*b2aa0*/  VIADD R19, R2, 0xc5 ;  /* 0x000000c502137836 */ /* 0x000fc60000000000 */
[----:B------:R-:W-:-:S04]  /*b2ab0*/  @P2 LOP3.LUT R23, R23, 0x4, RZ, 0xfc, !PT ;  /* 0x0000000417172812 */ /* 0x000fc800078efcff */
        /* <DEDUP_REMOVED lines=35> */
[----:B------:R-:W-:Y:S01]  /*b2cf0*/  ISETP.LT.AND P0, PT, R19, UR41, !P1 ;  /* 0x0000002913007c0c */ /* 0x000fe2000cf01270 */
        /* <DEDUP_REMOVED lines=106> */
[----:B-1----:R-:W-:Y:S02]  /*b33a0*/  ISETP.LT.AND P0, PT, R11, UR76, !P1 ;  /* 0x0000004c0b007c0c */ /* 0x002fe4000cf01270 */
[C---:B------:R-:W-:Y:S01]  /*b33b0*/  IADD3 R15, PT, PT, R2.reuse, 0xe1, RZ ;  /* 0x000000e1020f7810 */ /* 0x040fe20007ffe0ff */
[----:B------:R-:W-:Y:S01]  /*b33c0*/  VIADD R19, R2, 0xe2 ;  /* 0x000000e202137836 */ /* 0x000fe20000000000 */
[----:B------:R-:W-:Y:S01]  /*b33d0*/  LOP3.LUT R22, R22, 0xffffffef, RZ, 0xc0, !PT ;  /* 0xffffffef16167812 */ /* 0x000fe200078ec0ff */
[----:B------:R-:W1:Y:S08]  /*b33e0*/  LDCU UR76, c[0x0][0x39c] ;  /* 0x00007380ff4c77ac */ /* 0x000e700008000800 */
        /* <DEDUP_REMOVED lines=44> */
[----:B------:R-:W-:Y:S01]  /*b36b0*/  IADD3 R11, PT, PT, R2, 0xec, RZ ;  /* 0x000000ec020b7810 */ /* 0x000fe20007ffe0ff */
        /* <DEDUP_REMOVED lines=98> */
[----:B------:R-:W-:Y:S01]  /*b3ce0*/  IADD3 R11, PT, PT, R2, 0x100, RZ ;  /* 0x00000100020b7810 */ /* 0x000fe20007ffe0ff */
[----:B------:R-:W2:Y:S04]  /*b3cf0*/  LDCU UR77, c[0x0][0x39c] ;  /* 0x00007380ff4d77ac */ /* 0x000ea80008000800 */
        /* <DEDUP_REMOVED lines=55> */
[----:B------:R-:W-:Y:S01]  /*b4070*/  LOP3.LUT R20, R20, 0xefffffff, RZ, 0xc0, !PT ;  /* 0xefffffff14147812 */ /* 0x000fe200078ec0ff */
[----:B------:R-:W2:Y:S01]  /*b4080*/  LDCU UR77, c[0x0][0x39c] ;  /* 0x00007380ff4d77ac */ /* 0x000ea20008000800 */
[----:B---3--:R-:W-:Y:S02]  /*b4090*/  ISETP.LT.AND P2, PT, R15, UR40, !P1 ;  /* 0x000000280f007c0c */ /* 0x008fe4000cf41270 */
[----:B------:R-:W-:Y:S01]  /*b40a0*/  IADD3 R19, PT, PT, R2, 0x10b, RZ ;  /* 0x0000010b02137810 */ /* 0x000fe20007ffe0ff */
[----:B------:R-:W3:Y:S04]  /*b40b0*/  LDCU UR40, c[0x0][0x39c] ;  /* 0x00007380ff2877ac */ /* 0x000ee80008000800 */
        /* <DEDUP_REMOVED lines=11> */
[C---:B------:R-:W-:Y:S02]  /*b4170*/  VIADD R19, R2.reuse, 0x10d ;  /* 0x0000010d02137836 */ /* 0x040fe40000000000 */
[----:B------:R-:W-:Y:S01]  /*b4180*/  VIADD R15, R2, 0x10e ;  /* 0x0000010e020f7836 */ /* 0x000fe20000000000 */
[----:B------:R-:W-:Y:S01]  /*b4190*/  LOP3.LUT R20, R20, 0xfeffffff, RZ, 0xc0, !PT ;  /* 0xfeffffff14147812 */ /* 0x000fe200078ec0ff */
[----:B------:R-:W1:Y:S01]  /*b41a0*/  LDCU UR76, c[0x0][0x39c] ;  /* 0x00007380ff4c77ac */ /* 0x000e620008000800 */
[----:B--2---:R-:W-:Y:S02]  /*b41b0*/  ISETP.LT.AND P3, PT, R19, UR77, !P1 ;  /* 0x0000004d13007c0c */ /* 0x004fe4000cf61270 */
[----:B---3--:R-:W-:Y:S01]  /*b41c0*/  ISETP.LT.AND P2, PT, R15, UR40, !P1 ;  /* 0x000000280f007c0c */ /* 0x008fe2000cf41270 */
[----:B------:R-:W2:Y:S04]  /*b41d0*/  LDCU UR40, c[0x0][0x39c] ;  /* 0x00007380ff2877ac */ /* 0x000ea80008000800 */
[----:B------:R-:W-:Y:S01]  /*b41e0*/  @P0 LOP3.LUT R20, R20, 0x1000000, RZ, 0xfc, !PT ;  /* 0x0100000014140812 */ /* 0x000fe200078efcff */
[----:B------:R-:W-:Y:S01]  /*b41f0*/  VIADD R19, R2, 0x10f ;  /* 0x0000010f02137836 */ /* 0x000fe20000000000 */
[----:B------:R-:W3:Y:S02]  /*b4200*/  LDCU UR77, c[0x0][0x39c] ;  /* 0x00007380ff4d77ac */ /* 0x000ee40008000800 */
[----:B------:R-:W-:-:S04]  /*b4210*/  LOP3.LUT R20, R20, 0xff7fffff, RZ, 0xc0, !PT ;  /* 0xff7fffff14147812 */ /* 0x000fc800078ec0ff */
[----:B------:R-:W-:Y:S02]  /*b4220*/  @P3 LOP3.LUT R20, R20, 0x800000, RZ, 0xfc, !PT ;  /* 0x0080000014143812 */ /* 0x000fe400078efcff */
[----:B----4-:R-:W-:Y:S01]  /*b4230*/  ISETP.LT.AND P0, PT, R19, UR41, !P1 ;  /* 0x0000002913007c0c */ /* 0x010fe2000cf01270 */
[----:B------:R-:W-:Y:S01]  /*b4240*/  VIADD R19, R2, 0x112 ;  /* 0x0000011202137836 */ /* 0x000fe20000000000 */
[----:B------:R-:W-:Y:S01]  /*b4250*/  LOP3.LUT R20, R20, 0xffbfffff, RZ, 0xc0, !PT ;  /* 0xffbfffff14147812 */ /* 0x000fe200078ec0ff */
[----:B------:R-:W-:Y:S01]  /*b4260*/  VIADD R11, R2, 0x110 ;  /* 0x00000110020b7836 */ /* 0x000fe20000000000 */
[----:B------:R-:W4:Y:S02]  /*b4270*/  LDCU UR41, c[0x0][0x39c] ;  /* 0x00007380ff2977ac */ /* 0x000f240008000800 */
[----:B------:R-:W-:Y:S02]  /*b4280*/  @P2 LOP3.LUT R20, R20, 0x400000, RZ, 0xfc, !PT ;  /* 0x0040000014142812 */ /* 0x000fe400078efcff */
[----:B--2---:R-:W-:Y:S01]  /*b4290*/  ISETP.LT.AND P2, PT, R19, UR40, !P1 ;  /* 0x0000002813007c0c */ /* 0x004fe2000cf41270 */
[----:B------:R-:W-:Y:S01]  /*b42a0*/  VIADD R15, R2, 0x111 ;  /* 0x00000111020f7836 */ /* 0x000fe20000000000 */
[----:B------:R-:W2:Y:S01]  /*b42b0*/  LDL.LU R19, [R1+0x107c] ;  /* 0x00107c0001137983 */ /* 0x000ea20000300800 */
[----:B------:R-:W-:Y:S01]  /*b42c0*/  LOP3.LUT R20, R20, 0xffdfffff, RZ, 0xc0, !PT ;  /* 0xffdfffff14147812 */ /* 0x000fe200078ec0ff */
[----:B------:R-:W-:Y:S01]  /*b42d0*/  VIADD R14, R2, 0x114 ;  /* 0x00000114020e7836 */ /* 0x000fe20000000000 */
[----:B------:R-:W4:Y:S02]  /*b42e0*/  LDCU UR40, c[0x0][0x39c] ;  /* 0x00007380ff2877ac */ /* 0x000f240008000800 */
[----:B------:R-:W-:-:S02]  /*b42f0*/  @P0 LOP3.LUT R20, R20, 0x200000, RZ, 0xfc, !PT ;  /* 0x0020000014140812 */ /* 0x000fc400078efcff */
[----:B-1----:R-:W-:Y:S01]  /*b4300*/  ISETP.LT.AND P0, PT, R11, UR76, !P1 ;  /* 0x0000004c0b007c0c */ /* 0x002fe2000cf01270 */
[----:B------:R-:W1:Y:S01]  /*b4310*/  LDCU UR76, c[0x0][0x39c] ;  /* 0x00007380ff4c77ac */ /* 0x000e620008000800 */
[----:B---3--:R-:W-:Y:S02]  /*b4320*/  ISETP.LT.AND P3, PT, R15, UR77, !P1 ;  /* 0x0000004d0f007c0c */ /* 0x008fe4000cf61270 */
[----:B------:R-:W-:Y:S01]  /*b4330*/  LOP3.LUT R20, R20, 0xffefffff, RZ, 0xc0, !PT ;  /* 0xffefffff14147812 */ /* 0x000fe200078ec0ff */
[----:B------:R-:W-:Y:S01]  /*b4340*/  VIADD R15, R2, 0x113 ;  /* 0x00000113020f7836 */ /* 0x000fe20000000000 */
[----:B------:R-:W3:Y:S01]  /*b4350*/  LDCU UR77, c[0x0][0x39c] ;  /* 0x00007380ff4d77ac */ /* 0x000ee20008000800 */
[----:B------:R-:W2:Y:S06]  /*b4360*/  LDL.LU R11, [R1+0x1078] ;  /* 0x00107800010b7983 */ /* 0x000eac0000300800 */
[----:B------:R-:W-:-:S04]  /*b4370*/  @P0 LOP3.LUT R20, R20, 0x100000, RZ, 0xfc, !PT ;  /* 0x0010000014140812 */ /* 0x000fc800078efcff */
        /* <DEDUP_REMOVED lines=9> */
[----:B------:R-:W-:Y:S01]  /*b4410*/  IADD3 R15, PT, PT, R2, 0x115, RZ ;  /* 0x00000115020f7810 */ /* 0x000fe20007ffe0ff */
[----:B------:R-:W2:Y:S01]  /*b4420*/  LDL.LU R14, [R1+0x1af8] ;  /* 0x001af800010e7983 */ /* 0x000ea20000300800 */
[----:B------:R-:W-:Y:S02]  /*b4430*/  LOP3.LUT R20, R20, 0xfffeffff, RZ, 0xc0, !PT ;  /* 0xfffeffff14147812 */ /* 0x000fe400078ec0ff */
[----:B---3--:R-:W-:Y:S01]  /*b4440*/  ISETP.LT.AND P2, PT, R15, UR77, !P1 ;  /* 0x0000004d0f007c0c */ /* 0x008fe2000cf41270 */
[----:B------:R-:W-:-:S06]  /*b4450*/  VIADD R15, R2, 0x116 ;  /* 0x00000116020f7836 */ /* 0x000fcc0000000000 */
[----:B------:R-:W-:Y:S02]  /*b4460*/  @P0 LOP3.LUT R20, R20, 0x10000, RZ, 0xfc, !PT ;  /* 0x0001000014140812 */ /* 0x000fe400078efcff */
[----:B------:R-:W-:Y:S01]  /*b4470*/  ISETP.LT.AND P0, PT, R15, UR40, !P1 ;  /* 0x000000280f007c0c */ /* 0x000fe2000cf01270 */
[----:B------:R-:W-:Y:S01]  /*b4480*/  VIADD R15, R2, 0x117 ;  /* 0x00000117020f7836 */ /* 0x000fe20000000000 */
[----:B------:R-:W-:-:S04]  /*b4490*/  LOP3.LUT R20, R20, 0xffff7fff, RZ, 0xc0, !PT ;  /* 0xffff7fff14147812 */ /* 0x000fc800078ec0ff */
[----:B------:R-:W-:Y:S02]  /*b44a0*/  @P2 LOP3.LUT R20, R20, 0x8000, RZ, 0xfc, !PT ;  /* 0x0000800014142812 */ /* 0x000fe400078efcff */
[----:B----4-:R-:W-:Y:S02]  /*b44b0*/  ISETP.LT.AND P2, PT, R15, UR41, !P1 ;  /* 0x000000290f007c0c */ /* 0x010fe4000cf41270 */
[----:B------:R-:W-:Y:S01]  /*b44c0*/  R2UR.FILL UR41, R18 ;  /* 0x00000000122972ca */ /* 0x000fe200004e0000 */
[----:B------:R-:W-:Y:S01]  /*b44d0*/  VIADD R15, R2, 0x118 ;  /* 0x00000118020f7836 */ /* 0x000fe20000000000 */
[----:B------:R-:W-:Y:S02]  /*b44e0*/  LOP3.LUT R20, R20, 0xffffbfff, RZ, 0xc0, !PT ;  /* 0xffffbfff14147812 */ /* 0x000fe400078ec0ff */
[----:B------:R-:W-:Y:S02]  /*b44f0*/  R2UR.FILL UR76, R10 ;  /* 0x000000000a4c72ca */ /* 0x000fe400004e0000 */
[----:B------:R-:W3:Y:S01]  /*b4500*/  LDL.LU R10, [R1+0x1af4] ;  /* 0x001af400010a7983 */ /* 0x000ee20000300800 */
[----:B------:R-:W-:-:S02]  /*b4510*/  R2UR.FILL UR77, R7 ;  /* 0x00000000074d72ca */ /* 0x000fc400004e0000 */
[----:B------:R-:W-:Y:S01]  /*b4520*/  R2UR.FILL UR40, R16 ;  /* 0x00000000102872ca */ /* 0x000fe200004e0000 */
[----:B------:R-:W4:Y:S01]  /*b4530*/  LDL.LU R7, [R1+0x1af0] ;  /* 0x001af00001077983 */ /* 0x000f220000300800 */
[----:B------:R-:W-:Y:S02]  /*b4540*/  @P0 LOP3.LUT R20, R20, 0x4000, RZ, 0xfc, !PT ;  /* 0x0000400014140812 */ /* 0x000fe400078efcff */
[----:B------:R-:W-:Y:S01]  /*b4550*/  ISETP.LT.AND P0, PT, R15, UR41, !P1 ;  /* 0x000000290f007c0c */ /* 0x000fe2000cf01270 */
[----:B------:R-:W3:Y:S04]  /*b4560*/  LDL.LU R16, [R1+0x1aec] ;  /* 0x001aec0001107983 */ /* 0x000ee80000300800 */
[----:B------:R-:W3:Y:S01]  /*b4570*/  LDL.LU R18, [R1+0x1ae8] ;  /* 0x001ae80001127983 */ /* 0x000ee20000300800 */
[----:B------:R-:W-:-:S02]  /*b4580*/  LOP3.LUT R20, R20, 0xffffdfff, RZ, 0xc0, !PT ;  /* 0xffffdfff14147812 */ /* 0x000fc400078ec0ff */
[----:B--2---:R-:W-:Y:S02]  /*b4590*/  R2UR.FILL UR41, R19 ;  /* 0x00000000132972ca */ /* 0x004fe400004e0000 */
[----:B------:R-:W2:Y:S01]  /*b45a0*/  LDL.LU R19, [R1+0x1ae4] ;  /* 0x001ae40001137983 */ /* 0x000ea20000300800 */
[----:B------:R-:W-:Y:S01]  /*b45b0*/  VIADD R15, R2, 0x119 ;  /* 0x00000119020f7836 */ /* 0x000fe20000000000 */
[----:B------:R-:W-:-:S04]  /*b45c0*/  @P2 LOP3.LUT R20, R20, 0x2000, RZ, 0xfc, !PT ;  /* 0x0000200014142812 */ /* 0x000fc800078efcff */
[----:B------:R-:W-:Y:S02]  /*b45d0*/  ISETP.LT.AND P2, PT, R15, UR40, !P1 ;  /* 0x000000280f007c0c */ /* 0x000fe4000cf41270 */
[----:B------:R-:W-:Y:S01]  /*b45e0*/  LOP3.LUT R20, R20, 0xffffefff, RZ, 0xc0, !PT ;  /* 0xffffefff14147812 */ /* 0x000fe200078ec0ff */
[----:B------:R-:W-:-:S03]  /*b45f0*/  VIADD R15, R2, 0x11a ;  /* 0x0000011a020f7836 */ /* 0x000fc60000000000 */
[----:B------:R-:W-:Y:S02]  /*b4600*/  @P0 LOP3.LUT R20, R20, 0x1000, RZ, 0xfc, !PT ;  /* 0x0000100014140812 */ /* 0x000fe400078efcff */
[----:B------:R-:W-:Y:S02]  /*b4610*/  ISETP.LT.AND P0, PT, R15, UR77, !P1 ;  /* 0x0000004d0f007c0c */ /* 0x000fe4000cf01270 */
[----:B------:R-:W-:Y:S01]  /*b4620*/  LOP3.LUT R20, R20, 0xfffff7ff, RZ, 0xc0, !PT ;  /* 0xfffff7ff14147812 */ /* 0x000fe200078ec0ff */
[C---:B------:R-:W-:Y:S01]  /*b4630*/  VIADD R15, R2.reuse, 0x11b ;  /* 0x0000011b020f7836 */ /* 0x040fe20000000000 */
[----:B------:R-:W-:Y:S01]  /*b4640*/  R2UR.FILL UR40, R11 ;  /* 0x000000000b2872ca */ /* 0x000fe200004e0000 */
[----:B------:R-:W-:Y:S01]  /*b4650*/  VIADD R9, R2, 0x1a0 ;  /* 0x000001a002097836 */ /* 0x000fe20000000000 */
[----:B------:R-:W-:Y:S02]  /*b4660*/  @P2 LOP3.LUT R20, R20, 0x800, RZ, 0xfc, !PT ;  /* 0x0000080014142812 */ /* 0x000fe400078efcff */
[C---:B------:R-:W-:Y:S01]  /*b4670*/  IADD3 R8, PT, PT, R2.reuse, 0x1a1, RZ ;  /* 0x000001a102087810 */ /* 0x040fe20007ffe0ff */
[C---:B------:R-:W-:Y:S01]  /*b4680*/  VIADD R13, R2.reuse, 0x1a2 ;  /* 0x000001a2020d7836 */ /* 0x040fe20000000000 */
[----:B------:R-:W-:Y:S01]  /*b4690*/  ISETP.LT.AND P2, PT, R15, UR76, !P1 ;  /* 0x0000004c0f007c0c */ /* 0x000fe2000cf41270 */
[----:B------:R-:W-:Y:S01]  /*b46a0*/  VIADD R12, R2, 0x1a3 ;  /* 0x000001a3020c7836 */ /* 0x000fe20000000000 */
[----:B------:R-:W-:Y:S01]  /*b46b0*/  LOP3.LUT R20, R20, 0xfffffbff, RZ, 0xc0, !PT ;  /* 0xfffffbff14147812 */ /* 0x000fe200078ec0ff */
[----:B------:R-:W-:Y:S01]  /*b46c0*/  VIADD R15, R2, 0x11c ;  /* 0x0000011c020f7836 */ /* 0x000fe20000000000 */
[----:B------:R-:W1:Y:S02]  /*b46d0*/  LDCU UR76, c[0x0][0x39c] ;  /* 0x00007380ff4c77ac */ /* 0x000e640008000800 */
[----:B------:R-:W-:-:S02]  /*b46e0*/  @P0 LOP3.LUT R20, R20, 0x400, RZ, 0xfc, !PT ;  /* 0x0000040014140812 */ /* 0x000fc400078efcff */
[----:B------:R-:W-:Y:S01]  /*b46f0*/  ISETP.LT.AND P0, PT, R15, UR75, !P1 ;  /* 0x0000004b0f007c0c */ /* 0x000fe2000cf01270 */
[----:B------:R-:W-:Y:S01]  /*b4700*/  VIADD R3, R2, 0x1a4 ;  /* 0x000001a402037836 */ /* 0x000fe20000000000 */
[----:B------:R-:W-:Y:S01]  /*b4710*/  LOP3.LUT R20, R20, 0xfffffdff, RZ, 0xc0, !PT ;  /* 0xfffffdff14147812 */ /* 0x000fe200078ec0ff */
[----:B------:R-:W-:Y:S01]  /*b4720*/  VIADD R15, R2, 0x11d ;  /* 0x0000011d020f7836 */ /* 0x000fe20000000000 */
[----:B------:R-:W1:Y:S02]  /*b4730*/  LDCU UR75, c[0x0][0x39c] ;  /* 0x00007380ff4b77ac */ /* 0x000e640008000800 */
[----:B------:R-:W-:Y:S02]  /*b4740*/  @P2 LOP3.LUT R20, R20, 0x200, RZ, 0xfc, !PT ;  /* 0x0000020014142812 */ /* 0x000fe400078efcff */
[----:B------:R-:W-:Y:S01]  /*b4750*/  ISETP.LT.AND P2, PT, R15, UR74, !P1 ;  /* 0x0000004a0f007c0c */ /* 0x000fe2000cf41270 */
[----:B------:R-:W1:Y:S01]  /*b4760*/  LDCU UR77, c[0x0][0x39c] ;  /* 0x00007380ff4d77ac */ /* 0x000e620008000800 */
[----:B------:R-:W-:Y:S01]  /*b4770*/  LOP3.LUT R20, R20, 0xfffffeff, RZ, 0xc0, !PT ;  /* 0xfffffeff14147812 */ /* 0x000fe200078ec0ff */
[----:B------:R-:W-:-:S02]  /*b4780*/  VIADD R15, R2, 0x11e ;  /* 0x0000011e020f7836 */ /* 0x000fc40000000000 */
[----:B------:R-:W-:Y:S01]  /*b4790*/  VIADD R11, R2, 0x162 ;  /* 0x00000162020b7836 */ /* 0x000fe20000000000 */
[----:B------:R-:W-:Y:S01]  /*b47a0*/  @P0 LOP3.LUT R20, R20, 0x100, RZ, 0xfc, !PT ;  /* 0x0000010014140812 */ /* 0x000fe200078efcff */
[----:B------:R-:W1:Y:S01]  /*b47b0*/  LDCU UR74, c[0x0][0x39c] ;  /* 0x00007380ff4a77ac */ /* 0x000e620008000800 */
[----:B------:R-:W-:Y:S02]  /*b47c0*/  ISETP.LT.AND P0, PT, R15, UR73, !P1 ;  /* 0x000000490f007c0c */ /* 0x000fe4000cf01270 */
[----:B------:R-:W-:Y:S01]  /*b47d0*/  LOP3.LUT R20, R20, 0xffffff7f, RZ, 0xc0, !PT ;  /* 0xffffff7f14147812 */ /* 0x000fe200078ec0ff */
[----:B------:R-:W1:Y:S01]  /*b47e0*/  LDCU UR73, c[0x0][0x39c] ;  /* 0x00007380ff4977ac */ /* 0x000e620008000800 */
[----:B------:R-:W-:Y:S02]  /*b47f0*/  IADD3 R15, PT, PT, R2, 0x11f, RZ ;  /* 0x0000011f020f7810 */ /* 0x000fe40007ffe0ff */
[----:B------:R-:W-:Y:S02]  /*b4800*/  @P2 LOP3.LUT R20, R20, 0x80, RZ, 0xfc, !PT ;  /* 0x0000008014142812 */ /* 0x000fe400078efcff */
[----:B------:R-:W-:-:S02]  /*b4810*/  ISETP.LT.AND P2, PT, R15, UR72, !P1 ;  /* 0x000000480f007c0c */ /* 0x000fc4000cf41270 */
[----:B------:R-:W-:Y:S01]  /*b4820*/  LOP3.LUT R20, R20, 0xffffffbf, RZ, 0xc0, !PT ;  /* 0xffffffbf14147812 */ /* 0x000fe200078ec0ff */
[----:B------:R-:W-:Y:S01]  /*b4830*/  VIADD R15, R2, 0x120 ;  /* 0x00000120020f7836 */ /* 0x000fe20000000000 */
[----:B------:R-:W1:Y:S02]  /*b4840*/  LDCU UR72, c[0x0][0x39c] ;  /* 0x00007380ff4877ac */ /* 0x000e640008000800 */
[----:B------:R-:W-:Y:S02]  /*b4850*/  @P0 LOP3.LUT R20, R20, 0x40, RZ, 0xfc, !PT ;  /* 0x0000004014140812 */ /* 0x000fe400078efcff */
[----:B------:R-:W-:Y:S02]  /*b4860*/  ISETP.LT.AND P0, PT, R15, UR71, !P1 ;  /* 0x000000470f007c0c */ /* 0x000fe4000cf01270 */
[----:B------:R-:W-:Y:S01]  /*b4870*/  LOP3.LUT R20, R20, 0xffffffdf, RZ, 0xc0, !PT ;  /* 0xffffffdf14147812 */ /* 0x000fe200078ec0ff */
[----:B------:R-:W-:Y:S01]  /*b4880*/  VIADD R15, R2, 0x121 ;  /* 0x00000121020f7836 */ /* 0x000fe20000000000 */
[----:B------:R-:W1:Y:S02]  /*b4890*/  LDCU UR71, c[0x0][0x39c] ;  /* 0x00007380ff4777ac */ /* 0x000e640008000800 */
[----:B------:R-:W-:-:S02]  /*b48a0*/  @P2 LOP3.LUT R20, R20, 0x20, RZ, 0xfc, !PT ;  /* 0x0000002014142812 */ /* 0x000fc400078efcff */
[----:B------:R-:W-:Y:S02]  /*b48b0*/  ISETP.LT.AND P2, PT, R15, UR70, !P1 ;  /* 0x000000460f007c0c */ /* 0x000fe4000cf41270 */
        /* <DEDUP_REMOVED lines=8> */
[----:B------:R-:W-:-:S04]  /*b4940*/  @P2 LOP3.LUT R20, R20, 0x8, RZ, 0xfc, !PT ;  /* 0x0000000814142812 */ /* 0x000fc800078efcff */
[----:B------:R-:W-:-:S04]  /*b4950*/  LOP3.LUT R20, R20, 0xfffffffb, RZ, 0xc0, !PT ;  /* 0xfffffffb14147812 */ /* 0x000fc800078ec0ff */
[----:B------:R-:W-:Y:S02]  /*b4960*/  @P0 LOP3.LUT R20, R20, 0x4, RZ, 0xfc, !PT ;  /* 0x0000000414140812 */ /* 0x000fe400078efcff */
[----:B--2---:R-:W-:Y:S01]  /*b4970*/  ISETP.LT.AND P0, PT, R19, UR67, !P1 ;  /* 0x0000004313007c0c */ /* 0x004fe2000cf01270 */
[----:B------:R-:W2:Y:S01]  /*b4980*/  LDCU UR67, c[0x0][0x39c] ;  /* 0x00007380ff4377ac */ /* 0x000ea20008000800 */
[----:B------:R-:W2:Y:S01]  /*b4990*/  LDL.LU R19, [R1+0x1ae0] ;  /* 0x001ae00001137983 */ /* 0x000ea20000300800 */
[----:B------:R-:W-:Y:S01]  /*b49a0*/  ISETP.LT.AND P2, PT, R15, UR68, !P1 ;  /* 0x000000440f007c0c */ /* 0x000fe2000cf41270 */
[----:B------:R-:W-:Y:S01]  /*b49b0*/  VIADD R15, R2, 0x125 ;  /* 0x00000125020f7836 */ /* 0x000fe20000000000 */
[----:B------:R-:W-:Y:S01]  /*b49c0*/  LOP3.LUT R20, R20, 0xfffffffd, RZ, 0xc0, !PT ;  /* 0xfffffffd14147812 */ /* 0x000fe200078ec0ff */
[----:B------:R-:W1:Y:S10]  /*b49d0*/  LDCU UR68, c[0x0][0x39c] ;  /* 0x00007380ff4477ac */ /* 0x000e740008000800 */
[----:B------:R-:W-:-:S02]  /*b49e0*/  @P2 LOP3.LUT R20, R20, 0x2, RZ, 0xfc, !PT ;  /* 0x0000000214142812 */ /* 0x000fc400078efcff */
[----:B------:R-:W-:Y:S01]  /*b49f0*/  ISETP.LT.AND P2, PT, R15, UR66, !P1 ;  /* 0x000000420f007c0c */ /* 0x000fe2000cf41270 */
[----:B------:R-:W-:Y:S01]  /*b4a00*/  VIADD R15, R2, 0x126 ;  /* 0x00000126020f7836 */ /* 0x000fe20000000000 */
[----:B------:R-:W-:Y:S01]  /*b4a10*/  LOP3.LUT R20, R20, 0xfffffffe, RZ, 0xc0, !PT ;  /* 0xfffffffe14147812 */ /* 0x000fe200078ec0ff */
[----:B------:R-:W1:Y:S03]  /*b4a20*/  LDCU UR66, c[0x0][0x39c] ;  /* 0x00007380ff4277ac */ /* 0x000e660008000800 */
[----:B------:R-:W-:Y:S02]  /*b4a30*/  @P0 LOP3.LUT R20, R20, 0x1, RZ, 0xfc, !PT ;  /* 0x0000000114140812 */ /* 0x000fe400078efcff */
[----:B------:R-:W-:Y:S01]  /*b4a40*/  ISETP.LT.AND P0, PT, R15, UR65, !P1 ;  /* 0x000000410f007c0c */ /* 0x000fe2000cf01270 */
[----:B------:R-:W-:Y:S01]  /*b4a50*/  VIADD R15, R2, 0x127 ;  /* 0x00000127020f7836 */ /* 0x000fe20000000000 */
[----:B------:R-:W1:Y:S01]  /*b4a60*/  LDCU UR65, c[0x0][0x39c] ;  /* 0x00007380ff4177ac */ /* 0x000e620008000800 */
[----:B--2---:R-:W-:-:S04]  /*b4a70*/  LOP3.LUT R19, R19, 0x7fffffff, RZ, 0xc0, !PT ;  /* 0x7fffffff13137812 */ /* 0x004fc800078ec0ff */
[----:B------:R-:W-:Y:S02]  /*b4a80*/  @P2 LOP3.LUT R19, R19, 0x80000000, RZ, 0xfc, !PT ;  /* 0x8000000013132812 */ /* 0x000fe400078efcff */
[----:B------:R-:W-:Y:S02]  /*b4a90*/  ISETP.LT.AND P2, PT, R15, UR64, !P1 ;  /* 0x000000400f007c0c */ /* 0x000fe4000cf41270 */
[----:B------:R-:W-:Y:S01]  /*b4aa0*/  LOP3.LUT R19, R19, 0xbfffffff, RZ, 0xc0, !PT ;  /* 0xbfffffff13137812 */ /* 0x000fe200078ec0ff */
[----:B------:R-:W-:Y:S01]  /*b4ab0*/  VIADD R15, R2, 0x128 ;  /* 0x00000128020f7836 */ /* 0x000fe20000000000 */
[----:B------:R-:W2:Y:S02]  /*b4ac0*/  LDCU UR64, c[0x0][0x39c] ;  /* 0x00007380ff4077ac */ /* 0x000ea40008000800 */
[----:B------:R-:W-:Y:S02]  /*b4ad0*/  @P0 LOP3.LUT R19, R19, 0x40000000, RZ, 0xfc, !PT ;  /* 0x4000000013130812 */ /* 0x000fe400078efcff */
[----:B------:R-:W-:-:S02]  /*b4ae0*/  ISETP.LT.AND P0, PT, R15, UR63, !P1 ;  /* 0x0000003f0f007c0c */ /* 0x000fc4000cf01270 */
[----:B------:R-:W-:Y:S01]  /*b4af0*/  LOP3.LUT R19, R19, 0xdfffffff, RZ, 0xc0, !PT ;  /* 0xdfffffff13137812 */ /* 0x000fe200078ec0ff */
[C---:B------:R-:W-:Y:S01]  /*b4b00*/  VIADD R15, R2.reuse, 0x129 ;  /* 0x00000129020f7836 */ /* 0x040fe20000000000 */
[----:B------:R-:W1:Y:S02]  /*b4b10*/  LDCU UR63, c[0x0][0x39c] ;  /* 0x00007380ff3f77ac */ /* 0x000e640008000800 */
[----:B------:R-:W-:Y:S02]  /*b4b20*/  @P2 LOP3.LUT R19, R19, 0x20000000, RZ, 0xfc, !PT ;  /* 0x2000000013132812 */ /* 0x000fe400078efcff */
[----:B------:R-:W-:Y:S01]  /*b4b30*/  ISETP.LT.AND P2, PT, R15, UR62, !P1 ;  /* 0x0000003e0f007c0c */ /* 0x000fe2000cf41270 */
[----:B------:R-:W1:Y:S01]  /*b4b40*/  LDCU UR62, c[0x0][0x39c] ;  /* 0x00007380ff3e77ac */ /* 0x000e620008000800 */
[----:B------:R-:W-:Y:S02]  /*b4b50*/  LOP3.LUT R19, R19, 0xefffffff, RZ, 0xc0, !PT ;  /* 0xefffffff13137812 */ /* 0x000fe400078ec0ff */
[----:B------:R-:W-:-:S02]  /*b4b60*/  IADD3 R15, PT, PT, R2, 0x12a, RZ ;  /* 0x0000012a020f7810 */ /* 0x000fc40007ffe0ff */
[----:B------:R-:W-:Y:S02]  /*b4b70*/  @P0 LOP3.LUT R19, R19, 0x10000000, RZ, 0xfc, !PT ;  /* 0x1000000013130812 */ /* 0x000fe400078efcff */
[----:B------:R-:W-:Y:S02]  /*b4b80*/  ISETP.LT.AND P0, PT, R15, UR61, !P1 ;  /* 0x0000003d0f007c0c */ /* 0x000fe4000cf01270 */
[----:B------:R-:W-:Y:S01]  /*b4b90*/  LOP3.LUT R19, R19, 0xf7ffffff, RZ, 0xc0, !PT ;  /* 0xf7ffffff13137812 */ /* 0x000fe200078ec0ff */
[----:B------:R-:W-:Y:S01]  /*b4ba0*/  VIADD R15, R2, 0x12b ;  /* 0x0000012b020f7836 */ /* 0x000fe20000000000 */
[----:B------:R-:W1:Y:S02]  /*b4bb0*/  LDCU UR61, c[0x0][0x39c] ;  /* 0x00007380ff3d77ac */ /* 0x000e640008000800 */
[----:B------:R-:W-:Y:S02]  /*b4bc0*/  @P2 LOP3.LUT R19, R19, 0x8000000, RZ, 0xfc, !PT ;  /* 0x0800000013132812 */ /* 0x000fe400078efcff */
[----:B------:R-:W-:-:S02]  /*b4bd0*/  ISETP.LT.AND P2, PT, R15, UR60, !P1 ;  /* 0x0000003c0f007c0c */ /* 0x000fc4000cf41270 */
[----:B------:R-:W-:Y:S01]  /*b4be0*/  LOP3.LUT R19, R19, 0xfbffffff, RZ, 0xc0, !PT ;  /* 0xfbffffff13137812 */ /* 0x000fe200078ec0ff */
[C---:B------:R-:W-:Y:S01]  /*b4bf0*/  VIADD R15, R2.reuse, 0x12c ;  /* 0x0000012c020f7836 */ /* 0x040fe20000000000 */
        /* <DEDUP_REMOVED lines=37> */
[----:B------:R-:W-:Y:S01]  /*b4e50*/  ISETP.LT.AND P2, PT, R15, UR52, !P1 ;  /* 0x000000340f007c0c */ /* 0x000fe2000cf41270 */
[----:B------:R-:W1:Y:S01]  /*b4e60*/  LDCU UR52, c[0x0][0x39c] ;  /* 0x00007380ff3477ac */ /* 0x000e620008000800 */
[----:B------:R-:W-:Y:S02]  /*b4e70*/  LOP3.LUT R19, R19, 0xfffbffff, RZ, 0xc0, !PT ;  /* 0xfffbffff13137812 */ /* 0x000fe400078ec0ff */
[C---:B------:R-:W-:Y:S02]  /*b4e80*/  IADD3 R15, PT, PT, R2.reuse, 0x134, RZ ;  /* 0x00000134020f7810 */ /* 0x040fe40007ffe0ff */
        /* <DEDUP_REMOVED lines=59> */
[----:B------:R-:W4:Y:S02]  /*b5240*/  LDCU UR38, c[0x0][0x39c] ;  /* 0x00007380ff2677ac */ /* 0x000f240008000800 */
        /* <DEDUP_REMOVED lines=18> */
[----:B---3--:R-:W-:Y:S01]  /*b5370*/  ISETP.LT.AND P0, PT, R18, UR33, !P1 ;  /* 0x0000002112007c0c */ /* 0x008fe2000cf01270 */
[----:B------:R-:W3:Y:S01]  /*b5380*/  LDCU UR33, c[0x0][0x39c] ;  /* 0x00007380ff2177ac */ /* 0x000ee20008000800 */
[----:B------:R-:W2:Y:S01]  /*b5390*/  LDL.LU R18, [R1+0x1adc] ;  /* 0x001adc0001127983 */ /* 0x000ea20000300800 */
[----:B------:R-:W-:Y:S01]  /*b53a0*/  ISETP.LT.AND P2, PT, R15, UR34, !P1 ;  /* 0x000000220f007c0c */ /* 0x000fe2000cf41270 */
[----:B------:R-:W-:Y:S01]  /*b53b0*/  VIADD R15, R2, 0x145 ;  /* 0x00000145020f7836 */ /* 0x000fe20000000000 */
[----:B------:R-:W-:Y:S01]  /*b53c0*/  LOP3.LUT R19, R19, 0xfffffffd, RZ, 0xc0, !PT ;  /* 0xfffffffd13137812 */ /* 0x000fe200078ec0ff */
[----:B------:R-:W1:Y:S10]  /*b53d0*/  LDCU UR34, c[0x0][0x39c] ;  /* 0x00007380ff2277ac */ /* 0x000e740008000800 */
[----:B------:R-:W-:-:S02]  /*b53e0*/  @P2 LOP3.LUT R19, R19, 0x2, RZ, 0xfc, !PT ;  /* 0x0000000213132812 */ /* 0x000fc400078efcff */
[----:B------:R-:W-:Y:S01]  /*b53f0*/  ISETP.LT.AND P2, PT, R15, UR32, !P1 ;  /* 0x000000200f007c0c */ /* 0x000fe2000cf41270 */
[C---:B------:R-:W-:Y:S01]  /*b5400*/  VIADD R15, R2.reuse, 0x146 ;  /* 0x00000146020f7836 */ /* 0x040fe20000000000 */
        /* <DEDUP_REMOVED lines=13> */
[----:B------:R-:W-:Y:S01]  /*b54e0*/  ISETP.LT.AND P0, PT, R15, UR29, !P1 ;  /* 0x0000001d0f007c0c */ /* 0x000fe2000cf01270 */
[----:B------:R-:W1:Y:S01]  /*b54f0*/  LDCU UR29, c[0x0][0x39c] ;  /* 0x00007380ff1d77ac */ /* 0x000e620008000800 */
[----:B------:R-:W-:-:S02]  /*b5500*/  LOP3.LUT R18, R18, 0xdfffffff, RZ, 0xc0, !PT ;  /* 0xdfffffff12127812 */ /* 0x000fc400078ec0ff */
[----:B------:R-:W-:Y:S02]  /*b5510*/  IADD3 R15, PT, PT, R2, 0x149, RZ ;  /* 0x00000149020f7810 */ /* 0x000fe40007ffe0ff */
        /* <DEDUP_REMOVED lines=121> */
[----:B------:R-:W-:Y:S01]  /*b5cb0*/  ISETP.LT.AND P2, PT, R15, UR4, !P1 ;  /* 0x000000040f007c0c */ /* 0x000fe2000cf41270 */
[----:B------:R-:W2:Y:S01]  /*b5cc0*/  LDCU UR4, c[0x0][0x39c] ;  /* 0x00007380ff0477ac */ /* 0x000ea20008000800 */
[----:B------:R-:W-:-:S04]  /*b5cd0*/  LOP3.LUT R18, R18, 0xffffffef, RZ, 0xc0, !PT ;  /* 0xffffffef12127812 */ /* 0x000fc800078ec0ff */
[----:B------:R-:W-:-:S04]  /*b5ce0*/  @P0 LOP3.LUT R18, R18, 0x10, RZ, 0xfc, !PT ;  /* 0x0000001012120812 */ /* 0x000fc800078efcff */
[----:B------:R-:W-:-:S04]  /*b5cf0*/  LOP3.LUT R18, R18, 0xfffffff7, RZ, 0xc0, !PT ;  /* 0xfffffff712127812 */ /* 0x000fc800078ec0ff */
[----:B------:R-:W-:Y:S02]  /*b5d00*/  @P2 LOP3.LUT R18, R18, 0x8, RZ, 0xfc, !PT ;  /* 0x0000000812122812 */ /* 0x000fe400078efcff */
[----:B-1----:R-:W-:Y:S02]  /*b5d10*/  ISETP.LT.AND P2, PT, R16, UR6, !P1 ;  /* 0x0000000610007c0c */ /* 0x002fe4000cf41270 */
[----:B------:R-:W3:Y:S01]  /*b5d20*/  LDL.LU R16, [R1+0x1ad8] ;  /* 0x001ad80001107983 */ /* 0x000ee20000300800 */
[----:B--2---:R-:W-:Y:S01]  /*b5d30*/  ISETP.LT.AND P0, PT, R11, UR4, !P1 ;  /* 0x000000040b007c0c */ /* 0x004fe2000cf01270 */
[----:B------:R-:W-:Y:S01]  /*b5d40*/  VIADD R15, R2, 0x163 ;  /* 0x00000163020f7836 */ /* 0x000fe20000000000 */
[----:B------:R-:W-:Y:S01]  /*b5d50*/  LOP3.LUT R18, R18, 0xfffffffb, RZ, 0xc0, !PT ;  /* 0xfffffffb12127812 */ /* 0x000fe200078ec0ff */
[C---:B------:R-:W-:Y:S01]  /*b5d60*/  VIADD R11, R2.reuse, 0x166 ;  /* 0x00000166020b7836 */ /* 0x040fe20000000000 */
[----:B------:R-:W1:Y:S02]  /*b5d70*/  LDCU UR4, c[0x0][0x39c] ;  /* 0x00007380ff0477ac */ /* 0x000e640008000800 */
[----:B------:R-:W-:Y:S01]  /*b5d80*/  ISETP.LT.AND P3, PT, R15, UR5, !P1 ;  /* 0x000000050f007c0c */ /* 0x000fe2000cf61270 */
[----:B------:R-:W-:-:S06]  /*b5d90*/  VIADD R15, R2, 0x165 ;  /* 0x00000165020f7836 */ /* 0x000fcc0000000000 */
[----:B------:R-:W-:Y:S02]  /*b5da0*/  @P0 LOP3.LUT R18, R18, 0x4, RZ, 0xfc, !PT ;  /* 0x0000000412120812 */ /* 0x000fe400078efcff */
[----:B------:R-:W-:Y:S02]  /*b5db0*/  ISETP.LT.AND P0, PT, R15, UR7, !P1 ;  /* 0x000000070f007c0c */ /* 0x000fe4000cf01270 */
[----:B------:R-:W-:-:S04]  /*b5dc0*/  LOP3.LUT R18, R18, 0xfffffffd, RZ, 0xc0, !PT ;  /* 0xfffffffd12127812 */ /* 0x000fc800078ec0ff */
[----:B------:R-:W-:Y:S02]  /*b5dd0*/  @P3 LOP3.LUT R18, R18, 0x2, RZ, 0xfc, !PT ;  /* 0x0000000212123812 */ /* 0x000fe400078efcff */
[----:B------:R-:W-:Y:S01]  /*b5de0*/  ISETP.LT.AND P3, PT, R11, UR8, !P1 ;  /* 0x000000080b007c0c */ /* 0x000fe2000cf61270 */
[----:B------:R-:W-:Y:S01]  /*b5df0*/  VIADD R15, R2, 0x167 ;  /* 0x00000167020f7836 */ /* 0x000fe20000000000 */
[----:B------:R-:W-:-:S04]  /*b5e00*/  LOP3.LUT R18, R18, 0xfffffffe, RZ, 0xc0, !PT ;  /* 0xfffffffe12127812 */ /* 0x000fc800078ec0ff */
[----:B------:R-:W-:Y:S02]  /*b5e10*/  @P2 LOP3.LUT R18, R18, 0x1, RZ, 0xfc, !PT ;  /* 0x0000000112122812 */ /* 0x000fe400078efcff */
[----:B------:R-:W-:Y:S02]  /*b5e20*/  ISETP.LT.AND P2, PT, R15, UR9, !P1 ;  /* 0x000000090f007c0c */ /* 0x000fe4000cf41270 */
[C---:B------:R-:W-:Y:S01]  /*b5e30*/  IADD3 R11, PT, PT, R2.reuse, 0x168, RZ ;  /* 0x00000168020b7810 */ /* 0x040fe20007ffe0ff */
[----:B------:R-:W-:Y:S01]  /*b5e40*/  VIADD R15, R2, 0x169 ;  /* 0x00000169020f7836 */ /* 0x000fe20000000000 */
[----:B---3--:R-:W-:-:S04]  /*b5e50*/  LOP3.LUT R16, R16, 0x7fffffff, RZ, 0xc0, !PT ;  /* 0x7fffffff10107812 */ /* 0x008fc800078ec0ff */
[----:B------:R-:W-:-:S04]  /*b5e60*/  @P0 LOP3.LUT R16, R16, 0x80000000, RZ, 0xfc, !PT ;  /* 0x8000000010100812 */ /* 0x000fc800078efcff */
[----:B------:R-:W-:-:S04]  /*b5e70*/  LOP3.LUT R16, R16, 0xbfffffff, RZ, 0xc0, !PT ;  /* 0xbfffffff10107812 */ /* 0x000fc800078ec0ff */
[----:B------:R-:W-:Y:S02]  /*b5e80*/  @P3 LOP3.LUT R16, R16, 0x40000000, RZ, 0xfc, !PT ;  /* 0x4000000010103812 */ /* 0x000fe400078efcff */
[----:B------:R-:W-:Y:S02]  /*b5e90*/  ISETP.LT.AND P0, PT, R11, UR10, !P1 ;  /* 0x0000000a0b007c0c */ /* 0x000fe4000cf01270 */
[----:B------:R-:W-:-:S04]  /*b5ea0*/  LOP3.LUT R16, R16, 0xdfffffff, RZ, 0xc0, !PT ;  /* 0xdfffffff10107812 */ /* 0x000fc800078ec0ff */
[----:B------:R-:W-:Y:S02]  /*b5eb0*/  @P2 LOP3.LUT R16, R16, 0x20000000, RZ, 0xfc, !PT ;  /* 0x2000000010102812 */ /* 0x000fe400078efcff */
[----:B------:R-:W-:Y:S02]  /*b5ec0*/  ISETP.LT.AND P3, PT, R15, UR11, !P1 ;  /* 0x0000000b0f007c0c */ /* 0x000fe4000cf61270 */
[----:B------:R-:W-:Y:S01]  /*b5ed0*/  LOP3.LUT R16, R16, 0xefffffff, RZ, 0xc0, !PT ;  /* 0xefffffff10107812 */ /* 0x000fe200078ec0ff */
[----:B------:R-:W-:-:S03]  /*b5ee0*/  VIADD R11, R2, 0x16a ;  /* 0x0000016a020b7836 */ /* 0x000fc60000000000 */
        /* <DEDUP_REMOVED lines=30> */
[----:B------:R-:W-:Y:S02]  /*b60d0*/  LOP3.LUT R16, R16, 0xffefffff, RZ, 0xc0, !PT ;  /* 0xffefffff10107812 */ /* 0x000fe400078ec0ff */
[----:B------:R-:W-:Y:S02]  /*b60e0*/  IADD3 R11, PT, PT, R2, 0x172, RZ ;  /* 0x00000172020b7810 */ /* 0x000fe40007ffe0ff */
[----:B------:R-:W-:Y:S02]  /*b60f0*/  @P2 LOP3.LUT R16, R16, 0x100000, RZ, 0xfc, !PT ;  /* 0x0010000010102812 */ /* 0x000fe400078efcff */
[----:B------:R-:W-:-:S02]  /*b6100*/  ISETP.LT.AND P3, PT, R11, UR20, !P1 ;  /* 0x000000140b007c0c */ /* 0x000fc4000cf61270 */
        /* <DEDUP_REMOVED lines=60> */
[----:B------:R-:W-:-:S04]  /*b64d0*/  LOP3.LUT R16, R16, 0xffffffef, RZ, 0xc0, !PT ;  /* 0xffffffef10107812 */ /* 0x000fc800078ec0ff */
[----:B------:R-:W-:-:S04]  /*b64e0*/  @P0 LOP3.LUT R16, R16, 0x10, RZ, 0xfc, !PT ;  /* 0x0000001010100812 */ /* 0x000fc800078efcff */
[----:B------:R-:W-:-:S04]  /*b64f0*/  LOP3.LUT R16, R16, 0xfffffff7, RZ, 0xc0, !PT ;  /* 0xfffffff710107812 */ /* 0x000fc800078ec0ff */
[----:B------:R-:W-:Y:S02]  /*b6500*/  @P3 LOP3.LUT R16, R16, 0x8, RZ, 0xfc, !PT ;  /* 0x0000000810103812 */ /* 0x000fe400078efcff */
[----:B----4-:R-:W-:Y:S02]  /*b6510*/  ISETP.LT.AND P3, PT, R7, UR38, !P1 ;  /* 0x0000002607007c0c */ /* 0x010fe4000cf61270 */
[----:B------:R-:W2:Y:S01]  /*b6520*/  LDL.LU R7, [R1+0x1ad4] ;  /* 0x001ad40001077983 */ /* 0x000ea20000300800 */
[C---:B------:R-:W-:Y:S02]  /*b6530*/  VIADD R11, R2.reuse, 0x182 ;  /* 0x00000182020b7836 */ /* 0x040fe40000000000 */
[----:B------:R-:W-:-:S03]  /*b6540*/  VIADD R15, R2, 0x183 ;  /* 0x00000183020f7836 */ /* 0x000fc60000000000 */
[----:B------:R-:W-:Y:S02]  /*b6550*/  ISETP.LT.AND P2, PT, R11, UR36, !P1 ;  /* 0x000000240b007c0c */ /* 0x000fe4000cf41270 */
[----:B------:R-:W-:Y:S01]  /*b6560*/  ISETP.LT.AND P0, PT, R15, UR37, !P1 ;  /* 0x000000250f007c0c */ /* 0x000fe2000cf01270 */
[----:B------:R-:W-:Y:S01]  /*b6570*/  VIADD R15, R2, 0x185 ;  /* 0x00000185020f7836 */ /* 0x000fe20000000000 */
[----:B------:R-:W-:Y:S01]  /*b6580*/  LOP3.LUT R16, R16, 0xfffffffb, RZ, 0xc0, !PT ;  /* 0xfffffffb10107812 */ /* 0x000fe200078ec0ff */
[----:B------:R-:W-:-:S08]  /*b6590*/  VIADD R11, R2, 0x186 ;  /* 0x00000186020b7836 */ /* 0x000fd00000000000 */
[----:B------:R-:W-:Y:S02]  /*b65a0*/  @P2 LOP3.LUT R16, R16, 0x4, RZ, 0xfc, !PT ;  /* 0x0000000410102812 */ /* 0x000fe400078efcff */
[----:B------:R-:W-:Y:S02]  /*b65b0*/  ISETP.LT.AND P2, PT, R15, UR39, !P1 ;  /* 0x000000270f007c0c */ /* 0x000fe4000cf41270 */
[----:B------:R-:W-:-:S04]  /*b65c0*/  LOP3.LUT R16, R16, 0xfffffffd, RZ, 0xc0, !PT ;  /* 0xfffffffd10107812 */ /* 0x000fc800078ec0ff */
[----:B------:R-:W-:Y:S02]  /*b65d0*/  @P0 LOP3.LUT R16, R16, 0x2, RZ, 0xfc, !PT ;  /* 0x0000000210100812 */ /* 0x000fe400078efcff */
[----:B------:R-:W-:Y:S02]  /*b65e0*/  ISETP.LT.AND P0, PT, R11, UR42, !P1 ;  /* 0x0000002a0b007c0c */ /* 0x000fe4000cf01270 */
[----:B------:R-:W-:Y:S02]  /*b65f0*/  LOP3.LUT R16, R16, 0xfffffffe, RZ, 0xc0, !PT ;  /* 0xfffffffe10107812 */ /* 0x000fe400078ec0ff */
[----:B------:R-:W-:Y:S02]  /*b6600*/  IADD3 R15, PT, PT, R2, 0x187, RZ ;  /* 0x00000187020f7810 */ /* 0x000fe40007ffe0ff */
[----:B------:R-:W-:Y:S02]  /*b6610*/  @P3 LOP3.LUT R16, R16, 0x1, RZ, 0xfc, !PT ;  /* 0x0000000110103812 */ /* 0x000fe400078efcff */
[----:B------:R-:W-:Y:S01]  /*b6620*/  ISETP.LT.AND P3, PT, R15, UR43, !P1 ;  /* 0x0000002b0f007c0c */ /* 0x000fe2000cf61270 */
[----:B------:R-:W-:-:S02]  /*b6630*/  VIADD R11, R2, 0x188 ;  /* 0x00000188020b7836 */ /* 0x000fc40000000000 */
[----:B------:R-:W-:Y:S01]  /*b6640*/  VIADD R15, R2, 0x189 ;  /* 0x00000189020f7836 */ /* 0x000fe20000000000 */
[----:B--2---:R-:W-:-:S04]  /*b6650*/  LOP3.LUT R7, R7, 0x7fffffff, RZ, 0xc0, !PT ;  /* 0x7fffffff07077812 */ /* 0x004fc800078ec0ff */
        /* <DEDUP_REMOVED lines=69> */
[----:B------:R-:W-:Y:S01]  /*b6ab0*/  @P2 LOP3.LUT R7, R7, 0x2000, RZ, 0xfc, !PT ;  /* 0x0000200007072812 */ /* 0x000fe200078efcff */
[C---:B------:R-:W-:Y:S01]  /*b6ac0*/  VIADD R11, R2.reuse, 0x19a ;  /* 0x0000019a020b7836 */ /* 0x040fe20000000000 */
[----:B------:R-:W-:Y:S02]  /*b6ad0*/  ISETP.LT.AND P3, PT, R15, UR61, !P1 ;  /* 0x0000003d0f007c0c */ /* 0x000fe4000cf61270 */
[----:B------:R-:W-:Y:S02]  /*b6ae0*/  IADD3 R15, PT, PT, R2, 0x19b, RZ ;  /* 0x0000019b020f7810 */ /* 0x000fe40007ffe0ff */
[----:B------:R-:W-:Y:S02]  /*b6af0*/  LOP3.LUT R7, R7, 0xffffefff, RZ, 0xc0, !PT ;  /* 0xffffefff07077812 */ /* 0x000fe400078ec0ff */
[----:B------:R-:W-:Y:S02]  /*b6b00*/  ISETP.LT.AND P2, PT, R11, UR62, !P1 ;  /* 0x0000003e0b007c0c */ /* 0x000fe4000cf41270 */
[----:B------:R-:W-:Y:S01]  /*b6b10*/  @P0 LOP3.LUT R7, R7, 0x1000, RZ, 0xfc, !PT ;  /* 0x0000100007070812 */ /* 0x000fe200078efcff */
[----:B------:R-:W2:Y:S01]  /*b6b20*/  LDL.LU R11, [R1+0x1ad0] ;  /* 0x001ad000010b7983 */ /* 0x000ea20000300800 */
[----:B------:R-:W-:-:S03]  /*b6b30*/  ISETP.LT.AND P0, PT, R15, UR63, !P1 ;  /* 0x0000003f0f007c0c */ /* 0x000fc6000cf01270 */
[----:B------:R-:W3:Y:S01]  /*b6b40*/  LDL.LU R15, [R1+0x1acc] ;  /* 0x001acc00010f7983 */ /* 0x000ee20000300800 */
[----:B------:R-:W-:-:S04]  /*b6b50*/  LOP3.LUT R7, R7, 0xfffff7ff, RZ, 0xc0, !PT ;  /* 0xfffff7ff07077812 */ /* 0x000fc800078ec0ff */
[----:B------:R-:W-:-:S04]  /*b6b60*/  @P3 LOP3.LUT R7, R7, 0x800, RZ, 0xfc, !PT ;  /* 0x0000080007073812 */ /* 0x000fc800078efcff */
[----:B------:R-:W-:-:S04]  /*b6b70*/  LOP3.LUT R7, R7, 0xfffffbff, RZ, 0xc0, !PT ;  /* 0xfffffbff07077812 */ /* 0x000fc800078ec0ff */
[----:B------:R-:W-:-:S04]  /*b6b80*/  @P2 LOP3.LUT R7, R7, 0x400, RZ, 0xfc, !PT ;  /* 0x0000040007072812 */ /* 0x000fc800078efcff */
[----:B------:R-:W-:-:S04]  /*b6b90*/  LOP3.LUT R7, R7, 0xfffffdff, RZ, 0xc0, !PT ;  /* 0xfffffdff07077812 */ /* 0x000fc800078ec0ff */
[----:B------:R-:W-:-:S04]  /*b6ba0*/  @P0 LOP3.LUT R7, R7, 0x200, RZ, 0xfc, !PT ;  /* 0x0000020007070812 */ /* 0x000fc800078efcff */
[----:B------:R-:W-:Y:S02]  /*b6bb0*/  LOP3.LUT R7, R7, 0xfffffeff, RZ, 0xc0, !PT ;  /* 0xfffffeff07077812 */ /* 0x000fe400078ec0ff */
[----:B------:R-:W-:Y:S01]  /*b6bc0*/  ISETP.LT.AND P0, PT, R10, UR66, !P1 ;  /* 0x000000420a007c0c */ /* 0x000fe2000cf01270 */
[C---:B------:R-:W-:Y:S02]  /*b6bd0*/  VIADD R27, R2.reuse, 0x1a5 ;  /* 0x000001a5021b7836 */ /* 0x040fe40000000000 */
[C---:B------:R-:W-:Y:S02]  /*b6be0*/  VIADD R4, R2.reuse, 0x1a6 ;  /* 0x000001a602047836 */ /* 0x040fe40000000000 */
[C---:B------:R-:W-:Y:S02]  /*b6bf0*/  VIADD R5, R2.reuse, 0x1a7 ;  /* 0x000001a702057836 */ /* 0x040fe40000000000 */
[C---:B------:R-:W-:Y:S01]  /*b6c00*/  VIADD R28, R2.reuse, 0x1a8 ;  /* 0x000001a8021c7836 */ /* 0x040fe20000000000 */
[----:B------:R-:W-:Y:S01]  /*b6c10*/  ISETP.LT.AND P5, PT, R27, UR73, !P1 ;  /* 0x000000491b007c0c */ /* 0x000fe2000cfa1270 */
[----:B------:R-:W-:Y:S01]  /*b6c20*/  VIADD R29, R2, 0x1a9 ;  /* 0x000001a9021d7836 */ /* 0x000fe20000000000 */
[----:B------:R-:W-:-:S02]  /*b6c30*/  ISETP.LT.AND P4, PT, R4, UR74, !P1 ;  /* 0x0000004a04007c0c */ /* 0x000fc4000cf81270 */
[----:B-1----:R-:W-:Y:S02]  /*b6c40*/  ISETP.LT.AND P6, PT, R2, UR4, !P1 ;  /* 0x0000000402007c0c */ /* 0x002fe4000cfc1270 */
[----:B---3--:R-:W-:Y:S02]  /*b6c50*/  ISETP.LT.AND P3, PT, R15, UR64, !P1 ;  /* 0x000000400f007c0c */ /* 0x008fe4000cf61270 */
[----:B--2---:R-:W-:Y:S01]  /*b6c60*/  ISETP.LT.AND P2, PT, R11, UR65, !P1 ;  /* 0x000000410b007c0c */ /* 0x004fe2000cf41270 */
[----:B------:R-:W2:Y:S04]  /*b6c70*/  LDL.LU R15, [R1+0x1ac8] ;  /* 0x001ac800010f7983 */ /* 0x000ea80000300800 */
[----:B------:R-:W3:Y:S04]  /*b6c80*/  LDL.LU R11, [R1+0x1ac4] ;  /* 0x001ac400010b7983 */ /* 0x000ee80000300800 */
[----:B------:R-:W3:Y:S02]  /*b6c90*/  LDL.LU R10, [R1+0x1ac0] ;  /* 0x001ac000010a7983 */ /* 0x000ee40000300800 */
[----:B------:R-:W-:-:S04]  /*b6ca0*/  @P3 LOP3.LUT R7, R7, 0x100, RZ, 0xfc, !PT ;  /* 0x0000010007073812 */ /* 0x000fc800078efcff */
[----:B------:R-:W-:-:S04]  /*b6cb0*/  LOP3.LUT R7, R7, 0xffffff7f, RZ, 0xc0, !PT ;  /* 0xffffff7f07077812 */ /* 0x000fc800078ec0ff */
[----:B------:R-:W-:Y:S02]  /*b6cc0*/  @P2 LOP3.LUT R7, R7, 0x80, RZ, 0xfc, !PT ;  /* 0x0000008007072812 */ /* 0x000fe400078efcff */
[----:B------:R-:W-:Y:S02]  /*b6cd0*/  ISETP.LT.AND P3, PT, R14, UR67, !P1 ;  /* 0x000000430e007c0c */ /* 0x000fe4000cf61270 */
[----:B------:R-:W-:Y:S01]  /*b6ce0*/  LOP3.LUT R7, R7, 0xffffffbf, RZ, 0xc0, !PT ;  /* 0xffffffbf07077812 */ /* 0x000fe200078ec0ff */
[----:B------:R-:W2:Y:S03]  /*b6cf0*/  LDL.LU R14, [R1+0x1abc] ;  /* 0x001abc00010e7983 */ /* 0x000ea60000300800 */
[----:B------:R-:W-:Y:S02]  /*b6d00*/  @P0 LOP3.LUT R7, R7, 0x40, RZ, 0xfc, !PT ;  /* 0x0000004007070812 */ /* 0x000fe400078efcff */
[----:B------:R-:W-:-:S02]  /*b6d10*/  ISETP.LT.AND P2, PT, R9, UR68, !P1 ;  /* 0x0000004409007c0c */ /* 0x000fc4000cf41270 */
[----:B------:R-:W-:Y:S01]  /*b6d20*/  LOP3.LUT R7, R7, 0xffffffdf, RZ, 0xc0, !PT ;  /* 0xffffffdf07077812 */ /* 0x000fe200078ec0ff */
[----:B------:R-:W3:Y:S03]  /*b6d30*/  LDL.LU R9, [R1+0x1ab8] ;  /* 0x001ab80001097983 */ /* 0x000ee60000300800 */
[----:B------:R-:W-:Y:S02]  /*b6d40*/  @P3 LOP3.LUT R7, R7, 0x20, RZ, 0xfc, !PT ;  /* 0x0000002007073812 */ /* 0x000fe400078efcff */
[----:B------:R-:W-:Y:S02]  /*b6d50*/  ISETP.LT.AND P0, PT, R8, UR69, !P1 ;  /* 0x0000004508007c0c */ /* 0x000fe4000cf01270 */
[----:B------:R-:W-:Y:S01]  /*b6d60*/  LOP3.LUT R7, R7, 0xffffffef, RZ, 0xc0, !PT ;  /* 0xffffffef07077812 */ /* 0x000fe200078ec0ff */
[----:B------:R-:W3:Y:S03]  /*b6d70*/  LDL.LU R8, [R1+0x1ab4] ;  /* 0x001ab40001087983 */ /* 0x000ee60000300800 */
[----:B------:R-:W-:-:S02]  /*b6d80*/  @P2 LOP3.LUT R7, R7, 0x10, RZ, 0xfc, !PT ;  /* 0x0000001007072812 */ /* 0x000fc400078efcff */
[----:B------:R-:W-:Y:S02]  /*b6d90*/  ISETP.LT.AND P3, PT, R13, UR70, !P1 ;  /* 0x000000460d007c0c */ /* 0x000fe4000cf61270 */
[----:B------:R-:W-:Y:S01]  /*b6da0*/  LOP3.LUT R7, R7, 0xfffffff7, RZ, 0xc0, !PT ;  /* 0xfffffff707077812 */ /* 0x000fe200078ec0ff */
[----:B------:R-:W2:Y:S03]  /*b6db0*/  LDL.LU R13, [R1+0x1ab0] ;  /* 0x001ab000010d7983 */ /* 0x000ea60000300800 */
[----:B------:R-:W-:Y:S02]  /*b6dc0*/  @P0 LOP3.LUT R7, R7, 0x8, RZ, 0xfc, !PT ;  /* 0x0000000807070812 */ /* 0x000fe400078efcff */
[----:B------:R-:W-:Y:S02]  /*b6dd0*/  ISETP.LT.AND P2, PT, R12, UR71, !P1 ;  /* 0x000000470c007c0c */ /* 0x000fe4000cf41270 */
[----:B------:R-:W-:Y:S01]  /*b6de0*/  LOP3.LUT R7, R7, 0xfffffffb, RZ, 0xc0, !PT ;  /* 0xfffffffb07077812 */ /* 0x000fe200078ec0ff */
[----:B------:R-:W2:Y:S03]  /*b6df0*/  LDL.LU R12, [R1+0x1aac] ;  /* 0x001aac00010c7983 */ /* 0x000ea60000300800 */
[----:B------:R-:W-:-:S02]  /*b6e00*/  @P3 LOP3.LUT R7, R7, 0x4, RZ, 0xfc, !PT ;  /* 0x0000000407073812 */ /* 0x000fc400078efcff */
[----:B------:R-:W-:Y:S02]  /*b6e10*/  ISETP.LT.AND P0, PT, R3, UR72, !P1 ;  /* 0x0000004803007c0c */ /* 0x000fe4000cf01270 */
[----:B------:R-:W-:Y:S01]  /*b6e20*/  LOP3.LUT R7, R7, 0xfffffffd, RZ, 0xc0, !PT ;  /* 0xfffffffd07077812 */ /* 0x000fe200078ec0ff */
[----:B------:R-:W2:Y:S03]  /*b6e30*/  LDL.LU R3, [R1+0x1aa8] ;  /* 0x001aa80001037983 */ /* 0x000ea60000300800 */
[----:B------:R-:W-:Y:S01]  /*b6e40*/  @P2 LOP3.LUT R7, R7, 0x2, RZ, 0xfc, !PT ;  /* 0x0000000207072812 */ /* 0x000fe200078efcff */
[----:B------:R-:W4:Y:S03]  /*b6e50*/  LDL.LU R27, [R1+0x1aa4] ;  /* 0x001aa400011b7983 */ /* 0x000f260000300800 */
[----:B------:R-:W-:Y:S01]  /*b6e60*/  LOP3.LUT R7, R7, 0xfffffffe, RZ, 0xc0, !PT ;  /* 0xfffffffe07077812 */ /* 0x000fe200078ec0ff */
[----:B------:R-:W2:Y:S01]  /*b6e70*/  LDL.LU R4, [R1+0x1aa0] ;  /* 0x001aa00001047983 */ /* 0x000ea20000300800 */
[----:B------:R-:W-:-:S02]  /*b6e80*/  ISETP.LT.AND P3, PT, R5, UR75, !P1 ;  /* 0x0000004b05007c0c */ /* 0x000fc4000cf61270 */
[----:B------:R-:W-:Y:S01]  /*b6e90*/  @P0 LOP3.LUT R7, R7, 0x1, RZ, 0xfc, !PT ;  /* 0x0000000107070812 */ /* 0x000fe200078efcff */
[----:B------:R-:W2:Y:S01]  /*b6ea0*/  LDL.LU R5, [R1+0x1a9c] ;  /* 0x001a9c0001057983 */ /* 0x000ea20000300800 */
[----:B------:R-:W-:Y:S02]  /*b6eb0*/  ISETP.LT.AND P2, PT, R28, UR76, !P1 ;  /* 0x0000004c1c007c0c */ /* 0x000fe4000cf41270 */
[----:B------:R-:W-:Y:S01]  /*b6ec0*/  ISETP.LT.AND P0, PT, R29, UR77, !P1 ;  /* 0x0000004d1d007c0c */ /* 0x000fe2000cf01270 */
[----:B------:R-:W2:Y:S04]  /*b6ed0*/  LDL.LU R28, [R1+0x1a98] ;  /* 0x001a9800011c7983 */ /* 0x000ea80000300800 */
[----:B------:R-:W2:Y:S04]  /*b6ee0*/  LDL.LU R29, [R1+0x1a94] ;  /* 0x001a9400011d7983 */ /* 0x000ea80000300800 */
[----:B------:R-:W2:Y:S02]  /*b6ef0*/  LDL.LU R2, [R1+0x1a90] ;  /* 0x001a900001027983 */ /* 0x000ea40000300800 */
[----:B--2---:R-:W-:-:S02]  /*b6f00*/  LOP3.LUT R2, R2, 0xfffffdff, RZ, 0xc0, !PT ;  /* 0xfffffdff02027812 */ /* 0x004fc400078ec0ff */
[----:B------:R-:W-:Y:S01]  /*b6f10*/  STL [R1+0x2580], R29 ;  /* 0x0025801d01007387 */ /* 0x000fe20000100800 */
[----:B------:R-:W-:Y:S01]  /*b6f20*/  LOP3.LUT R6, R6, 0xfffffffd, RZ, 0xc0, !PT ;  /* 0xfffffffd06067812 */ /* 0x000fe200078ec0ff */
[----:B------:R-:W1:Y:S01]  /*b6f30*/  LDCU UR4, c[0x0][0x39c] ;  /* 0x00007380ff0477ac */ /* 0x000e620008000800 */
[----:B------:R-:W-:Y:S01]  /*b6f40*/  @P1 LOP3.LUT R2, R2, 0x200, RZ, 0xfc, !PT ;  /* 0x0000020002021812 */ /* 0x000fe200078efcff */
[----:B------:R-:W-:Y:S01]  /*b6f50*/  STL.64 [R1+0x2408], R24 ;  /* 0x0024081801007387 */ /* 0x000fe20000100a00 */
[----:B------:R-:W-:Y:S01]  /*b6f60*/  LOP3.LUT P1, RZ, R0, 0x80000, RZ, 0xc0, !PT ;  /* 0x0008000000ff7812 */ /* 0x000fe2000782c0ff */
[----:B------:R-:W2:Y:S02]  /*b6f70*/  LDCU UR5, c[0x0][0x39c] ;  /* 0x00007380ff0577ac */ /* 0x000ea40008000800 */
[----:B------:R-:W-:Y:S01]  /*b6f80*/  STL [R1+0x2350], R21 ;  /* 0x0023501501007387 */ /* 0x000fe20000100800 */
[----:B------:R-:W1:Y:S03]  /*b6f90*/  LDCU UR6, c[0x0][0x39c] ;  /* 0x00007380ff0677ac */ /* 0x000e660008000800 */
[----:B------:R-:W-:Y:S01]  /*b6fa0*/  STL.64 [R1+0x21b0], R22 ;  /* 0x0021b01601007387 */ /* 0x000fe20000100a00 */
[----:B------:R-:W1:Y:S03]  /*b6fb0*/  LDCU UR7, c[0x0][0x39c] ;  /* 0x00007380ff0777ac */ /* 0x000e660008000800 */
[----:B------:R1:W-:Y:S02]  /*b6fc0*/  STL [R1+0x1f80], R20 ;  /* 0x001f801401007387 */ /* 0x0003e40000100800 */
[----:B------:R-:W-:Y:S01]  /*b6fd0*/  @P1 LOP3.LUT R6, R6, 0x2, RZ, 0xfc, !PT ;  /* 0x0000000206061812 */ /* 0x000fe200078efcff */
[----:B------:R-:W1:Y:S01]  /*b6fe0*/  LDCU UR8, c[0x0][0x39c] ;  /* 0x00007380ff0877ac */ /* 0x000e620008000800 */
[----:B------:R-:W-:Y:S01]  /*b6ff0*/  LOP3.LUT P1, RZ, R2, 0x4, RZ, 0xc0, !PT ;  /* 0x0000000402ff7812 */ /* 0x000fe2000782c0ff */
[----:B------:R-:W-:Y:S01]  /*b7000*/  STL.64 [R1+0x1e90], R18 ;  /* 0x001e901201007387 */ /* 0x000fe20000100a00 */
[----:B------:R-:W-:-:S03]  /*b7010*/  LOP3.LUT R6, R6, 0xfffffffb, RZ, 0xc0, !PT ;  /* 0xfffffffb06067812 */ /* 0x000fc600078ec0ff */
[----:B------:R-:W-:Y:S04]  /*b7020*/  STL [R1+0x1da0], R16 ;  /* 0x001da01001007387 */ /* 0x000fe80000100800 */
[----:B------:R-:W-:Y:S04]  /*b7030*/  STL [R1+0x2018], R17 ;  /* 0x0020181101007387 */ /* 0x000fe80000100800 */
[----:B------:R-:W-:Y:S01]  /*b7040*/  @P1 LOP3.LUT R6, R6, 0x4, RZ, 0xfc, !PT ;  /* 0x0000000406061812 */ /* 0x000fe200078efcff */
[----:B------:R-:W-:Y:S01]  /*b7050*/  STL [R1+0x1c38], R7 ;  /* 0x001c380701007387 */ /* 0x000fe20000100800 */
[----:B------:R-:W-:-:S02]  /*b7060*/  LOP3.LUT P1, RZ, R2, 0x2, RZ, 0xc0, !PT ;  /* 0x0000000202ff7812 */ /* 0x000fc4000782c0ff */
[----:B------:R-:W-:Y:S01]  /*b7070*/  LOP3.LUT R6, R6, 0xfffffff7, RZ, 0xc0, !PT ;  /* 0xfffffff706067812 */ /* 0x000fe200078ec0ff */
[----:B------:R-:W-:Y:S04]  /*b7080*/  STSM.16.M88.4 [R3+0x1000], R12 ;  /* 0x0010000c03007844 */ /* 0x000fe80000000200 */
[----:B---3--:R-:W-:Y:S01]  /*b7090*/  STSM.16.M88.4 [R3+0x1800], R8 ;  /* 0x0018000803007844 */ /* 0x008fe20000000200 */
[----:B------:R-:W-:Y:S05]  /*b70a0*/  BAR.SYNC.DEFER_BLOCKING 0x0 ;  /* 0x0000000000007b1d */ /* 0x000fea0000010000 */
[----:B------:R-:W-:-:S02]  /*b70b0*/  @P1 LOP3.LUT R6, R6, 0x8, RZ, 0xfc, !PT ;  /* 0x0000000806061812 */ /* 0x000fc400078efcff */
[----:B------:R-:W-:Y:S02]  /*b70c0*/  LOP3.LUT P1, RZ, R2, 0x1, RZ, 0xc0, !PT ;  /* 0x0000000102ff7812 */ /* 0x000fe4000782c0ff */
[----:B------:R-:W-:Y:S02]  /*b70d0*/  LOP3.LUT R6, R6, 0xffffffef, RZ, 0xc0, !PT ;  /* 0xffffffef06067812 */ /* 0x000fe400078ec0ff */
[----:B------:R-:W-:-:S04]  /*b70e0*/  LOP3.LUT R2, R2, 0xfffffeff, RZ, 0xc0, !PT ;  /* 0xfffffeff02027812 */ /* 0x000fc800078ec0ff */
[----:B------:R-:W-:Y:S02]  /*b70f0*/  @P5 LOP3.LUT R2, R2, 0x100, RZ, 0xfc, !PT ;  /* 0x0000010002025812 */ /* 0x000fe400078efcff */
[----:B------:R-:W-:Y:S02]  /*b7100*/  LOP3.LUT P5, RZ, R0, 0x100000, RZ, 0xc0, !PT ;  /* 0x0010000000ff7812 */ /* 0x000fe400078ac0ff */
[----:B------:R-:W-:Y:S02]  /*b7110*/  LOP3.LUT R2, R2, 0xffffff7f, RZ, 0xc0, !PT ;  /* 0xffffff7f02027812 */ /* 0x000fe400078ec0ff */
[----:B------:R-:W-:Y:S02]  /*b7120*/  @P1 LOP3.LUT R6, R6, 0x10, RZ, 0xfc, !PT ;  /* 0x0000001006061812 */ /* 0x000fe400078efcff */
[----:B------:R-:W-:Y:S02]  /*b7130*/  LOP3.LUT P1, RZ, R0, 0x80000000, RZ, 0xc0, !PT ;  /* 0x8000000000ff7812 */ /* 0x000fe4000782c0ff */
[----:B------:R-:W-:Y:S01]  /*b7140*/  LOP3.LUT R6, R6, 0xffffffdf, RZ, 0xc0, !PT ;  /* 0xffffffdf06067812 */ /* 0x000fe200078ec0ff */
[----:B----4-:R-:W3:Y:S01]  /*b7150*/  LDS.128 R16, [R27] ;  /* 0x000000001b107984 */ /* 0x010ee20000000c00 */
[----:B------:R-:W-:-:S02]  /*b7160*/  @P4 LOP3.LUT R2, R2, 0x80, RZ, 0xfc, !PT ;  /* 0x0000008002024812 */ /* 0x000fc400078efcff */
[----:B------:R-:W-:Y:S02]  /*b7170*/  LOP3.LUT P4, RZ, R0, 0x200000, RZ, 0xc0, !PT ;  /* 0x0020000000ff7812 */ /* 0x000fe4000788c0ff */
[----:B------:R-:W-:-:S05]  /*b7180*/  LOP3.LUT R2, R2, 0xffffffbf, RZ, 0xc0, !PT ;  /* 0xffffffbf02027812 */ /* 0x000fca00078ec0ff */
[----:B------:R-:W-:Y:S02]  /*b7190*/  @P1 LOP3.LUT R6, R6, 0x20, RZ, 0xfc, !PT ;  /* 0x0000002006061812 */ /* 0x000fe400078efcff */
[----:B------:R-:W-:Y:S02]  /*b71a0*/  LOP3.LUT P1, RZ, R0, 0x40000000, RZ, 0xc0, !PT ;  /* 0x4000000000ff7812 */ /* 0x000fe4000782c0ff */
[----:B------:R-:W-:Y:S02]  /*b71b0*/  LOP3.LUT R6, R6, 0xffffffbf, RZ, 0xc0, !PT ;  /* 0xffffffbf06067812 */ /* 0x000fe400078ec0ff */
[----:B------:R-:W-:Y:S02]  /*b71c0*/  @P3 LOP3.LUT R2, R2, 0x40, RZ, 0xfc, !PT ;  /* 0x0000004002023812 */ /* 0x000fe400078efcff */
[----:B------:R-:W-:Y:S02]  /*b71d0*/  LOP3.LUT P3, RZ, R0, 0x400000, RZ, 0xc0, !PT ;  /* 0x0040000000ff7812 */ /* 0x000fe4000786c0ff */
[----:B------:R-:W-:-:S04]  /*b71e0*/  LOP3.LUT R2, R2, 0xffffffdf, RZ, 0xc0, !PT ;  /* 0xffffffdf02027812 */ /* 0x000fc800078ec0ff */
[----:B------:R-:W-:Y:S02]  /*b71f0*/  @P2 LOP3.LUT R2, R2, 0x20, RZ, 0xfc, !PT ;  /* 0x0000002002022812 */ /* 0x000fe400078efcff */
[----:B------:R-:W-:Y:S02]  /*b7200*/  @P1 LOP3.LUT R6, R6, 0x40, RZ, 0xfc, !PT ;  /* 0x0000004006061812 */ /* 0x000fe400078efcff */
[----:B------:R-:W-:Y:S02]  /*b7210*/  LOP3.LUT P1, RZ, R0, 0x20000000, RZ, 0xc0, !PT ;  /* 0x2000000000ff7812 */ /* 0x000fe4000782c0ff */
[----:B------:R-:W-:Y:S02]  /*b7220*/  LOP3.LUT R6, R6, 0xffffff7f, RZ, 0xc0, !PT ;  /* 0xffffff7f06067812 */ /* 0x000fe400078ec0ff */
[----:B------:R-:W-:Y:S02]  /*b7230*/  LOP3.LUT R2, R2, 0xffffffef, RZ, 0xc0, !PT ;  /* 0xffffffef02027812 */ /* 0x000fe400078ec0ff */
[----:B------:R-:W-:-:S02]  /*b7240*/  LOP3.LUT P2, RZ, R0, 0x800000, RZ, 0xc0, !PT ;  /* 0x0080000000ff7812 */ /* 0x000fc4000784c0ff */
[----:B------:R-:W-:Y:S02]  /*b7250*/  @P0 LOP3.LUT R2, R2, 0x10, RZ, 0xfc, !PT ;  /* 0x0000001002020812 */ /* 0x000fe400078efcff */
[----:B------:R-:W-:-:S03]  /*b7260*/  LOP3.LUT P0, RZ, R0, 0x1000000, RZ, 0xc0, !PT ;  /* 0x0100000000ff7812 */ /* 0x000fc6000780c0ff */
[----:B------:R-:W-:Y:S02]  /*b7270*/  @P1 LOP3.LUT R6, R6, 0x80, RZ, 0xfc, !PT ;  /* 0x0000008006061812 */ /* 0x000fe400078efcff */
[----:B------:R-:W-:Y:S02]  /*b7280*/  LOP3.LUT P1, RZ, R0, 0x10000000, RZ, 0xc0, !PT ;  /* 0x1000000000ff7812 */ /* 0x000fe4000782c0ff */
[----:B------:R-:W-:-:S11]  /*b7290*/  LOP3.LUT R6, R6, 0xfffffeff, RZ, 0xc0, !PT ;  /* 0xfffffeff06067812 */ /* 0x000fd600078ec0ff */
[----:B------:R-:W-:Y:S02]  /*b72a0*/  @P1 LOP3.LUT R6, R6, 0x100, RZ, 0xfc, !PT ;  /* 0x0000010006061812 */ /* 0x000fe400078efcff */
[----:B------:R-:W-:Y:S02]  /*b72b0*/  LOP3.LUT P1, RZ, R0, 0x8000000, RZ, 0xc0, !PT ;  /* 0x0800000000ff7812 */ /* 0x000fe4000782c0ff */
[----:B------:R-:W-:-:S11]  /*b72c0*/  LOP3.LUT R6, R6, 0xfffffdff, RZ, 0xc0, !PT ;  /* 0xfffffdff06067812 */ /* 0x000fd600078ec0ff */
[----:B------:R-:W-:Y:S02]  /*b72d0*/  @P1 LOP3.LUT R6, R6, 0x200, RZ, 0xfc, !PT ;  /* 0x0000020006061812 */ /* 0x000fe400078efcff */
[----:B------:R-:W-:Y:S02]  /*b72e0*/  LOP3.LUT P1, RZ, R0, 0x4000000, RZ, 0xc0, !PT ;  /* 0x0400000000ff7812 */ /* 0x000fe4000782c0ff */
[----:B------:R-:W-:-:S11]  /*b72f0*/  LOP3.LUT R6, R6, 0xfffffbff, RZ, 0xc0, !PT ;  /* 0xfffffbff06067812 */ /* 0x000fd600078ec0ff */
[----:B------:R-:W-:Y:S02]  /*b7300*/  @P1 LOP3.LUT R6, R6, 0x400, RZ, 0xfc, !PT ;  /* 0x0000040006061812 */ /* 0x000fe400078efcff */
[----:B------:R-:W-:-:S03]  /*b7310*/  LOP3.LUT P1, RZ, R0, 0x2000000, RZ, 0xc0, !PT ;  /* 0x0200000000ff7812 */ /* 0x000fc6000782c0ff */
[----:B------:R-:W-:Y:S04]  /*b7320*/  STL [R1+0x2550], R6 ;  /* 0x0025500601007387 */ /* 0x000fe80000100800 */
[----:B------:R4:W-:Y:S04]  /*b7330*/  STL.64 [R1+0x2568], R4 ;  /* 0x0025680401007387 */ /* 0x0009e80000100a00 */
[----:B------:R-:W-:Y:S04]  /*b7340*/  STL [R1+0x24f0], R0 ;  /* 0x0024f00001007387 */ /* 0x000fe80000100800 */
[----:B-1----:R-:W2:Y:S04]  /*b7350*/  LDL.LU R20, [R1+0xcc0] ;  /* 0x000cc00001147983 */ /* 0x002ea80000300800 */
[----:B------:R-:W2:Y:S04]  /*b7360*/  LDL.LU R21, [R1+0xcc8] ;  /* 0x000cc80001157983 */ /* 0x000ea80000300800 */
        /* <DEDUP_REMOVED lines=15> */
[----:B------:R-:W-:Y:S04]  /*b7460*/  STL.64 [R1+0x198], R18 ;  /* 0x0001981201007387 */ /* 0x000fe80000100a00 */
[----:B------:R-:W1:Y:S04]  /*b7470*/  LDS.128 R16, [R27+0x2000] ;  /* 0x002000001b107984 */ /* 0x000e680000000c00 */
[----:B-1----:R-:W-:Y:S04]  /*b7480*/  STL.64 [R1+0x180], R16 ;  /* 0x0001801001007387 */ /* 0x002fe80000100a00 */
[----:B------:R-:W-:Y:S04]  /*b7490*/  STL.64 [R1+0x188], R18 ;  /* 0x0001881201007387 */ /* 0x000fe80000100a00 */
[----:B------:R-:W1:Y:S04]  /*b74a0*/  LDS.128 R16, [R27+0x4000] ;  /* 0x004000001b107984 */ /* 0x000e680000000c00 */
[----:B-1----:R-:W-:Y:S04]  /*b74b0*/  STL.64 [R1+0x170], R16 ;  /* 0x0001701001007387 */ /* 0x002fe80000100a00 */
[----:B------:R-:W-:Y:S04]  /*b74c0*/  STL.64 [R1+0x178], R18 ;  /* 0x0001781201007387 */ /* 0x000fe80000100a00 */
[----:B------:R-:W1:Y:S01]  /*b74d0*/  LDS.128 R16, [R27+0x6000] ;  /* 0x006000001b107984 */ /* 0x000e620000000c00 */
[----:B------:R-:W-:Y:S06]  /*b74e0*/  BAR.SYNC.DEFER_BLOCKING 0x0 ;  /* 0x0000000000007b1d */ /* 0x000fec0000010000 */
[----:B-1----:R1:W-:Y:S04]  /*b74f0*/  STL.64 [R1+0x160], R16 ;  /* 0x0001601001007387 */ /* 0x0023e80000100a00 */
[----:B------:R3:W-:Y:S04]  /*b7500*/  STL.64 [R1+0x168], R18 ;  /* 0x0001681201007387 */ /* 0x0007e80000100a00 */
[----:B-1----:R-:W4:Y:S04]  /*b7510*/  LDL.LU R16, [R1+0xcc4] ;  /* 0x000cc40001107983 */ /* 0x002f280000300800 */
[----:B------:R-:W4:Y:S04]  /*b7520*/  LDL.LU R17, [R1+0xccc] ;  /* 0x000ccc0001117983 */ /* 0x000f280000300800 */
[----:B---3--:R-:W3:Y:S04]  /*b7530*/  LDL.LU R18, [R1+0xcb4] ;  /* 0x000cb40001127983 */ /* 0x008ee80000300800 */
[----:B------:R-:W3:Y:S04]  /*b7540*/  LDL.LU R19, [R1+0xcbc] ;  /* 0x000cbc0001137983 */ /* 0x000ee80000300800 */
[----:B--2---:R-:W-:Y:S04]  /*b7550*/  STSM.16.M88.4 [R3], R20 ;  /* 0x0000001403007844 */ /* 0x004fe80000000200 */
[----:B----4-:R1:W-:Y:S04]  /*b7560*/  STSM.16.M88.4 [R3+0x800], R4 ;  /* 0x0008000403007844 */ /* 0x0103e80000000200 */
[----:B-1----:R-:W2:Y:S04]  /*b7570*/  LDL.LU R4, [R1+0xc94] ;  /* 0x000c940001047983 */ /* 0x002ea80000300800 */
[----:B------:R-:W2:Y:S04]  /*b7580*/  LDL.LU R5, [R1+0xc9c] ;  /* 0x000c9c0001057983 */ /* 0x000ea80000300800 */
[----:B------:R-:W2:Y:S04]  /*b7590*/  LDL.LU R6, [R1+0xc74] ;  /* 0x000c740001067983 */ /* 0x000ea80000300800 */
[----:B------:R1:W-:Y:S04]  /*b75a0*/  STSM.16.M88.4 [R3+0x1000], R12 ;  /* 0x0010000c03007844 */ /* 0x0003e80000000200 */
[----:B------:R-:W2:Y:S04]  /*b75b0*/  LDL.LU R7, [R1+0xc7c] ;  /* 0x000c7c0001077983 */ /* 0x000ea80000300800 */
[----:B------:R4:W-:Y:S01]  /*b75c0*/  STSM.16.M88.4 [R3+0x1800], R8 ;  /* 0x0018000803007844 */ /* 0x0009e20000000200 */
[----:B------:R-:W-:Y:S06]  /*b75d0*/  BAR.SYNC.DEFER_BLOCKING 0x0 ;  /* 0x0000000000007b1d */ /* 0x000fec0000010000 */
        /* <DEDUP_REMOVED lines=8> */
[----:B------:R-:W1:Y:S04]  /*b7660*/  LDS.128 R20, [R27] ;  /* 0x000000001b147984 */ /* 0x000e680000000c00 */
[----:B-1----:R-:W-:Y:S04]  /*b7670*/  STL.64 [R1+0x150], R20 ;  /* 0x0001501401007387 */ /* 0x002fe80000100a00 */
        /* <DEDUP_REMOVED lines=9> */
[----:B---3--:R3:W-:Y:S04]  /*b7710*/  STSM.16.M88.4 [R3], R16 ;  /* 0x0000001003007844 */ /* 0x0087e80000000200 */
[----:B-1----:R-:W-:Y:S04]  /*b7720*/  STL.64 [R1+0x120], R20 ;  /* 0x0001201401007387 */ /* 0x002fe80000100a00 */
[----:B------:R-:W-:Y:S04]  /*b7730*/  STL.64 [R1+0x128], R22 ;  /* 0x0001281601007387 */ /* 0x000fe80000100a00 */
[----:B---3--:R-:W3:Y:S04]  /*b7740*/  LDL.LU R16, [R1+0x2f0] ;  /* 0x0002f00001107983 */ /* 0x008ee80000300800 */
[----:B------:R-:W3:Y:S04]  /*b7750*/  LDL.LU R17, [R1+0x2f8] ;  /* 0x0002f80001117983 */ /* 0x000ee80000300800 */
[----:B------:R-:W3:Y:S04]  /*b7760*/  LDL.LU R18, [R1+0xca0] ;  /* 0x000ca00001127983 */ /* 0x000ee80000300800 */
[----:B------:R-:W3:Y:S04]  /*b7770*/  LDL.LU R19, [R1+0xca8] ;  /* 0x000ca80001137983 */ /* 0x000ee80000300800 */
[----:B--2---:R1:W-:Y:S04]  /*b7780*/  STSM.16.M88.4 [R3+0x800], R4 ;  /* 0x0008000403007844 */ /* 0x0043e80000000200 */
[----:B-1----:R-:W2:Y:S04]  /*b7790*/  LDL.LU R4, [R1+0xc80] ;  /* 0x000c800001047983 */ /* 0x002ea80000300800 */
[----:B------:R-:W2:Y:S04]  /*b77a0*/  LDL.LU R5, [R1+0xc88] ;  /* 0x000c880001057983 */ /* 0x000ea80000300800 */
[----:B------:R-:W2:Y:S04]  /*b77b0*/  LDL.LU R6, [R1+0xc60] ;  /* 0x000c600001067983 */ /* 0x000ea80000300800 */
[----:B------:R1:W-:Y:S04]  /*b77c0*/  STSM.16.M88.4 [R3+0x1000], R12 ;  /* 0x0010000c03007844 */ /* 0x0003e80000000200 */
[----:B------:R-:W2:Y:S04]  /*b77d0*/  LDL.LU R7, [R1+0xc68] ;  /* 0x000c680001077983 */ /* 0x000ea80000300800 */
[----:B-1----:R-:W2:Y:S04]  /*b77e0*/  LDL.LU R12, [R1+0xc40] ;  /* 0x000c4000010c7983 */ /* 0x002ea80000300800 */
[----:B------:R-:W2:Y:S04]  /*b77f0*/  LDL.LU R13, [R1+0xc48] ;  /* 0x000c4800010d7983 */ /* 0x000ea80000300800 */
[----:B------:R-:W2:Y:S04]  /*b7800*/  LDL.LU R14, [R1+0xcd0] ;  /* 0x000cd000010e7983 */ /* 0x000ea80000300800 */
[----:B----4-:R1:W-:Y:S04]  /*b7810*/  STSM.16.M88.4 [R3+0x1800], R8 ;  /* 0x0018000803007844 */ /* 0x0103e80000000200 */
[----:B------:R-:W4:Y:S01]  /*b7820*/  LDL.LU R15, [R1+0xcd8] ;  /* 0x000cd800010f7983 */ /* 0x000f220000300800 */
[----:B------:R-:W-:Y:S06]  /*b7830*/  BAR.SYNC.DEFER_BLOCKING 0x0 ;  /* 0x0000000000007b1d */ /* 0x000fec0000010000 */
[----:B-1----:R-:W4:Y:S04]  /*b7840*/  LDL.LU R8, [R1+0xc10] ;  /* 0x000c100001087983 */ /* 0x002f280000300800 */
        /* <DEDUP_REMOVED lines=25> */
[----:B----4-:R1:W-:Y:S04]  /*b79e0*/  STSM.16.M88.4 [R3+0x1000], R12 ;  /* 0x0010000c03007844 */ /* 0x0103e80000000200 */
[----:B------:R-:W2:Y:S04]  /*b79f0*/  LDL.LU R7, [R1+0xc6c] ;  /* 0x000c6c0001077983 */ /* 0x000ea80000300800 */
[----:B-1----:R-:W4:Y:S04]  /*b7a00*/  LDL.LU R12, [R1+0xc44] ;  /* 0x000c4400010c7983 */ /* 0x002f280000300800 */
[----:B------:R-:W4:Y:S04]  /*b7a10*/  LDL.LU R13, [R1+0xc4c] ;  /* 0x000c4c00010d7983 */ /* 0x000f280000300800 */
[----:B------:R-:W4:Y:S04]  /*b7a20*/  LDL.LU R14, [R1+0xcd4] ;  /* 0x000cd400010e7983 */ /* 0x000f280000300800 */
[----:B------:R1:W-:Y:S04]  /*b7a30*/  STSM.16.M88.4 [R3+0x1800], R8 ;  /* 0x0018000803007844 */ /* 0x0003e80000000200 */
        /* <DEDUP_REMOVED lines=55> */
[----:B--2---:R-:W-:Y:S04]  /*b7db0*/  STSM.16.M88.4 [R3+0x800], R4 ;  /* 0x0008000403007844 */ /* 0x004fe80000000200 */
[----:B----4-:R-:W-:Y:S04]  /*b7dc0*/  STSM.16.M88.4 [R3+0x1000], R12 ;  /* 0x0010000c03007844 */ /* 0x010fe80000000200 */
[----:B------:R1:W-:Y:S04]  /*b7dd0*/  STSM.16.M88.4 [R3+0x1800], R8 ;  /* 0x0018000803007844 */ /* 0x0003e80000000200 */
[----:B-1----:R-:W2:Y:S04]  /*b7de0*/  LDL.LU R9, [R1+0xc0c] ;  /* 0x000c0c0001097983 */ /* 0x002ea80000300800 */
[----:B------:R-:W4:Y:S04]  /*b7df0*/  LDL.LU R8, [R1+0xbf4] ;  /* 0x000bf40001087983 */ /* 0x000f280000300800 */
[----:B------:R-:W2:Y:S04]  /*b7e00*/  LDL.LU R0, [R1+0xbfc] ;  /* 0x000bfc0001007983 */ /* 0x000ea80000300800 */
[----:B------:R-:W2:Y:S04]  /*b7e10*/  LDL.LU R4, [R1+0xbe4] ;  /* 0x000be40001047983 */ /* 0x000ea80000300800 */
[----:B------:R-:W2:Y:S04]  /*b7e20*/  LDL.LU R5, [R1+0xbec] ;  /* 0x000bec0001057983 */ /* 0x000ea80000300800 */
[----:B------:R-:W2:Y:S04]  /*b7e30*/  LDL.LU R6, [R1+0xbd4] ;  /* 0x000bd40001067983 */ /* 0x000ea80000300800 */
[----:B------:R-:W2:Y:S01]  /*b7e40*/  LDL.LU R7, [R1+0xbdc] ;  /* 0x000bdc0001077983 */ /* 0x000ea20000300800 */
[----:B------:R-:W-:Y:S06]  /*b7e50*/  BAR.SYNC.DEFER_BLOCKING 0x0 ;  /* 0x0000000000007b1d */ /* 0x000fec0000010000 */
[----:B--2---:R-:W-:Y:S04]  /*b7e60*/  STL.64 [R1+0x2578], R6 ;  /* 0x0025780601007387 */ /* 0x004fe80000100a00 */
[----:B------:R1:W-:Y:S04]  /*b7e70*/  STL.64 [R1+0x2570], R4 ;  /* 0x0025700401007387 */ /* 0x0003e80000100a00 */
        /* <DEDUP_REMOVED lines=10> */
[----:B-1----:R-:W-:-:S02]  /*b7f20*/  IMAD.MOV.U32 R5, RZ, RZ, R9 ;  /* 0x000000ffff057224 */ /* 0x002fc400078e0009 */
[----:B----4-:R-:W-:Y:S02]  /*b7f30*/  IMAD.MOV.U32 R6, RZ, RZ, R8 ;  /* 0x000000ffff067224 */ /* 0x010fe400078e0008 */
[----:B------:R-:W1:Y:S01]  /*b7f40*/  LDS.128 R8, [R27] ;  /* 0x000000001b087984 */ /* 0x000e620000000c00 */
[----:B---3--:R-:W-:-:S03]  /*b7f50*/  IMAD.MOV.U32 R4, RZ, RZ, R16 ;  /* 0x000000ffff047224 */ /* 0x008fc600078e0010 */
[----:B------:R-:W3:Y:S04]  /*b7f60*/  LDL.LU R16, [R1+0xe5c] ;  /* 0x000e5c0001107983 */ /* 0x000ee80000300800 */
[----:B-1----:R-:W-:Y:S04]  /*b7f70*/  STL.64 [R1+0x10], R8 ;  /* 0x0000100801007387 */ /* 0x002fe80000100a00 */
[----:B------:R-:W-:Y:S04]  /*b7f80*/  STL.64 [R1+0x18], R10 ;  /* 0x0000180a01007387 */ /* 0x000fe80000100a00 */
[----:B------:R-:W1:Y:S01]  /*b7f90*/  LDS.128 R8, [R27+0x2000] ;  /* 0x002000001b087984 */ /* 0x000e620000000c00 */
[----:B------:R-:W-:-:S03]  /*b7fa0*/  IMAD.MOV.U32 R7, RZ, RZ, R0 ;  /* 0x000000ffff077224 */ /* 0x000fc600078e0000 */
[----:B------:R-:W4:Y:S04]  /*b7fb0*/  LDL.LU R0, [R1+0xe60] ;  /* 0x000e600001007983 */ /* 0x000f280000300800 */
[----:B------:R-:W3:Y:S04]  /*b7fc0*/  LDL.LU R17, [R1+0xe64] ;  /* 0x000e640001117983 */ /* 0x000ee80000300800 */
[----:B-1----:R-:W-:Y:S04]  /*b7fd0*/  STL.64 [R1], R8 ;  /* 0x0000000801007387 */ /* 0x002fe80000100a00 */
[----:B------:R-:W-:Y:S04]  /*b7fe0*/  STL.64 [R1+0x8], R10 ;  /* 0x0000080a01007387 */ /* 0x000fe80000100a00 */
[----:B------:R-:W1:Y:S04]  /*b7ff0*/  LDS.128 R8, [R27+0x4000] ;  /* 0x004000001b087984 */ /* 0x000e680000000c00 */
[----:B------:R-:W3:Y:S04]  /*b8000*/  LDL.LU R22, [R1+0xe68] ;  /* 0x000e680001167983 */ /* 0x000ee80000300800 */
[----:B------:R-:W3:Y:S04]  /*b8010*/  LDL.LU R23, [R1+0xe6c] ;  /* 0x000e6c0001177983 */ /* 0x000ee80000300800 */
[----:B------:R-:W3:Y:S04]  /*b8020*/  LDL.LU R18, [R1+0xe70] ;  /* 0x000e700001127983 */ /* 0x000ee80000300800 */
[----:B-1----:R2:W-:Y:S04]  /*b8030*/  STL.64 [R1+0x1ac0], R8 ;  /* 0x001ac00801007387 */ /* 0x0025e80000100a00 */
[----:B------:R1:W-:Y:S04]  /*b8040*/  STL.64 [R1+0x1aa8], R10 ;  /* 0x001aa80a01007387 */ /* 0x0003e80000100a00 */
[----:B------:R-:W-:Y:S04]  /*b8050*/  STL [R1+0x1b00], R27 ;  /* 0x001b001b01007387 */ /* 0x000fe80000100800 */
[----:B------:R-:W-:Y:S01]  /*b8060*/  STL [R1+0x24d8], R26 ;  /* 0x0024d81a01007387 */ /* 0x000fe20000100800 */
[----:B--2---:R-:W-:-:S02]  /*b8070*/  IMAD.MOV.U32 R8, RZ, RZ, R15 ;  /* 0x000000ffff087224 */ /* 0x004fc400078e000f */
[----:B------:R-:W-:Y:S02]  /*b8080*/  IMAD.MOV.U32 R9, RZ, RZ, R14 ;  /* 0x000000ffff097224 */ /* 0x000fe400078e000e */
[----:B-1----:R-:W-:Y:S02]  /*b8090*/  IMAD.MOV.U32 R10, RZ, RZ, R13 ;  /* 0x000000ffff0a7224 */ /* 0x002fe400078e000d */
[----:B------:R-:W-:Y:S02]  /*b80a0*/  IMAD.MOV.U32 R11, RZ, RZ, R12 ;  /* 0x000000ffff0b7224 */ /* 0x000fe400078e000c */
[----:B------:R-:W1:Y:S01]  /*b80b0*/  LDS.128 R12, [R27+0x6000] ;  /* 0x006000001b0c7984 */ /* 0x000e620000000c00 */
[----:B------:R-:W-:Y:S06]  /*b80c0*/  BAR.SYNC.DEFER_BLOCKING 0x0 ;  /* 0x0000000000007b1d */ /* 0x000fec0000010000 */
[----:B------:R-:W-:Y:S04]  /*b80d0*/  STSM.16.M88.4 [R3], R4 ;  /* 0x0000000403007844 */ /* 0x000fe80000000200 */
[----:B-1----:R1:W-:Y:S04]  /*b80e0*/  STL.64 [R1+0x1a98], R12 ;  /* 0x001a980c01007387 */ /* 0x0023e80000100a00 */
[----:B------:R2:W-:Y:S01]  /*b80f0*/  STL.64 [R1+0x1a90], R14 ;  /* 0x001a900e01007387 */ /* 0x0005e20000100a00 */
[----:B-1----:R-:W-:-:S03]  /*b8100*/  IMAD.MOV.U32 R12, RZ, RZ, R29 ;  /* 0x000000ffff0c7224 */ /* 0x002fc600078e001d */
[----:B------:R-:W3:Y:S04]  /*b8110*/  LDL.LU R29, [R1+0x2580] ;  /* 0x00258000011d7983 */ /* 0x000ee80000300800 */
[----:B------:R-:W3:Y:S04]  /*b8120*/  LDL.LU.64 R6, [R1+0x2578] ;  /* 0x0025780001067983 */ /* 0x000ee80000300a00 */
[----:B------:R-:W3:Y:S01]  /*b8130*/  LDL.LU.64 R4, [R1+0x2570] ;  /* 0x0025700001047983 */ /* 0x000ee20000300a00 */
[----:B--2---:R-:W-:-:S03]  /*b8140*/  IMAD.MOV.U32 R14, RZ, RZ, R20 ;  /* 0x000000ffff0e7224 */ /* 0x004fc600078e0014 */
[----:B------:R-:W2:Y:S01]  /*b8150*/  LDL.LU R20, [R1+0xe74] ;  /* 0x000e740001147983 */ /* 0x000ea20000300800 */
[----:B------:R-:W-:Y:S01]  /*b8160*/  IMAD.MOV.U32 R15, RZ, RZ, R19 ;  /* 0x000000ffff0f7224 */ /* 0x000fe200078e0013 */
[----:B------:R-:W-:Y:S02]  /*b8170*/  MOV R13, R21 ;  /* 0x00000015000d7202 */ /* 0x000fe40000000f00 */
[----:B---3--:R1:W-:Y:S04]  /*b8180*/  STSM.16.M88.4 [R3+0x800], R4 ;  /* 0x0008000403007844 */ /* 0x0083e80000000200 */
[----:B-1----:R-:W3:Y:S04]  /*b8190*/  LDL.LU.64 R4, [R1+0x2568] ;  /* 0x0025680001047983 */ /* 0x002ee80000300a00 */
[----:B------:R-:W2:Y:S04]  /*b81a0*/  LDL.LU R19, [R1+0xe78] ;  /* 0x000e780001137983 */ /* 0x000ea80000300800 */
[----:B------:R-:W2:Y:S04]  /*b81b0*/  LDL.LU R21, [R1+0xe7c] ;  /* 0x000e7c0001157983 */ /* 0x000ea80000300800 */
[----:B------:R-:W-:Y:S04]  /*b81c0*/  STSM.16.M88.4 [R3+0x1000], R12 ;  /* 0x0010000c03007844 */ /* 0x000fe80000000200 */
[----:B------:R-:W-:Y:S01]  /*b81d0*/  STSM.16.M88.4 [R3+0x1800], R8 ;  /* 0x0018000803007844 */ /* 0x000fe20000000200 */
[----:B------:R-:W-:Y:S06]  /*b81e0*/  BAR.SYNC.DEFER_BLOCKING 0x0 ;  /* 0x0000000000007b1d */ /* 0x000fec0000010000 */
[----:B------:R-:W-:Y:S04]  /*b81f0*/  STL [R1+0x2500], R3 ;  /* 0x0025000301007387 */ /* 0x000fe80000100800 */
[----:B------:R1:W-:Y:S04]  /*b8200*/  @P6 STG.E desc[UR40][R28.64], R24 ;  /* 0x000000181c006986 */ /* 0x0003e8000c101928 */
[----:B-1----:R-:W2:Y:S01]  /*b8210*/  LDL.LU R24, [R1+0xe80] ;  /* 0x000e800001187983 */ /* 0x002ea20000300800 */
[----:B---3--:R-:W-:-:S04]  /*b8220*/  LEA R6, P6, R25, R5, 0x2 ;  /* 0x0000000519067211 */ /* 0x008fc800078c10ff */
[----:B------:R-:W-:Y:S02]  /*b8230*/  LEA.HI.X.SX32 R7, R25, R4, 0x2, P6 ;  /* 0x0000000419077211 */ /* 0x000fe400030f16ff */
[----:B------:R-:W3:Y:S04]  /*b8240*/  LDL.LU R25, [R1+0xe84] ;  /* 0x000e840001197983 */ /* 0x000ee80000300800 */
[----:B------:R1:W-:Y:S02]  /*b8250*/  STL.64 [R1+0x14a0], R6 ;  /* 0x0014a00601007387 */ /* 0x0003e40000100a00 */
[----:B-1----:R-:W-:-:S04]  /*b8260*/  LEA R6, P6, R16, R5, 0x2 ;  /* 0x0000000510067211 */ /* 0x002fc800078c10ff */
[----:B------:R-:W-:Y:S02]  /*b8270*/  LEA.HI.X.SX32 R7, R16, R4, 0x2, P6 ;  /* 0x0000000410077211 */ /* 0x000fe400030f16ff */
[----:B------:R-:W3:Y:S04]  /*b8280*/  LDL.LU R16, [R1+0xe88] ;  /* 0x000e880001107983 */ /* 0x000ee80000300800 */
[----:B------:R4:W-:Y:S02]  /*b8290*/  STL.64 [R1+0x1498], R6 ;  /* 0x0014980601007387 */ /* 0x0009e40000100a00 */
[----:B----4-:R-:W-:-:S04]  /*b82a0*/  LEA R6, P6, R0, R5, 0x2 ;  /* 0x0000000500067211 */ /* 0x010fc800078c10ff */
[----:B------:R-:W-:Y:S02]  /*b82b0*/  LEA.HI.X.SX32 R7, R0, R4, 0x2, P6 ;  /* 0x0000000400077211 */ /* 0x000fe400030f16ff */
[----:B------:R-:W4:Y:S04]  /*b82c0*/  LDL.LU R0, [R1+0xe8c] ;  /* 0x000e8c0001007983 */ /* 0x000f280000300800 */
[----:B------:R1:W-:Y:S02]  /*b82d0*/  STL.64 [R1+0x1490], R6 ;  /* 0x0014900601007387 */ /* 0x0003e40000100a00 */
[----:B-1----:R-:W-:-:S04]  /*b82e0*/  LEA R6, P6, R17, R5, 0x2 ;  /* 0x0000000511067211 */ /* 0x002fc800078c10ff */
        /* <DEDUP_REMOVED lines=15> */
[----:B--2---:R-:W-:-:S04]  /*b83e0*/  LEA R6, P6, R20, R5, 0x2 ;  /* 0x0000000514067211 */ /* 0x004fc800078c10ff */
[----:B------:R-:W-:Y:S02]  /*b83f0*/  LEA.HI.X.SX32 R7, R20, R4, 0x2, P6 ;  /* 0x0000000414077211 */ /* 0x000fe400030f16ff */
[----:B------:R-:W2:Y:S04]  /*b8400*/  LDL.LU R20, [R1+0xea0] ;  /* 0x000ea00001147983 */ /* 0x000ea80000300800 */
[----:B------:R1:W-:Y:S02]  /*b8410*/  STL.64 [R1+0x1468], R6 ;  /* 0x0014680601007387 */ /* 0x0003e40000100a00 */
[----:B-1----:R-:W-:-:S04]  /*b8420*/  LEA R6, P6, R19, R5, 0x2 ;  /* 0x0000000513067211 */ /* 0x002fc800078c10ff */
        /* <DEDUP_REMOVED lines=22> */
[----:B------:R1:W-:Y:S01]  /*b8590*/  STL.64 [R1+0x1438], R6 ;  /* 0x0014380601007387 */ /* 0x0003e20000100a00 */
[----:B------:R-:W-:-:S04]  /*b85a0*/  LEA R26, P6, R17, R5, 0x2 ;  /* 0x00000005111a7211 */ /* 0x000fc800078c10ff */
[----:B------:R-:W-:Y:S02]  /*b85b0*/  LEA.HI.X.SX32 R27, R17, R4, 0x2, P6 ;  /* 0x00000004111b7211 */ /* 0x000fe400030f16ff */
[----:B------:R-:W4:Y:S04]  /*b85c0*/  LDL.LU R17, [R1+0xec0] ;  /* 0x000ec00001117983 */ /* 0x000f280000300800 */
[----:B------:R-:W-:Y:S01]  /*b85d0*/  STL.64 [R1+0x24e0], R26 ;  /* 0x0024e01a01007387 */ /* 0x000fe20000100a00 */
        /* <DEDUP_REMOVED lines=81> */
[----:B------:R-:W-:-:S05]  /*b8af0*/  LEA.HI.X.SX32 R7, R0, R4, 0x2, P6 ;  /* 0x0000000400077211 */ /* 0x000fca00030f16ff */
[----:B------:R1:W-:Y:S04]  /*b8b00*/  STL.64 [R1+0x1388], R6 ;  /* 0x0013880601007387 */ /* 0x0003e80000100a00 */
[----:B-1----:R-:W4:Y:S04]  /*b8b10*/  LDL.LU R6, [R1+0xf14] ;  /* 0x000f140001067983 */ /* 0x002f280000300800 */
[----:B------:R-:W4:Y:S01]  /*b8b20*/  LDL.LU R7, [R1+0xf18] ;  /* 0x000f180001077983 */ /* 0x000f220000300800 */
[----:B------:R-:W-:-:S04]  /*b8b30*/  LEA R8, P6, R17, R5, 0x2 ;  /* 0x0000000511087211 */ /* 0x000fc800078c10ff */
[----:B------:R-:W-:-:S05]  /*b8b40*/  LEA.HI.X.SX32 R9, R17, R4, 0x2, P6 ;  /* 0x0000000411097211 */ /* 0x000fca00030f16ff */
        /* <DEDUP_REMOVED lines=24> */
[----:B------:R1:W-:Y:S04]  /*b8cd0*/  STL.64 [R1+0x1350], R8 ;  /* 0x0013500801007387 */ /* 0x0003e80000100a00 */
[----:B------:R-:W2:Y:S01]  /*b8ce0*/  LDL.LU R0, [R1+0xf34] ;  /* 0x000f340001007983 */ /* 0x000ea20000300800 */
[----:B-1----:R-:W-:-:S04]  /*b8cf0*/  LEA R8, P6, R24, R5, 0x2 ;  /* 0x0000000518087211 */ /* 0x002fc800078c10ff */
[----:B------:R-:W-:-:S05]  /*b8d00*/  LEA.HI.X.SX32 R9, R24, R4, 0x2, P6 ;  /* 0x0000000418097211 */ /* 0x000fca00030f16ff */
[----:B------:R3:W-:Y:S04]  /*b8d10*/  STL.64 [R1+0x1348], R8 ;  /* 0x0013480801007387 */ /* 0x0007e80000100a00 */
[----:B------:R-:W2:Y:S01]  /*b8d20*/  LDL.LU R17, [R1+0xf38] ;  /* 0x000f380001117983 */ /* 0x000ea20000300800 */
[----:B---3--:R-:W-:-:S04]  /*b8d30*/  LEA R8, P6, R25, R5, 0x2 ;  /* 0x0000000519087211 */ /* 0x008fc800078c10ff */
[----:B------:R-:W-:-:S05]  /*b8d40*/  LEA.HI.X.SX32 R9, R25, R4, 0x2, P6 ;  /* 0x0000000419097211 */ /* 0x000fca00030f16ff */
[----:B------:R4:W-:Y:S01]  /*b8d50*/  STL.64 [R1+0x1340], R8 ;  /* 0x0013400801007387 */ /* 0x0009e20000100a00 */
[----:B------:R-:W-:-:S04]  /*b8d60*/  LEA R24, P6, R16, R5, 0x2 ;  /* 0x0000000510187211 */ /* 0x000fc800078c10ff */
[----:B------:R-:W-:Y:S02]  /*b8d70*/  LEA.HI.X.SX32 R25, R16, R4, 0x2, P6 ;  /* 0x0000000410197211 */ /* 0x000fe400030f16ff */
[----:B------:R-:W3:Y:S04]  /*b8d80*/  LDL.LU R16, [R1+0xf3c] ;  /* 0x000f3c0001107983 */ /* 0x000ee80000300800 */
[----:B------:R-:W-:Y:S01]  /*b8d90*/  STL.64 [R1+0x2410], R24 ;  /* 0x0024101801007387 */ /* 0x000fe20000100a00 */
        /* <DEDUP_REMOVED lines=355> */
[----:B------:R1:W-:Y:S04]  /*ba3d0*/  STL.64 [R1+0x1070], R8 ;  /* 0x0010700801007387 */ /* 0x0003e80000100a00 */
[----:B------:R-:W4:Y:S01]  /*ba3e0*/  LDL.LU R10, [R1+0x14d4] ;  /* 0x0014d400010a7983 */ /* 0x000f220000300800 */
[----:B-1----:R-:W-:-:S04]  /*ba3f0*/  LEA R8, P6, R7, R5, 0x2 ;  /* 0x0000000507087211 */ /* 0x002fc800078c10ff */
[----:B------:R-:W-:-:S05]  /*ba400*/  LEA.HI.X.SX32 R9, R7, R4, 0x2, P6 ;  /* 0x0000000407097211 */ /* 0x000fca00030f16ff */
        /* <DEDUP_REMOVED lines=8> */
[----:B------:R2:W-:Y:S01]  /*ba490*/  STL.64 [R1+0x1058], R8 ;  /* 0x0010580801007387 */ /* 0x0005e20000100a00 */
[----:B------:R-:W-:-:S04]  /*ba4a0*/  LEA R22, P6, R18, R5, 0x2 ;  /* 0x0000000512167211 */ /* 0x000fc800078c10ff */
[----:B------:R-:W-:Y:S02]  /*ba4b0*/  LEA.HI.X.SX32 R23, R18, R4, 0x2, P6 ;  /* 0x0000000412177211 */ /* 0x000fe400030f16ff */
[----:B------:R-:W4:Y:S04]  /*ba4c0*/  LDL.LU R18, [R1+0x14e0] ;  /* 0x0014e00001127983 */ /* 0x000f280000300800 */
[----:B------:R-:W-:Y:S01]  /*ba4d0*/  STL.64 [R1+0x21b8], R22 ;  /* 0x0021b81601007387 */ /* 0x000fe20000100a00 */
        /* <DEDUP_REMOVED lines=244> */
[----:B----4-:R-:W-:-:S04]  /*bb420*/  LEA R16, P6, R6, R5, 0x2 ;  /* 0x0000000506107211 */ /* 0x010fc800078c10ff */
[----:B------:R-:W-:Y:S02]  /*bb430*/  LEA.HI.X.SX32 R17, R6, R4, 0x2, P6 ;  /* 0x0000000406117211 */ /* 0x000fe400030f16ff */
[----:B------:R-:W3:Y:S01]  /*bb440*/  LDL.LU R6, [R1+0x16a8] ;  /* 0x0016a80001067983 */ /* 0x000ee20000300800 */
[----:B-1----:R-:W-:-:S03]  /*bb450*/  LEA R8, P6, R12, R5, 0x2 ;  /* 0x000000050c087211 */ /* 0x002fc600078c10ff */
[----:B------:R-:W-:Y:S01]  /*bb460*/  STL.64 [R1+0x2020], R16 ;  /* 0x0020201001007387 */ /* 0x000fe20000100a00 */
[----:B------:R-:W-:-:S03]  /*bb470*/  LEA.HI.X.SX32 R9, R12, R4, 0x2, P6 ;  /* 0x000000040c097211 */ /* 0x000fc600030f16ff */
        /* <DEDUP_REMOVED lines=217> */
[----:B------:R4:W-:Y:S04]  /*bc210*/  STL.64 [R1+0xb70], R8 ;  /* 0x000b700801007387 */ /* 0x0009e80000100a00 */
[----:B------:R-:W3:Y:S01]  /*bc220*/  LDL.LU R14, [R1+0x1898] ;  /* 0x00189800010e7983 */ /* 0x000ee20000300800 */
[----:B----4-:R-:W-:-:S04]  /*bc230*/  LEA R8, P6, R12, R5, 0x2 ;  /* 0x000000050c087211 */ /* 0x010fc800078c10ff */
[----:B------:R-:W-:-:S05]  /*bc240*/  LEA.HI.X.SX32 R9, R12, R4, 0x2, P6 ;  /* 0x000000040c097211 */ /* 0x000fca00030f16ff */
[----:B------:R1:W-:Y:S02]  /*bc250*/  STL.64 [R1+0xb68], R8 ;  /* 0x000b680801007387 */ /* 0x0003e40000100a00 */
[----:B-1----:R-:W-:-:S04]  /*bc260*/  LEA R8, P6, R7, R5, 0x2 ;  /* 0x0000000507087211 */ /* 0x002fc800078c10ff */
        /* <DEDUP_REMOVED lines=10> */
[----:B------:R2:W-:Y:S02]  /*bc310*/  STL.64 [R1+0xb50], R8 ;  /* 0x000b500801007387 */ /* 0x0005e40000100a00 */
[----:B--2---:R-:W-:-:S04]  /*bc320*/  LEA R8, P6, R20, R5, 0x2 ;  /* 0x0000000514087211 */ /* 0x004fc800078c10ff */
[----:B------:R-:W-:Y:S02]  /*bc330*/  LEA.HI.X.SX32 R9, R20, R4, 0x2, P6 ;  /* 0x0000000414097211 */ /* 0x000fe400030f16ff */
[----:B------:R-:W2:Y:S04]  /*bc340*/  LDL.LU R20, [R1+0x18cc] ;  /* 0x0018cc0001147983 */ /* 0x000ea80000300800 */
[----:B------:R1:W-:Y:S04]  /*bc350*/  STL.64 [R1+0xb48], R8 ;  /* 0x000b480801007387 */ /* 0x0003e80000100a00 */
[----:B------:R-:W2:Y:S01]  /*bc360*/  LDL.LU R12, [R1+0x18d0] ;  /* 0x0018d000010c7983 */ /* 0x000ea20000300800 */
[----:B-1----:R-:W-:-:S04]  /*bc370*/  LEA R8, P6, R19, R5, 0x2 ;  /* 0x0000000513087211 */ /* 0x002fc800078c10ff */
[----:B------:R-:W-:-:S05]  /*bc380*/  LEA.HI.X.SX32 R9, R19, R4, 0x2, P6 ;  /* 0x0000000413097211 */ /* 0x000fca00030f16ff */
[----:B------:R1:W-:Y:S01]  /*bc390*/  STL.64 [R1+0xb40], R8 ;  /* 0x000b400801007387 */ /* 0x0003e20000100a00 */
[----:B------:R-:W-:-:S04]  /*bc3a0*/  LEA R18, P6, R21, R5, 0x2 ;  /* 0x0000000515127211 */ /* 0x000fc800078c10ff */
[----:B------:R-:W-:Y:S02]  /*bc3b0*/  LEA.HI.X.SX32 R19, R21, R4, 0x2, P6 ;  /* 0x0000000415137211 */ /* 0x000fe400030f16ff */
[----:B------:R-:W2:Y:S04]  /*bc3c0*/  LDL.LU R21, [R1+0x18d8] ;  /* 0x0018d80001157983 */ /* 0x000ea80000300800 */
[----:B------:R-:W-:Y:S01]  /*bc3d0*/  STL.64 [R1+0x1e98], R18 ;  /* 0x001e981201007387 */ /* 0x000fe20000100a00 */
        /* <DEDUP_REMOVED lines=809> */
[----:B-1----:R-:W-:-:S04]  /*bf670*/  LEA R8, P6, R14, R5, 0x2 ;  /* 0x000000050e087211 */ /* 0x002fc800078c10ff */
[----:B------:R-:W-:-:S05]  /*bf680*/  LEA.HI.X.SX32 R9, R14, R4, 0x2, P6 ;  /* 0x000000040e097211 */ /* 0x000fca00030f16ff */
        /* <DEDUP_REMOVED lines=43> */
[----:B------:R-:W-:-:S05]  /*bf940*/  LEA.HI.X.SX32 R9, R3, R4, 0x2, P6 ;  /* 0x0000000403097211 */ /* 0x000fca00030f16ff */
        /* <DEDUP_REMOVED lines=10> */
[----:B------:R-:W-:-:S05]  /*bf9f0*/  LEA.HI.X.SX32 R9, R15, R4, 0x2, P6 ;  /* 0x000000040f097211 */ /* 0x000fca00030f16ff */
        /* <DEDUP_REMOVED lines=10> */
[----:B------:R-:W-:-:S05]  /*bfaa0*/  LEA.HI.X.SX32 R9, R12, R4, 0x2, P6 ;  /* 0x000000040c097211 */ /* 0x000fca00030f16ff */
        /* <DEDUP_REMOVED lines=27> */
[----:B------:R-:W4:Y:S04]  /*bfc60*/  LDL.LU R24, [R1+0x1724] ;  /* 0x0017240001187983 */ /* 0x000f280000300800 */
[----:B------:R-:W4:Y:S01]  /*bfc70*/  LDL.LU R25, [R1+0x1720] ;  /* 0x0017200001197983 */ /* 0x000f220000300800 */
[----:B-1----:R-:W-:-:S04]  /*bfc80*/  LEA R8, P6, R14, R5, 0x2 ;  /* 0x000000050e087211 */ /* 0x002fc800078c10ff */
[----:B------:R-:W-:-:S05]  /*bfc90*/  LEA.HI.X.SX32 R9, R14, R4, 0x2, P6 ;  /* 0x000000040e097211 */ /* 0x000fca00030f16ff */
[----:B------:R2:W-:Y:S04]  /*bfca0*/  STL.64 [R1+0x1ac8], R8 ;  /* 0x001ac80801007387 */ /* 0x0005e80000100a00 */
[----:B------:R-:W4:Y:S04]  /*bfcb0*/  LDL.LU R26, [R1+0x171c] ;  /* 0x00171c00011a7983 */ /* 0x000f280000300800 */
[----:B------:R-:W4:Y:S01]  /*bfcc0*/  LDL.LU R27, [R1+0x1718] ;  /* 0x00171800011b7983 */ /* 0x000f220000300800 */
[----:B------:R-:W-:-:S04]  /*bfcd0*/  LEA R16, P6, R0, R5, 0x2 ;  /* 0x0000000500107211 */ /* 0x000fc800078c10ff */
[----:B------:R-:W-:-:S05]  /*bfce0*/  LEA.HI.X.SX32 R17, R0, R4, 0x2, P6 ;  /* 0x0000000400117211 */ /* 0x000fca00030f16ff */
[----:B------:R-:W-:Y:S04]  /*bfcf0*/  STL.64 [R1+0x16e8], R16 ;  /* 0x0016e81001007387 */ /* 0x000fe80000100a00 */
[----:B------:R-:W4:Y:S04]  /*bfd00*/  LDL.LU R3, [R1+0x1714] ;  /* 0x0017140001037983 */ /* 0x000f280000300800 */
[----:B------:R-:W4:Y:S01]  /*bfd10*/  LDL.LU R0, [R1+0x1710] ;  /* 0x0017100001007983 */ /* 0x000f220000300800 */
[----:B--2---:R-:W-:-:S04]  /*bfd20*/  LEA R8, P6, R20, R5, 0x2 ;  /* 0x0000000514087211 */ /* 0x004fc800078c10ff */
[----:B------:R-:W-:-:S05]  /*bfd30*/  LEA.HI.X.SX32 R9, R20, R4, 0x2, P6 ;  /* 0x0000000414097211 */ /* 0x000fca00030f16ff */
[----:B------:R1:W-:Y:S04]  /*bfd40*/  STL.64 [R1+0x16d8], R8 ;  /* 0x0016d80801007387 */ /* 0x0003e80000100a00 */
[----:B------:R-:W2:Y:S01]  /*bfd50*/  LDL.LU R20, [R1+0x16cc] ;  /* 0x0016cc0001147983 */ /* 0x000ea20000300800 */
[----:B-1----:R-:W-:-:S04]  /*bfd60*/  LEA R8, P6, R21, R5, 0x2 ;  /* 0x0000000515087211 */ /* 0x002fc800078c10ff */
[----:B------:R-:W-:Y:S02]  /*bfd70*/  LEA.HI.X.SX32 R9, R21, R4, 0x2, P6 ;  /* 0x0000000415097211 */ /* 0x000fe400030f16ff */
[----:B------:R-:W2:Y:S04]  /*bfd80*/  LDL.LU R21, [R1+0x16c8] ;  /* 0x0016c80001157983 */ /* 0x000ea80000300800 */
[----:B------:R1:W-:Y:S02]  /*bfd90*/  STL.64 [R1+0x16d0], R8 ;  /* 0x0016d00801007387 */ /* 0x0003e40000100a00 */
[----:B-1----:R-:W-:-:S04]  /*bfda0*/  LEA R8, P6, R15, R5, 0x2 ;  /* 0x000000050f087211 */ /* 0x002fc800078c10ff */
[----:B------:R-:W-:-:S05]  /*bfdb0*/  LEA.HI.X.SX32 R9, R15, R4, 0x2, P6 ;  /* 0x000000040f097211 */ /* 0x000fca00030f16ff */
[----:B------:R1:W-:Y:S02]  /*bfdc0*/  STL.64 [R1+0x1730], R8 ;  /* 0x0017300801007387 */ /* 0x0003e40000100a00 */
[----:B-1----:R-:W-:-:S04]  /*bfdd0*/  LEA R8, P6, R10, R5, 0x2 ;  /* 0x000000050a087211 */ /* 0x002fc800078c10ff */
[----:B------:R-:W-:-:S05]  /*bfde0*/  LEA.HI.X.SX32 R9, R10, R4, 0x2, P6 ;  /* 0x000000040a097211 */ /* 0x000fca00030f16ff */
[----:B------:R1:W-:Y:S02]  /*bfdf0*/  STL.64 [R1+0x1740], R8 ;  /* 0x0017400801007387 */ /* 0x0003e40000100a00 */
[----:B-1----:R-:W-:-:S04]  /*bfe00*/  LEA R8, P6, R11, R5, 0x2 ;  /* 0x000000050b087211 */ /* 0x002fc800078c10ff */
[----:B------:R-:W-:Y:S02]  /*bfe10*/  LEA.HI.X.SX32 R9, R11, R4, 0x2, P6 ;  /* 0x000000040b097211 */ /* 0x000fe400030f16ff */
[----:B------:R-:W-:-:S04]  /*bfe20*/  LEA R10, P6, R12, R5, 0x2 ;  /* 0x000000050c0a7211 */ /* 0x000fc800078c10ff */
[----:B------:R-:W-:-:S05]  /*bfe30*/  LEA.HI.X.SX32 R11, R12, R4, 0x2, P6 ;  /* 0x000000040c0b7211 */ /* 0x000fca00030f16ff */
[----:B------:R-:W-:Y:S04]  /*bfe40*/  STL.64 [R1+0x1ab0], R10 ;  /* 0x001ab00a01007387 */ /* 0x000fe80000100a00 */
[----:B------:R1:W-:Y:S02]  /*bfe50*/  STL.64 [R1+0x1748], R8 ;  /* 0x0017480801007387 */ /* 0x0003e40000100a00 */
[----:B-1----:R-:W-:-:S04]  /*bfe60*/  LEA R8, P6, R13, R5, 0x2 ;  /* 0x000000050d087211 */ /* 0x002fc800078c10ff */
[----:B------:R-:W-:Y:S02]  /*bfe70*/  LEA.HI.X.SX32 R9, R13, R4, 0x2, P6 ;  /* 0x000000040d097211 */ /* 0x000fe400030f16ff */
[----:B---3--:R-:W-:-:S04]  /*bfe80*/  LEA R12, P6, R6, R5, 0x2 ;  /* 0x00000005060c7211 */ /* 0x008fc800078c10ff */
[----:B------:R-:W-:-:S05]  /*bfe90*/  LEA.HI.X.SX32 R13, R6, R4, 0x2, P6 ;  /* 0x00000004060d7211 */ /* 0x000fca00030f16ff */
[----:B------:R-:W-:Y:S04]  /*bfea0*/  STL.64 [R1+0x1aa0], R12 ;  /* 0x001aa00c01007387 */ /* 0x000fe80000100a00 */
[----:B------:R-:W-:Y:S01]  /*bfeb0*/  STL.64 [R1+0x1760], R8 ;  /* 0x0017600801007387 */ /* 0x000fe20000100a00 */
[----:B----4-:R-:W-:-:S04]  /*bfec0*/  LEA R14, P6, R7, R5, 0x2 ;  /* 0x00000005070e7211 */ /* 0x010fc800078c10ff */
[----:B------:R-:W-:Y:S02]  /*bfed0*/  LEA.HI.X.SX32 R15, R7, R4, 0x2, P6 ;  /* 0x00000004070f7211 */ /* 0x000fe400030f16ff */
[----:B------:R-:W-:-:S04]  /*bfee0*/  LEA R6, P6, R24, R5, 0x2 ;  /* 0x0000000518067211 */ /* 0x000fc800078c10ff */
[----:B------:R-:W-:Y:S01]  /*bfef0*/  LEA.HI.X.SX32 R7, R24, R4, 0x2, P6 ;  /* 0x0000000418077211 */ /* 0x000fe200030f16ff */
[----:B------:R-:W-:Y:S04]  /*bff00*/  STL.64 [R1+0x1ab8], R14 ;  /* 0x001ab80e01007387 */ /* 0x000fe80000100a00 */
        /* <DEDUP_REMOVED lines=16> */
[----:B--2---:R-:W-:-:S04]  /*c0010*/  LEA R6, P6, R20, R5, 0x2 ;  /* 0x0000000514067211 */ /* 0x004fc800078c10ff */
[----:B------:R-:W-:-:S05]  /*c0020*/  LEA.HI.X.SX32 R7, R20, R4, 0x2, P6 ;  /* 0x0000000414077211 */ /* 0x000fca00030f16ff */
[----:B------:R1:W-:Y:S02]  /*c0030*/  STL.64 [R1+0x1718], R6 ;  /* 0x0017180601007387 */ /* 0x0003e40000100a00 */
[----:B-1----:R-:W-:-:S04]  /*c0040*/  LEA R6, P6, R21, R5, 0x2 ;  /* 0x0000000515067211 */ /* 0x002fc800078c10ff */
[----:B------:R-:W-:-:S05]  /*c0050*/  LEA.HI.X.SX32 R7, R21, R4, 0x2, P6 ;  /* 0x0000000415077211 */ /* 0x000fca00030f16ff */
[----:B------:R1:W-:Y:S04]  /*c0060*/  STL.64 [R1+0x1710], R6 ;  /* 0x0017100601007387 */ /* 0x0003e80000100a00 */
[----:B-1----:R-:W2:Y:S04]  /*c0070*/  LDL.LU R6, [R1+0xd90] ;  /* 0x000d900001067983 */ /* 0x002ea80000300800 */
[----:B------:R-:W3:Y:S04]  /*c0080*/  LDL.LU R3, [R1+0xddc] ;  /* 0x000ddc0001037983 */ /* 0x000ee80000300800 */
[----:B---3--:R1:W-:Y:S04]  /*c0090*/  STL [R1+0x2510], R3 ;  /* 0x0025100301007387 */ /* 0x0083e80000100800 */
[----:B-1----:R-:W3:Y:S04]  /*c00a0*/  LDL.LU R3, [R1+0xd98] ;  /* 0x000d980001037983 */ /* 0x002ee80000300800 */
[----:B---3--:R1:W-:Y:S04]  /*c00b0*/  STL [R1+0x2520], R3 ;  /* 0x0025200301007387 */ /* 0x0083e80000100800 */
[----:B-1----:R-:W3:Y:S04]  /*c00c0*/  LDL.LU R3, [R1+0xdd8] ;  /* 0x000dd80001037983 */ /* 0x002ee80000300800 */
[----:B---3--:R1:W-:Y:S04]  /*c00d0*/  STL [R1+0x2530], R3 ;  /* 0x0025300301007387 */ /* 0x0083e80000100800 */
[----:B-1----:R-:W3:Y:S04]  /*c00e0*/  LDL.LU R3, [R1+0xd94] ;  /* 0x000d940001037983 */ /* 0x002ee80000300800 */
[----:B---3--:R1:W-:Y:S04]  /*c00f0*/  STL [R1+0x2540], R3 ;  /* 0x0025400301007387 */ /* 0x0083e80000100800 */
[----:B-1----:R-:W3:Y:S04]  /*c0100*/  LDL.LU R3, [R1+0xdd4] ;  /* 0x000dd40001037983 */ /* 0x002ee80000300800 */
[----:B---3--:R1:W-:Y:S04]  /*c0110*/  STL.64 [R1+0x2560], R2 ;  /* 0x0025600201007387 */ /* 0x0083e80000100a00 */
[----:B-1----:R-:W3:Y:S04]  /*c0120*/  LDL R3, [R1+0x1a8c] ;  /* 0x001a8c0001037983 */ /* 0x002ee80000100800 */
[----:B------:R-:W4:Y:S04]  /*c0130*/  LDL.LU R0, [R1+0xd9c] ;  /* 0x000d9c0001007983 */ /* 0x000f280000300800 */
        /* <DEDUP_REMOVED lines=15> */
[----:B---3--:R-:W-:-:S03]  /*c0230*/  LEA R2, P6, R3, R5, 0x2 ;  /* 0x0000000503027211 */ /* 0x008fc600078c10ff */
[----:B--2---:R1:W-:Y:S04]  /*c0240*/  STL.64 [R1+0x2558], R26 ;  /* 0x0025581a01007387 */ /* 0x0043e80000100a00 */
[----:B-1----:R-:W2:Y:S04]  /*c0250*/  LDL.LU.64 R26, [R1+0x1790] ;  /* 0x00179000011a7983 */ /* 0x002ea80000300a00 */
[----:B------:R-:W3:Y:S04]  /*c0260*/  LDL.LU R14, [R1+0xd80] ;  /* 0x000d8000010e7983 */ /* 0x000ee80000300800 */
[----:B------:R-:W2:Y:S04]  /*c0270*/  LDL.LU R15, [R1+0xdc4] ;  /* 0x000dc400010f7983 */ /* 0x000ea80000300800 */
[----:B------:R-:W2:Y:S04]  /*c0280*/  LDL.LU.64 R12, [R1+0x1460] ;  /* 0x00146000010c7983 */ /* 0x000ea80000300a00 */
        /* <DEDUP_REMOVED lines=11> */
[----:B------:R-:W2:Y:S04]  /*c0340*/  LDL.LU R21, [R1+0xdb0] ;  /* 0x000db00001157983 */ /* 0x000ea80000300800 */
[----:B------:R-:W2:Y:S04]  /*c0350*/  LDL.LU R3, [R1+0x1a8c] ;  /* 0x001a8c0001037983 */ /* 0x000ea80000300800 */
[----:B------:R-:W-:Y:S01]  /*c0360*/  STL [R1+0x21d8], R5 ;  /* 0x0021d80501007387 */ /* 0x000fe20000100800 */
[----:B--2---:R-:W-:-:S05]  /*c0370*/  LEA.HI.X.SX32 R3, R3, R4, 0x2, P6 ;  /* 0x0000000403037211 */ /* 0x004fca00030f16ff */
[----:B------:R1:W-:Y:S04]  /*c0380*/  STL.64 [R1+0x16c8], R2 ;  /* 0x0016c80201007387 */ /* 0x0003e80000100a00 */
[----:B-1----:R-:W2:Y:S04]  /*c0390*/  LDL.LU.64 R2, [R1+0x2560] ;  /* 0x0025600001027983 */ /* 0x002ea80000300a00 */
[----:B------:R1:W-:Y:S04]  /*c03a0*/  STL [R1+0x2360], R4 ;  /* 0x0023600401007387 */ /* 0x0003e80000100800 */
[----:B------:R-:W-:Y:S04]  /*c03b0*/  @P1 STG.E desc[UR40][R26.64], R6 ;  /* 0x000000061a001986 */ /* 0x000fe8000c101928 */
[----:B-1----:R-:W3:Y:S01]  /*c03c0*/  LDL.LU.64 R4, [R1+0x1468] ;  /* 0x0014680001047983 */ /* 0x002ee20000300a00 */
[----:B--2---:R-:W-:-:S03]  /*c03d0*/  LOP3.LUT P6, RZ, R2, 0x8, RZ, 0xc0, !PT ;  /* 0x0000000802ff7812 */ /* 0x004fc600078cc0ff */
[----:B------:R1:W-:Y:S04]  /*c03e0*/  STL [R1+0x1b78], R2 ;  /* 0x001b780201007387 */ /* 0x0003e80000100800 */
[----:B-1----:R-:W2:Y:S04]  /*c03f0*/  LDL.LU R2, [R1+0xdc0] ;  /* 0x000dc00001027983 */ /* 0x002ea80000300800 */
[----:B------:R-:W2:Y:S04]  /*c0400*/  LDL.LU.64 R26, [R1+0x2558] ;  /* 0x00255800011a7983 */ /* 0x000ea80000300a00 */
[----:B------:R-:W2:Y:S02]  /*c0410*/  LDL.LU R6, [R1+0x2550] ;  /* 0x0025500001067983 */ /* 0x000ea40000300800 */
[----:B--2---:R-:W-:-:S13]  /*c0420*/  LOP3.LUT P1, RZ, R6, 0x400, RZ, 0xc0, !PT ;  /* 0x0000040006ff7812 */ /* 0x004fda000782c0ff */
[----:B------:R1:W-:Y:S04]  /*c0430*/  @P1 STG.E desc[UR40][R26.64], R3 ;  /* 0x000000031a001986 */ /* 0x0003e8000c101928 */
[----:B-1----:R-:W2:Y:S04]  /*c0440*/  LDL.LU.64 R26, [R1+0x2548] ;  /* 0x00254800011a7983 */ /* 0x002ea80000300a00 */
[----:B------:R-:W2:Y:S01]  /*c0450*/  LDL.LU R3, [R1+0x2540] ;  /* 0x0025400001037983 */ /* 0x000ea20000300800 */
[----:B------:R-:W-:-:S13]  /*c0460*/  LOP3.LUT P1, RZ, R6, 0x200, RZ, 0xc0, !PT ;  /* 0x0000020006ff7812 */ /* 0x000fda000782c0ff */
[----:B--2---:R1:W-:Y:S04]  /*c0470*/  @P1 STG.E desc[UR40][R26.64], R3 ;  /* 0x000000031a001986 */ /* 0x0043e8000c101928 */
        /* <DEDUP_REMOVED lines=12> */
[----:B-1----:R-:W4:Y:S01]  /*c0540*/  LDL.LU.64 R26, [R1+0x2508] ;  /* 0x00250800011a7983 */ /* 0x002f220000300a00 */
[----:B------:R-:W-:-:S03]  /*c0550*/  LOP3.LUT P1, RZ, R6, 0x20, RZ, 0xc0, !PT ;  /* 0x0000002006ff7812 */ /* 0x000fc6000782c0ff */
[----:B------:R-:W2:Y:S10]  /*c0560*/  LDL.LU R3, [R1+0x2500] ;  /* 0x0025000001037983 */ /* 0x000eb40000300800 */
[----:B----4-:R1:W-:Y:S04]  /*c0570*/  @P1 STG.E desc[UR40][R26.64], R0 ;  /* 0x000000001a001986 */ /* 0x0103e8000c101928 */
[----:B-1----:R-:W4:Y:S01]  /*c0580*/  LDL.LU.64 R26, [R1+0x24f8] ;  /* 0x0024f800011a7983 */ /* 0x002f220000300a00 */
[----:B------:R-:W-:-:S03]  /*c0590*/  LOP3.LUT P1, RZ, R6, 0x10, RZ, 0xc0, !PT ;  /* 0x0000001006ff7812 */ /* 0x000fc6000782c0ff */
[----:B------:R-:W2:Y:S10]  /*c05a0*/  LDL.LU R0, [R1+0x24f0] ;  /* 0x0024f00001007983 */ /* 0x000eb40000300800 */
[----:B----4-:R1:W-:Y:S04]  /*c05b0*/  @P1 STG.E desc[UR40][R26.64], R2 ;  /* 0x000000021a001986 */ /* 0x0103e8000c101928 */
[----:B-1----:R-:W3:Y:S01]  /*c05c0*/  LDL.LU.64 R26, [R1+0x24e8] ;  /* 0x0024e800011a7983 */ /* 0x002ee20000300a00 */
[----:B------:R-:W-:-:S13]  /*c05d0*/  LOP3.LUT P1, RZ, R6, 0x8, RZ, 0xc0, !PT ;  /* 0x0000000806ff7812 */ /* 0x000fda000782c0ff */
[----:B---3--:R1:W-:Y:S04]  /*c05e0*/  @P1 STG.E desc[UR40][R26.64], R14 ;  /* 0x0000000e1a001986 */ /* 0x0083e8000c101928 */
[----:B-1----:R-:W3:Y:S01]  /*c05f0*/  LDL.LU.64 R26, [R1+0x24e0] ;  /* 0x0024e000011a7983 */ /* 0x002ee20000300a00 */
[----:B------:R-:W-:-:S13]  /*c0600*/  LOP3.LUT P1, RZ, R6, 0x4, RZ, 0xc0, !PT ;  /* 0x0000000406ff7812 */ /* 0x000fda000782c0ff */
[----:B------:R-:W-:Y:S01]  /*c0610*/  @P1 STG.E desc[UR40][R4.64], R15 ;  /* 0x0000000f04001986 */ /* 0x000fe2000c101928 */
[----:B------:R-:W-:-:S03]  /*c0620*/  LOP3.LUT P1, RZ, R6, 0x2, RZ, 0xc0, !PT ;  /* 0x0000000206ff7812 */ /* 0x000fc6000782c0ff */
[----:B------:R-:W-:Y:S04]  /*c0630*/  @P6 STG.E desc[UR40][R12.64], R8 ;  /* 0x000000080c006986 */ /* 0x000fe8000c101928 */
[----:B------:R-:W-:Y:S04]  /*c0640*/  @P0 STG.E desc[UR40][R10.64], R9 ;  /* 0x000000090a000986 */ /* 0x000fe8000c101928 */
[----:B------:R-:W-:Y:S04]  /*c0650*/  @P2 STG.E desc[UR40][R28.64], R16 ;  /* 0x000000101c002986 */ /* 0x000fe8000c101928 */
[----:B------:R-:W-:Y:S04]  /*c0660*/  @P3 STG.E desc[UR40][R18.64], R17 ;  /* 0x0000001112003986 */ /* 0x000fe8000c101928 */
[----:B------:R-:W-:Y:S04]  /*c0670*/  @P4 STG.E desc[UR40][R22.64], R7 ;  /* 0x0000000716004986 */ /* 0x000fe8000c101928 */
[----:B------:R-:W-:Y:S04]  /*c0680*/  @P5 STG.E desc[UR40][R24.64], R20 ;  /* 0x0000001418005986 */ /* 0x000fe8000c101928 */
[----:B---3--:R1:W-:Y:S04]  /*c0690*/  @P1 STG.E desc[UR40][R26.64], R21 ;  /* 0x000000151a001986 */ /* 0x0083e8000c101928 */
[----:B-1----:R-:W3:Y:S04]  /*c06a0*/  LDL.LU R26, [R1+0x24d8] ;  /* 0x0024d800011a7983 */ /* 0x002ee80000300800 */
[----:B------:R-:W4:Y:S04]  /*c06b0*/  LDL.LU R2, [R1+0xdb8] ;  /* 0x000db80001027983 */ /* 0x000f280000300800 */
[----:B----4-:R1:W-:Y:S04]  /*c06c0*/  STL [R1+0x24c8], R2 ;  /* 0x0024c80201007387 */ /* 0x0103e80000100800 */
[----:B-1----:R-:W4:Y:S04]  /*c06d0*/  LDL.LU R2, [R1+0xdf4] ;  /* 0x000df40001027983 */ /* 0x002f280000300800 */
[----:B------:R-:W2:Y:S04]  /*c06e0*/  LDL.LU.64 R4, [R1+0x1408] ;  /* 0x0014080001047983 */ /* 0x000ea80000300a00 */
[----:B--2---:R1:W-:Y:S04]  /*c06f0*/  STL.64 [R1+0x24b0], R4 ;  /* 0x0024b00401007387 */ /* 0x0043e80000100a00 */
[----:B-1----:R-:W2:Y:S04]  /*c0700*/  LDL.LU.64 R4, [R1+0x1410] ;  /* 0x0014100001047983 */ /* 0x002ea80000300a00 */
[----:B--2---:R1:W-:Y:S04]  /*c0710*/  STL.64 [R1+0x24b8], R4 ;  /* 0x0024b80401007387 */ /* 0x0043e80000100a00 */
[----:B-1----:R-:W2:Y:S01]  /*c0720*/  LDL.LU.64 R4, [R1+0x1418] ;  /* 0x0014180001047983 */ /* 0x002ea20000300a00 */
[----:B---3--:R-:W-:-:S02]  /*c0730*/  LOP3.LUT P6, RZ, R26, 0x4000000, RZ, 0xc0, !PT ;  /* 0x040000001aff7812 */ /* 0x008fc400078cc0ff */
[----:B------:R-:W-:-:S11]  /*c0740*/  LOP3.LUT R3, R3, 0xfffffdff, RZ, 0xc0, !PT ;  /* 0xfffffdff03037812 */ /* 0x000fd600078ec0ff */
[----:B------:R-:W-:Y:S02]  /*c0750*/  @P6 LOP3.LUT R3, R3, 0x200, RZ, 0xfc, !PT ;  /* 0x0000020003036812 */ /* 0x000fe400078efcff */
[----:B------:R-:W-:Y:S02]  /*c0760*/  LOP3.LUT P6, RZ, R26, 0x8000000, RZ, 0xc0, !PT ;  /* 0x080000001aff7812 */ /* 0x000fe400078cc0ff */
[----:B------:R-:W-:Y:S01]  /*c0770*/  LOP3.LUT R3, R3, 0xfffffbff, RZ, 0xc0, !PT ;  /* 0xfffffbff03037812 */ /* 0x000fe200078ec0ff */
[----:B--2---:R1:W-:Y:S04]  /*c0780*/  STL.64 [R1+0x24c0], R4 ;  /* 0x0024c00401007387 */ /* 0x0043e80000100a00 */
[----:B-1----:R-:W2:Y:S06]  /*c0790*/  LDL.LU.64 R4, [R1+0x1420] ;  /* 0x0014200001047983 */ /* 0x002eac0000300a00 */
[----:B------:R-:W-:-:S02]  /*c07a0*/  @P6 LOP3.LUT R3, R3, 0x400, RZ, 0xfc, !PT ;  /* 0x0000040003036812 */ /* 0x000fc400078efcff */
        /* <DEDUP_REMOVED lines=32> */
[----:B------:R-:W-:Y:S01]  /*c09b0*/  @P6 LOP3.LUT R3, R3, 0x200000, RZ, 0xfc, !PT ;  /* 0x0020000003036812 */ /* 0x000fe200078efcff */
[----:B--2---:R1:W-:Y:S04]  /*c09c0*/  STL.64 [R1+0x24d0], R4 ;  /* 0x0024d00401007387 */ /* 0x0043e80000100a00 */
[----:B-1----:R-:W4:Y:S01]  /*c09d0*/  LDL.LU.64 R4, [R1+0x1428] ;  /* 0x0014280001047983 */ /* 0x002f220000300a00 */
[----:B------:R-:W-:Y:S02]  /*c09e0*/  LOP3.LUT P6, RZ, R0, 0x80, RZ, 0xc0, !PT ;  /* 0x0000008000ff7812 */ /* 0x000fe400078cc0ff */
[----:B------:R-:W-:Y:S01]  /*c09f0*/  LOP3.LUT R3, R3, 0xffbfffff, RZ, 0xc0, !PT ;  /* 0xffbfffff03037812 */ /* 0x000fe200078ec0ff */
[----:B------:R-:W2:Y:S01]  /*c0a00*/  LDL.LU R12, [R1+0xdfc] ;  /* 0x000dfc00010c7983 */ /* 0x000ea20000300800 */
[----:B------:R-:W-:-:S03]  /*c0a10*/  LOP3.LUT R6, R6, 0xfffffffe, RZ, 0xc0, !PT ;  /* 0xfffffffe06067812 */ /* 0x000fc600078ec0ff */
[----:B------:R-:W3:Y:S04]  /*c0a20*/  LDL.LU.64 R14, [R1+0x1400] ;  /* 0x00140000010e7983 */ /* 0x000ee80000300a00 */
[----:B------:R-:W3:Y:S02]  /*c0a30*/  LDL.LU R13, [R1+0xdbc] ;  /* 0x000dbc00010d7983 */ /* 0x000ee40000300800 */
[----:B------:R-:W-:Y:S02]  /*c0a40*/  @P6 LOP3.LUT R3, R3, 0x400000, RZ, 0xfc, !PT ;  /* 0x0040000003036812 */ /* 0x000fe400078efcff */
[----:B------:R-:W-:Y:S01]  /*c0a50*/  LOP3.LUT P6, RZ, R0, 0x100, RZ, 0xc0, !PT ;  /* 0x0000010000ff7812 */ /* 0x000fe200078cc0ff */
[----:B------:R-:W2:Y:S01]  /*c0a60*/  LDL.LU.64 R10, [R1+0x13f8] ;  /* 0x0013f800010a7983 */ /* 0x000ea20000300a00 */
[----:B------:R-:W-:-:S03]  /*c0a70*/  LOP3.LUT R3, R3, 0xff7fffff, RZ, 0xc0, !PT ;  /* 0xff7fffff03037812 */ /* 0x000fc600078ec0ff */
[----:B------:R-:W2:Y:S04]  /*c0a80*/  LDL.LU R28, [R1+0xde0] ;  /* 0x000de000011c7983 */ /* 0x000ea80000300800 */
[----:B------:R-:W2:Y:S04]  /*c0a90*/  LDL.LU.64 R8, [R1+0x13f0] ;  /* 0x0013f00001087983 */ /* 0x000ea80000300a00 */
[----:B------:R-:W-:Y:S01]  /*c0aa0*/  @P6 LOP3.LUT R3, R3, 0x800000, RZ, 0xfc, !PT ;  /* 0x0080000003036812 */ /* 0x000fe200078efcff */
[----:B------:R-:W2:Y:S01]  /*c0ab0*/  LDL.LU R29, [R1+0xda0] ;  /* 0x000da000011d7983 */ /* 0x000ea20000300800 */
[----:B------:R-:W-:-:S02]  /*c0ac0*/  LOP3.LUT P6, RZ, R0, 0x200, RZ, 0xc0, !PT ;  /* 0x0000020000ff7812 */ /* 0x000fc400078cc0ff */
[----:B------:R-:W-:Y:S01]  /*c0ad0*/  LOP3.LUT R3, R3, 0xfeffffff, RZ, 0xc0, !PT ;  /* 0xfeffffff03037812 */ /* 0x000fe200078ec0ff */
[----:B------:R-:W2:Y:S04]  /*c0ae0*/  LDL.LU.64 R18, [R1+0x13e8] ;  /* 0x0013e80001127983 */ /* 0x000ea80000300a00 */
[----:B------:R-:W2:Y:S04]  /*c0af0*/  LDL.LU R27, [R1+0xde4] ;  /* 0x000de400011b7983 */ /* 0x000ea80000300800 */
[----:B------:R-:W2:Y:S02]  /*c0b00*/  LDL.LU.64 R16, [R1+0x13e0] ;  /* 0x0013e00001107983 */ /* 0x000ea40000300a00 */
[----:B------:R-:W-:-:S02]  /*c0b10*/  @P6 LOP3.LUT R3, R3, 0x1000000, RZ, 0xfc, !PT ;  /* 0x0100000003036812 */ /* 0x000fc400078efcff */
[----:B------:R-:W-:Y:S01]  /*c0b20*/  LOP3.LUT P6, RZ, R0, 0x400, RZ, 0xc0, !PT ;  /* 0x0000040000ff7812 */ /* 0x000fe200078cc0ff */
[----:B------:R-:W2:Y:S01]  /*c0b30*/  LDL.LU R7, [R1+0xda4] ;  /* 0x000da40001077983 */ /* 0x000ea20000300800 */
[----:B------:R-:W-:-:S03]  /*c0b40*/  LOP3.LUT R3, R3, 0xfdffffff, RZ, 0xc0, !PT ;  /* 0xfdffffff03037812 */ /* 0x000fc600078ec0ff */
[----:B------:R-:W2:Y:S04]  /*c0b50*/  LDL.LU.64 R22, [R1+0x13d8] ;  /* 0x0013d80001167983 */ /* 0x000ea80000300a00 */
[----:B------:R-:W2:Y:S04]  /*c0b60*/  LDL.LU R20, [R1+0xde8] ;  /* 0x000de80001147983 */ /* 0x000ea80000300800 */
[----:B------:R-:W-:Y:S01]  /*c0b70*/  @P6 LOP3.LUT R3, R3, 0x2000000, RZ, 0xfc, !PT ;  /* 0x0200000003036812 */ /* 0x000fe200078efcff */
[----:B------:R-:W2:Y:S01]  /*c0b80*/  LDL.LU.64 R24, [R1+0x13d0] ;  /* 0x0013d00001187983 */ /* 0x000ea20000300a00 */
[----:B------:R-:W-:-:S02]  /*c0b90*/  LOP3.LUT P6, RZ, R0, 0x800, RZ, 0xc0, !PT ;  /* 0x0000080000ff7812 */ /* 0x000fc400078cc0ff */
[----:B------:R-:W-:Y:S01]  /*c0ba0*/  LOP3.LUT R3, R3, 0xfbffffff, RZ, 0xc0, !PT ;  /* 0xfbffffff03037812 */ /* 0x000fe200078ec0ff */
[----:B------:R-:W2:Y:S10]  /*c0bb0*/  LDL.LU R21, [R1+0xda8] ;  /* 0x000da80001157983 */ /* 0x000eb40000300800 */
        /* <DEDUP_REMOVED lines=16> */
[----:B------:R-:W-:Y:S01]  /*c0cc0*/  LOP3.LUT P6, RZ, R0, 0x20000, RZ, 0xc0, !PT ;  /* 0x0002000000ff7812 */ /* 0x000fe200078cc0ff */
[----:B------:R1:W-:-:S12]  /*c0cd0*/  STL [R1+0x2420], R0 ;  /* 0x0024200001007387 */ /* 0x0003d80000100800 */
[----:B------:R-:W-:Y:S02]  /*c0ce0*/  @P6 LOP3.LUT R6, R6, 0x1, RZ, 0xfc, !PT ;  /* 0x0000000106066812 */ /* 0x000fe400078efcff */
[----:B------:R-:W-:Y:S02]  /*c0cf0*/  LOP3.LUT P6, RZ, R0, 0x40000, RZ, 0xc0, !PT ;  /* 0x0004000000ff7812 */ /* 0x000fe400078cc0ff */
[----:B-1----:R-:W2:Y:S01]  /*c0d00*/  LDL.LU R0, [R1+0xdf8] ;  /* 0x000df80001007983 */ /* 0x002ea20000300800 */
[C---:B------:R-:W-:Y:S02]  /*c0d10*/  LOP3.LUT P0, RZ, R26.reuse, 0x2000000, RZ, 0xc0, !PT ;  /* 0x020000001aff7812 */ /* 0x040fe4000780c0ff */
[C---:B------:R-:W-:Y:S01]  /*c0d20*/  LOP3.LUT P2, RZ, R26.reuse, 0x1000000, RZ, 0xc0, !PT ;  /* 0x010000001aff7812 */ /* 0x040fe2000784c0ff */
[----:B------:R1:W-:Y:S01]  /*c0d30*/  STL [R1+0x2430], R26 ;  /* 0x0024301a01007387 */ /* 0x0003e20000100800 */
[C---:B------:R-:W-:Y:S02]  /*c0d40*/  LOP3.LUT P3, RZ, R26.reuse, 0x800000, RZ, 0xc0, !PT ;  /* 0x008000001aff7812 */ /* 0x040fe4000786c0ff */
[----:B------:R-:W-:-:S02]  /*c0d50*/  LOP3.LUT P4, RZ, R26, 0x400000, RZ, 0xc0, !PT ;  /* 0x004000001aff7812 */ /* 0x000fc4000788c0ff */
[C---:B------:R-:W-:Y:S02]  /*c0d60*/  LOP3.LUT P5, RZ, R26.reuse, 0x200000, RZ, 0xc0, !PT ;  /* 0x002000001aff7812 */ /* 0x040fe400078ac0ff */
[----:B------:R-:W-:Y:S02]  /*c0d70*/  LOP3.LUT P1, RZ, R26, 0x100000, RZ, 0xc0, !PT ;  /* 0x001000001aff7812 */ /* 0x000fe4000782c0ff */
[----:B-1----:R-:W2:Y:S04]  /*c0d80*/  LDL.LU R26, [R1+0xdb4] ;  /* 0x000db400011a7983 */ /* 0x002ea80000300800 */
[----:B----4-:R1:W-:Y:S04]  /*c0d90*/  @P6 STG.E desc[UR40][R4.64], R2 ;  /* 0x0000000204006986 */ /* 0x0103e8000c101928 */
[----:B-1----:R-:W2:Y:S01]  /*c0da0*/  LDL.LU.64 R4, [R1+0x24d0] ;  /* 0x0024d00001047983 */ /* 0x002ea20000300a00 */
[----:B------:R-:W-:-:S03]  /*c0db0*/  LOP3.LUT P6, RZ, R6, 0x1, RZ, 0xc0, !PT ;  /* 0x0000000106ff7812 */ /* 0x000fc600078cc0ff */
[----:B------:R-:W4:Y:S10]  /*c0dc0*/  LDL.LU R2, [R1+0x24c8] ;  /* 0x0024c80001027983 */ /* 0x000f340000300800 */
[----:B--2---:R1:W-:Y:S04]  /*c0dd0*/  @P6 STG.E desc[UR40][R4.64], R26 ;  /* 0x0000001a04006986 */ /* 0x0043e8000c101928 */
[----:B-1----:R-:W2:Y:S01]  /*c0de0*/  LDL.LU.64 R4, [R1+0x24c0] ;  /* 0x0024c00001047983 */ /* 0x002ea20000300a00 */
[----:B------:R-:W-:-:S13]  /*c0df0*/  LOP3.LUT P6, RZ, R3, 0x80000000, RZ, 0xc0, !PT ;  /* 0x8000000003ff7812 */ /* 0x000fda00078cc0ff */
[----:B--2---:R1:W-:Y:S04]  /*c0e00*/  @P6 STG.E desc[UR40][R4.64], R0 ;  /* 0x0000000004006986 */ /* 0x0043e8000c101928 */
[----:B-1----:R-:W4:Y:S01]  /*c0e10*/  LDL.LU.64 R4, [R1+0x24b8] ;  /* 0x0024b80001047983 */ /* 0x002f220000300a00 */
[----:B------:R-:W-:-:S13]  /*c0e20*/  LOP3.LUT P6, RZ, R3, 0x40000000, RZ, 0xc0, !PT ;  /* 0x4000000003ff7812 */ /* 0x000fda00078cc0ff */
[----:B----4-:R1:W-:Y:S04]  /*c0e30*/  @P6 STG.E desc[UR40][R4.64], R2 ;  /* 0x0000000204006986 */ /* 0x0103e8000c101928 */
[----:B-1----:R-:W2:Y:S04]  /*c0e40*/  LDL.LU.64 R4, [R1+0x24b0] ;  /* 0x0024b00001047983 */ /* 0x002ea80000300a00 */
[----:B------:R-:W4:Y:S04]  /*c0e50*/  LDL.LU R26, [R1+0xd18] ;  /* 0x000d1800011a7983 */ /* 0x000f280000300800 */
[----:B----4-:R1:W-:Y:S04]  /*c0e60*/  STL [R1+0x2440], R26 ;  /* 0x0024401a01007387 */ /* 0x0103e80000100800 */
[----:B-1----:R-:W4:Y:S04]  /*c0e70*/  LDL.LU R26, [R1+0xd58] ;  /* 0x000d5800011a7983 */ /* 0x002f280000300800 */
[----:B----4-:R1:W-:Y:S04]  /*c0e80*/  STL [R1+0x2450], R26 ;  /* 0x0024501a01007387 */ /* 0x0103e80000100800 */
[----:B-1----:R-:W4:Y:S04]  /*c0e90*/  LDL.LU R26, [R1+0xd14] ;  /* 0x000d1400011a7983 */ /* 0x002f280000300800 */
[----:B----4-:R1:W-:Y:S04]  /*c0ea0*/  STL [R1+0x2460], R26 ;  /* 0x0024601a01007387 */ /* 0x0103e80000100800 */
[----:B-1----:R-:W4:Y:S04]  /*c0eb0*/  LDL.LU R26, [R1+0xd54] ;  /* 0x000d5400011a7983 */ /* 0x002f280000300800 */
[----:B----4-:R1:W-:Y:S04]  /*c0ec0*/  STL [R1+0x2470], R26 ;  /* 0x0024701a01007387 */ /* 0x0103e80000100800 */
[----:B-1----:R-:W4:Y:S04]  /*c0ed0*/  LDL.LU R26, [R1+0xd10] ;  /* 0x000d1000011a7983 */ /* 0x002f280000300800 */
[----:B----4-:R1:W-:Y:S04]  /*c0ee0*/  STL [R1+0x2480], R26 ;  /* 0x0024801a01007387 */ /* 0x0103e80000100800 */
[----:B-1----:R-:W4:Y:S01]  /*c0ef0*/  LDL.LU R26, [R1+0xd50] ;  /* 0x000d5000011a7983 */ /* 0x002f220000300800 */
[----:B------:R-:W-:-:S13]  /*c0f00*/  LOP3.LUT P6, RZ, R3, 0x20000000, RZ, 0xc0, !PT ;  /* 0x2000000003ff7812 */ /* 0x000fda00078cc0ff */
[----:B--2---:R-:W-:Y:S01]  /*c0f10*/  @P6 STG.E desc[UR40][R4.64], R12 ;  /* 0x0000000c04006986 */ /* 0x004fe2000c101928 */
[----:B------:R-:W-:-:S13]  /*c0f20*/  LOP3.LUT P6, RZ, R3, 0x10000000, RZ, 0xc0, !PT ;  /* 0x1000000003ff7812 */ /* 0x000fda00078cc0ff */
[----:B---3--:R-:W-:Y:S01]  /*c0f30*/  @P6 STG.E desc[UR40][R14.64], R13 ;  /* 0x0000000d0e006986 */ /* 0x008fe2000c101928 */
[----:B------:R-:W-:-:S13]  /*c0f40*/  LOP3.LUT P6, RZ, R3, 0x8000000, RZ, 0xc0, !PT ;  /* 0x0800000003ff7812 */ /* 0x000fda00078cc0ff */
[----:B------:R-:W-:Y:S01]  /*c0f50*/  @P6 STG.E desc[UR40][R10.64], R28 ;  /* 0x0000001c0a006986 */ /* 0x000fe2000c101928 */
[----:B------:R-:W-:-:S03]  /*c0f60*/  LOP3.LUT P6, RZ, R3, 0x4000000, RZ, 0xc0, !PT ;  /* 0x0400000003ff7812 */ /* 0x000fc600078cc0ff */
[----:B----4-:R1:W-:Y:S04]  /*c0f70*/  STL [R1+0x2490], R26 ;  /* 0x0024901a01007387 */ /* 0x0103e80000100800 */
[----:B-1----:R-:W2:Y:S06]  /*c0f80*/  LDL.LU R26, [R1+0xdac] ;  /* 0x000dac00011a7983 */ /* 0x002eac0000300800 */
[----:B------:R-:W-:Y:S01]  /*c0f90*/  @P6 STG.E desc[UR40][R8.64], R29 ;  /* 0x0000001d08006986 */ /* 0x000fe2000c101928 */
[----:B------:R-:W-:-:S13]  /*c0fa0*/  LOP3.LUT P6, RZ, R3, 0x2000000, RZ, 0xc0, !PT ;  /* 0x0200000003ff7812 */ /* 0x000fda00078cc0ff */
[----:B------:R-:W-:Y:S01]  /*c0fb0*/  @P6 STG.E desc[UR40][R18.64], R27 ;  /* 0x0000001b12006986 */ /* 0x000fe2000c101928 */
[----:B------:R-:W-:-:S13]  /*c0fc0*/  LOP3.LUT P6, RZ, R3, 0x1000000, RZ, 0xc0, !PT ;  /* 0x0100000003ff7812 */ /* 0x000fda00078cc0ff */
[----:B------:R-:W-:Y:S01]  /*c0fd0*/  @P6 STG.E desc[UR40][R16.64], R7 ;  /* 0x0000000710006986 */ /* 0x000fe2000c101928 */
[----:B------:R-:W-:-:S13]  /*c0fe0*/  LOP3.LUT P6, RZ, R3, 0x800000, RZ, 0xc0, !PT ;  /* 0x0080000003ff7812 */ /* 0x000fda00078cc0ff */
[----:B------:R-:W-:Y:S01]  /*c0ff0*/  @P6 STG.E desc[UR40][R22.64], R20 ;  /* 0x0000001416006986 */ /* 0x000fe2000c101928 */
[----:B------:R-:W-:-:S13]  /*c1000*/  LOP3.LUT P6, RZ, R3, 0x400000, RZ, 0xc0, !PT ;  /* 0x0040000003ff7812 */ /* 0x000fda00078cc0ff */
[----:B------:R-:W-:Y:S04]  /*c1010*/  @P6 STG.E desc[UR40][R24.64], R21 ;  /* 0x0000001518006986 */ /* 0x000fe8000c101928 */
[----:B--2---:R1:W-:Y:S04]  /*c1020*/  STL [R1+0x24a0], R26 ;  /* 0x0024a01a01007387 */ /* 0x0043e80000100800 */
[----:B-1----:R-:W2:Y:S04]  /*c1030*/  LDL.LU R26, [R1+0xdec] ;  /* 0x000dec00011a7983 */ /* 0x002ea80000300800 */
[----:B------:R-:W3:Y:S04]  /*c1040*/  LDL.LU R0, [R1+0xd5c] ;  /* 0x000d5c0001007983 */ /* 0x000ee80000300800 */
        /* <DEDUP_REMOVED lines=20> */
[----:B------:R-:W-:-:S03]  /*c1190*/  LOP3.LUT P6, RZ, R3, 0x200000, RZ, 0xc0, !PT ;  /* 0x0020000003ff7812 */ /* 0x000fc600078cc0ff */
[----:B--2---:R1:W-:Y:S04]  /*c11a0*/  STL.64 [R1+0x24a8], R24 ;  /* 0x0024a81801007387 */ /* 0x0043e80000100a00 */
[----:B-1----:R-:W2:Y:S04]  /*c11b0*/  LDL.LU.64 R24, [R1+0x13c8] ;  /* 0x0013c80001187983 */ /* 0x002ea80000300a00 */
[----:B------:R-:W3:Y:S04]  /*c11c0*/  LDL.LU R2, [R1+0xd40] ;  /* 0x000d400001027983 */ /* 0x000ee80000300800 */
[----:B------:R-:W3:Y:S04]  /*c11d0*/  LDL.LU.64 R4, [R1+0x1370] ;  /* 0x0013700001047983 */ /* 0x000ee80000300a00 */
        /* <DEDUP_REMOVED lines=13> */
[----:B------:R-:W3:Y:S04]  /*c12b0*/  LDL.LU R21, [R1+0xd70] ;  /* 0x000d700001157983 */ /* 0x000ee80000300800 */
        /* <DEDUP_REMOVED lines=29> */
[----:B-1----:R-:W3:Y:S01]  /*c1490*/  LDL.LU.64 R24, [R1+0x2438] ;  /* 0x0024380001187983 */ /* 0x002ee20000300a00 */
[----:B------:R-:W-:-:S03]  /*c14a0*/  LOP3.LUT P6, RZ, R3, 0x2000, RZ, 0xc0, !PT ;  /* 0x0000200003ff7812 */ /* 0x000fc600078cc0ff */
[----:B------:R-:W2:Y:S10]  /*c14b0*/  LDL.LU R26, [R1+0x2430] ;  /* 0x00243000011a7983 */ /* 0x000eb40000300800 */
[----:B---3--:R1:W-:Y:S04]  /*c14c0*/  @P6 STG.E desc[UR40][R24.64], R0 ;  /* 0x0000000018006986 */ /* 0x0083e8000c101928 */
[----:B-1----:R-:W4:Y:S01]  /*c14d0*/  LDL.LU.64 R24, [R1+0x2428] ;  /* 0x0024280001187983 */ /* 0x002f220000300a00 */
[----:B------:R-:W-:-:S03]  /*c14e0*/  LOP3.LUT P6, RZ, R3, 0x1000, RZ, 0xc0, !PT ;  /* 0x0000100003ff7812 */ /* 0x000fc600078cc0ff */
[----:B------:R-:W3:Y:S10]  /*c14f0*/  LDL.LU R0, [R1+0x2420] ;  /* 0x0024200001007983 */ /* 0x000ef40000300800 */
[----:B----4-:R1:W-:Y:S04]  /*c1500*/  @P6 STG.E desc[UR40][R24.64], R6 ;  /* 0x0000000618006986 */ /* 0x0103e8000c101928 */
[----:B-1----:R-:W4:Y:S01]  /*c1510*/  LDL.LU.64 R24, [R1+0x2418] ;  /* 0x0024180001187983 */ /* 0x002f220000300a00 */
[----:B------:R-:W-:-:S13]  /*c1520*/  LOP3.LUT P6, RZ, R3, 0x800, RZ, 0xc0, !PT ;  /* 0x0000080003ff7812 */ /* 0x000fda00078cc0ff */
[----:B----4-:R1:W-:Y:S04]  /*c1530*/  @P6 STG.E desc[UR40][R24.64], R2 ;  /* 0x0000000218006986 */ /* 0x0103e8000c101928 */
[----:B-1----:R-:W4:Y:S01]  /*c1540*/  LDL.LU.64 R24, [R1+0x2410] ;  /* 0x0024100001187983 */ /* 0x002f220000300a00 */
[----:B------:R-:W-:-:S13]  /*c1550*/  LOP3.LUT P6, RZ, R3, 0x400, RZ, 0xc0, !PT ;  /* 0x0000040003ff7812 */ /* 0x000fda00078cc0ff */
[----:B------:R-:W-:Y:S01]  /*c1560*/  @P6 STG.E desc[UR40][R4.64], R12 ;  /* 0x0000000c04006986 */ /* 0x000fe2000c101928 */
[----:B------:R-:W-:-:S13]  /*c1570*/  LOP3.LUT P6, RZ, R3, 0x200, RZ, 0xc0, !PT ;  /* 0x0000020003ff7812 */ /* 0x000fda00078cc0ff */
[----:B------:R-:W-:Y:S04]  /*c1580*/  @P6 STG.E desc[UR40][R14.64], R13 ;  /* 0x0000000d0e006986 */ /* 0x000fe8000c101928 */
[----:B------:R-:W-:Y:S04]  /*c1590*/  @P0 STG.E desc[UR40][R10.64], R28 ;  /* 0x0000001c0a000986 */ /* 0x000fe8000c101928 */
[----:B------:R-:W-:Y:S04]  /*c15a0*/  @P2 STG.E desc[UR40][R8.64], R29 ;  /* 0x0000001d08002986 */ /* 0x000fe8000c101928 */
[----:B------:R-:W-:Y:S04]  /*c15b0*/  @P3 STG.E desc[UR40][R18.64], R27 ;  /* 0x0000001b12003986 */ /* 0x000fe8000c101928 */
[----:B------:R-:W-:Y:S04]  /*c15c0*/  @P4 STG.E desc[UR40][R16.64], R7 ;  /* 0x0000000710004986 */ /* 0x000fe8000c101928 */
[----:B------:R-:W-:Y:S04]  /*c15d0*/  @P5 STG.E desc[UR40][R22.64], R20 ;  /* 0x0000001416005986 */ /* 0x000fe8000c101928 */
[----:B----4-:R1:W-:Y:S04]  /*c15e0*/  @P1 STG.E desc[UR40][R24.64], R21 ;  /* 0x0000001518001986 */ /* 0x0103e8000c101928 */
[----:B-1----:R-:W4:Y:S04]  /*c15f0*/  LDL.LU.64 R24, [R1+0x2408] ;  /* 0x0024080001187983 */ /* 0x002f280000300a00 */
[----:B------:R-:W2:Y:S04]  /*c1600*/  LDL.LU R6, [R1+0xd34] ;  /* 0x000d340001067983 */ /* 0x000ea80000300800 */
[----:B--2---:R1:W-:Y:S04]  /*c1610*/  STL [R1+0x23f8], R6 ;  /* 0x0023f80601007387 */ /* 0x0043e80000100800 */
[----:B-1----:R-:W2:Y:S04]  /*c1620*/  LDL.LU R6, [R1+0xd30] ;  /* 0x000d300001067983 */ /* 0x002ea80000300800 */
[----:B------:R-:W2:Y:S04]  /*c1630*/  LDL.LU R2, [R1+0xd78] ;  /* 0x000d780001027983 */ /* 0x000ea80000300800 */
[----:B------:R-:W2:Y:S04]  /*c1640*/  LDL.LU R14, [R1+0xd38] ;  /* 0x000d3800010e7983 */ /* 0x000ea80000300800 */
[----:B------:R-:W2:Y:S04]  /*c1650*/  LDL.LU.64 R4, [R1+0x1308] ;  /* 0x0013080001047983 */ /* 0x000ea80000300a00 */
[----:B--2---:R1:W-:Y:S04]  /*c1660*/  STL.64 [R1+0x23e0], R4 ;  /* 0x0023e00401007387 */ /* 0x0043e80000100a00 */
[----:B-1----:R-:W2:Y:S04]  /*c1670*/  LDL.LU.64 R4, [R1+0x1318] ;  /* 0x0013180001047983 */ /* 0x002ea80000300a00 */
[----:B--2---:R1:W-:Y:S04]  /*c1680*/  STL.64 [R1+0x23e8], R4 ;  /* 0x0023e80401007387 */ /* 0x0043e80000100a00 */
[----:B-1----:R-:W2:Y:S01]  /*c1690*/  LDL.LU.64 R4, [R1+0x1320] ;  /* 0x0013200001047983 */ /* 0x002ea20000300a00 */
[----:B----4-:R-:W-:-:S02]  /*c16a0*/  LOP3.LUT P6, RZ, R25, 0x8000000, RZ, 0xc0, !PT ;  /* 0x0800000019ff7812 */ /* 0x010fc400078cc0ff */
[----:B---3--:R-:W-:-:S11]  /*c16b0*/  LOP3.LUT R0, R0, 0xfffdffff, RZ, 0xc0, !PT ;  /* 0xfffdffff00007812 */ /* 0x008fd600078ec0ff */
        /* <DEDUP_REMOVED lines=40> */
[----:B-1----:R-:W2:Y:S01]  /*c1940*/  LDL.LU.64 R4, [R1+0x1330] ;  /* 0x0013300001047983 */ /* 0x002ea20000300a00 */
[----:B------:R-:W-:Y:S02]  /*c1950*/  LOP3.LUT P6, RZ, R26, 0x100, RZ, 0xc0, !PT ;  /* 0x000001001aff7812 */ /* 0x000fe400078cc0ff */
[----:B------:R-:W-:Y:S01]  /*c1960*/  LOP3.LUT R0, R0, 0xbfffffff, RZ, 0xc0, !PT ;  /* 0xbfffffff00007812 */ /* 0x000fe200078ec0ff */
[----:B------:R-:W3:Y:S01]  /*c1970*/  LDL.LU R15, [R1+0xd7c] ;  /* 0x000d7c00010f7983 */ /* 0x000ee20000300800 */
[----:B------:R-:W-:-:S03]  /*c1980*/  LOP3.LUT R3, R3, 0xfffffffe, RZ, 0xc0, !PT ;  /* 0xfffffffe03037812 */ /* 0x000fc600078ec0ff */
[----:B------:R-:W4:Y:S04]  /*c1990*/  LDL.LU.64 R12, [R1+0x1300] ;  /* 0x00130000010c7983 */ /* 0x000f280000300a00 */
[----:B------:R-:W4:Y:S02]  /*c19a0*/  LDL.LU R8, [R1+0xd3c] ;  /* 0x000d3c0001087983 */ /* 0x000f240000300800 */
[----:B------:R-:W-:Y:S02]  /*c19b0*/  @P6 LOP3.LUT R0, R0, 0x40000000, RZ, 0xfc, !PT ;  /* 0x4000000000006812 */ /* 0x000fe400078efcff */
[----:B------:R-:W-:Y:S01]  /*c19c0*/  LOP3.LUT P6, RZ, R26, 0x200, RZ, 0xc0, !PT ;  /* 0x000002001aff7812 */ /* 0x000fe200078cc0ff */
[----:B------:R-:W3:Y:S01]  /*c19d0*/  LDL.LU.64 R10, [R1+0x12f8] ;  /* 0x0012f800010a7983 */ /* 0x000ee20000300a00 */
[----:B------:R-:W-:-:S03]  /*c19e0*/  LOP3.LUT R0, R0, 0x7fffffff, RZ, 0xc0, !PT ;  /* 0x7fffffff00007812 */ /* 0x000fc600078ec0ff */
[----:B------:R-:W3:Y:S04]  /*c19f0*/  LDL.LU R9, [R1+0xd60] ;  /* 0x000d600001097983 */ /* 0x000ee80000300800 */
[----:B------:R-:W3:Y:S04]  /*c1a00*/  LDL.LU.64 R28, [R1+0x12f0] ;  /* 0x0012f000011c7983 */ /* 0x000ee80000300a00 */
[----:B------:R-:W-:Y:S01]  /*c1a10*/  @P6 LOP3.LUT R0, R0, 0x80000000, RZ, 0xfc, !PT ;  /* 0x8000000000006812 */ /* 0x000fe200078efcff */
[----:B------:R-:W3:Y:S01]  /*c1a20*/  LDL.LU R27, [R1+0xd20] ;  /* 0x000d2000011b7983 */ /* 0x000ee20000300800 */
[----:B------:R-:W-:-:S03]  /*c1a30*/  LOP3.LUT P6, RZ, R26, 0x400, RZ, 0xc0, !PT ;  /* 0x000004001aff7812 */ /* 0x000fc600078cc0ff */
[----:B------:R-:W3:Y:S04]  /*c1a40*/  LDL.LU.64 R18, [R1+0x12e8] ;  /* 0x0012e80001127983 */ /* 0x000ee80000300a00 */
[----:B------:R-:W3:Y:S04]  /*c1a50*/  LDL.LU R7, [R1+0xd64] ;  /* 0x000d640001077983 */ /* 0x000ee80000300800 */
[----:B------:R-:W3:Y:S02]  /*c1a60*/  LDL.LU.64 R16, [R1+0x12e0] ;  /* 0x0012e00001107983 */ /* 0x000ee40000300a00 */
[----:B------:R-:W-:-:S02]  /*c1a70*/  @P6 LOP3.LUT R3, R3, 0x1, RZ, 0xfc, !PT ;  /* 0x0000000103036812 */ /* 0x000fc400078efcff */
[----:B------:R-:W-:Y:S01]  /*c1a80*/  LOP3.LUT P6, RZ, R26, 0x800, RZ, 0xc0, !PT ;  /* 0x000008001aff7812 */ /* 0x000fe200078cc0ff */
[----:B------:R-:W3:Y:S01]  /*c1a90*/  LDL.LU R20, [R1+0xd24] ;  /* 0x000d240001147983 */ /* 0x000ee20000300800 */
[----:B------:R-:W-:-:S03]  /*c1aa0*/  LOP3.LUT R3, R3, 0xfffffffd, RZ, 0xc0, !PT ;  /* 0xfffffffd03037812 */ /* 0x000fc600078ec0ff */
[----:B------:R-:W3:Y:S01]  /*c1ab0*/  LDL.LU.64 R22, [R1+0x12d8] ;  /* 0x0012d80001167983 */ /* 0x000ee20000300a00 */
[----:B------:R-:W-:-:S03]  /*c1ac0*/  LOP3.LUT P0, RZ, R25, 0x4000000, RZ, 0xc0, !PT ;  /* 0x0400000019ff7812 */ /* 0x000fc6000780c0ff */
[----:B------:R-:W3:Y:S04]  /*c1ad0*/  LDL.LU R21, [R1+0xd68] ;  /* 0x000d680001157983 */ /* 0x000ee80000300800 */
        /* <DEDUP_REMOVED lines=23> */
[----:B------:R-:W3:Y:S01]  /*c1c50*/  LDL.LU R26, [R1+0xd74] ;  /* 0x000d7400011a7983 */ /* 0x000ee20000300800 */
[C---:B------:R-:W-:Y:S02]  /*c1c60*/  LOP3.LUT P2, RZ, R25.reuse, 0x2000000, RZ, 0xc0, !PT ;  /* 0x0200000019ff7812 */ /* 0x040fe4000784c0ff */
[C---:B------:R-:W-:Y:S01]  /*c1c70*/  LOP3.LUT P3, RZ, R25.reuse, 0x1000000, RZ, 0xc0, !PT ;  /* 0x0100000019ff7812 */ /* 0x040fe2000786c0ff */
[----:B------:R1:W-:Y:S01]  /*c1c80*/  STL.64 [R1+0x2338], R24 ;  /* 0x0023381801007387 */ /* 0x0003e20000100a00 */
[C---:B------:R-:W-:Y:S02]  /*c1c90*/  LOP3.LUT P4, RZ, R25.reuse, 0x800000, RZ, 0xc0, !PT ;  /* 0x0080000019ff7812 */ /* 0x040fe4000788c0ff */
[----:B------:R-:W-:-:S02]  /*c1ca0*/  LOP3.LUT P5, RZ, R25, 0x400000, RZ, 0xc0, !PT ;  /* 0x0040000019ff7812 */ /* 0x000fc400078ac0ff */
[----:B------:R-:W-:Y:S02]  /*c1cb0*/  LOP3.LUT P1, RZ, R25, 0x200000, RZ, 0xc0, !PT ;  /* 0x0020000019ff7812 */ /* 0x000fe4000782c0ff */
[----:B-1----:R-:W3:Y:S04]  /*c1cc0*/  LDL.LU.64 R24, [R1+0x1310] ;  /* 0x0013100001187983 */ /* 0x002ee80000300a00 */
[----:B--2---:R1:W-:Y:S04]  /*c1cd0*/  @P6 STG.E desc[UR40][R4.64], R6 ;  /* 0x0000000604006986 */ /* 0x0043e8000c101928 */
[----:B-1----:R-:W3:Y:S01]  /*c1ce0*/  LDL.LU.64 R4, [R1+0x2400] ;  /* 0x0024000001047983 */ /* 0x002ee20000300a00 */
[----:B------:R-:W-:-:S03]  /*c1cf0*/  LOP3.LUT P6, RZ, R3, 0x100, RZ, 0xc0, !PT ;  /* 0x0000010003ff7812 */ /* 0x000fc600078cc0ff */
[----:B------:R-:W2:Y:S10]  /*c1d00*/  LDL.LU R6, [R1+0x23f8] ;  /* 0x0023f80001067983 */ /* 0x000eb40000300800 */
[----:B---3--:R1:W-:Y:S04]  /*c1d10*/  @P6 STG.E desc[UR40][R4.64], R26 ;  /* 0x0000001a04006986 */ /* 0x0083e8000c101928 */
[----:B-1----:R-:W2:Y:S01]  /*c1d20*/  LDL.LU.64 R4, [R1+0x23f0] ;  /* 0x0023f00001047983 */ /* 0x002ea20000300a00 */
[----:B------:R-:W-:-:S13]  /*c1d30*/  LOP3.LUT P6, RZ, R3, 0x80, RZ, 0xc0, !PT ;  /* 0x0000008003ff7812 */ /* 0x000fda00078cc0ff */
[----:B--2---:R1:W-:Y:S04]  /*c1d40*/  @P6 STG.E desc[UR40][R4.64], R6 ;  /* 0x0000000604006986 */ /* 0x0043e8000c101928 */
[----:B-1----:R-:W2:Y:S01]  /*c1d50*/  LDL.LU.64 R4, [R1+0x23e8] ;  /* 0x0023e80001047983 */ /* 0x002ea20000300a00 */
[----:B------:R-:W-:-:S13]  /*c1d60*/  LOP3.LUT P6, RZ, R3, 0x40, RZ, 0xc0, !PT ;  /* 0x0000004003ff7812 */ /* 0x000fda00078cc0ff */
[----:B--2---:R1:W-:Y:S04]  /*c1d70*/  @P6 STG.E desc[UR40][R4.64], R2 ;  /* 0x0000000204006986 */ /* 0x0043e8000c101928 */
[----:B-1----:R-:W2:Y:S01]  /*c1d80*/  LDL.LU.64 R4, [R1+0x23e0] ;  /* 0x0023e00001047983 */ /* 0x002ea20000300a00 */
[----:B------:R-:W-:-:S13]  /*c1d90*/  LOP3.LUT P6, RZ, R3, 0x20, RZ, 0xc0, !PT ;  /* 0x0000002003ff7812 */ /* 0x000fda00078cc0ff */
[----:B------:R-:W-:Y:S01]  /*c1da0*/  @P6 STG.E desc[UR40][R24.64], R14 ;  /* 0x0000000e18006986 */ /* 0x000fe2000c101928 */
[----:B------:R-:W-:-:S13]  /*c1db0*/  LOP3.LUT P6, RZ, R3, 0x10, RZ, 0xc0, !PT ;  /* 0x0000001003ff7812 */ /* 0x000fda00078cc0ff */
[----:B--2---:R1:W-:Y:S04]  /*c1dc0*/  @P6 STG.E desc[UR40][R4.64], R15 ;  /* 0x0000000f04006986 */ /* 0x0043e8000c101928 */
[----:B-1----:R-:W2:Y:S04]  /*c1dd0*/  LDL.LU R4, [R1+0xb98] ;  /* 0x000b980001047983 */ /* 0x002ea80000300800 */
[----:B--2---:R1:W-:Y:S04]  /*c1de0*/  STL [R1+0x2370], R4 ;  /* 0x0023700401007387 */ /* 0x0043e80000100800 */
        /* <DEDUP_REMOVED lines=8> */
[----:B-1----:R-:W2:Y:S01]  /*c1e70*/  LDL.LU R4, [R1+0xd2c] ;  /* 0x000d2c0001047983 */ /* 0x002ea20000300800 */
[----:B------:R-:W-:-:S13]  /*c1e80*/  LOP3.LUT P6, RZ, R3, 0x8, RZ, 0xc0, !PT ;  /* 0x0000000803ff7812 */ /* 0x000fda00078cc0ff */
[----:B----4-:R-:W-:Y:S01]  /*c1e90*/  @P6 STG.E desc[UR40][R12.64], R8 ;  /* 0x000000080c006986 */ /* 0x010fe2000c101928 */
[----:B------:R-:W-:-:S13]  /*c1ea0*/  LOP3.LUT P6, RZ, R3, 0x4, RZ, 0xc0, !PT ;  /* 0x0000000403ff7812 */ /* 0x000fda00078cc0ff */
[----:B------:R-:W-:Y:S01]  /*c1eb0*/  @P6 STG.E desc[UR40][R10.64], R9 ;  /* 0x000000090a006986 */ /* 0x000fe2000c101928 */
[----:B------:R-:W-:-:S03]  /*c1ec0*/  LOP3.LUT P6, RZ, R3, 0x2, RZ, 0xc0, !PT ;  /* 0x0000000203ff7812 */ /* 0x000fc600078cc0ff */
[----:B--2---:R1:W-:Y:S04]  /*c1ed0*/  STL [R1+0x23c0], R4 ;  /* 0x0023c00401007387 */ /* 0x0043e80000100800 */
[----:B-1----:R-:W2:Y:S06]  /*c1ee0*/  LDL.LU R4, [R1+0xd6c] ;  /* 0x000d6c0001047983 */ /* 0x002eac0000300800 */
        /* <DEDUP_REMOVED lines=11> */
[----:B------:R-:W2:Y:S04]  /*c1fa0*/  LDL.LU R6, [R1+0xa6c] ;  /* 0x000a6c0001067983 */ /* 0x000ea80000300800 */
        /* <DEDUP_REMOVED lines=81> */
[----:B----4-:R1:W-:Y:S01]  /*c24c0*/  @P6 STG.E desc[UR40][R24.64], R5 ;  /* 0x0000000518006986 */ /* 0x0103e2000c101928 */
[----:B------:R-:W-:-:S03]  /*c24d0*/  LOP3.LUT P6, RZ, R0, 0x20000, RZ, 0xc0, !PT ;  /* 0x0002000000ff7812 */ /* 0x000fc600078cc0ff */
[----:B-1----:R-:W4:Y:S04]  /*c24e0*/  LDL.LU.64 R24, [R1+0x2338] ;  /* 0x0023380001187983 */ /* 0x002f280000300a00 */
[----:B------:R-:W2:Y:S04]  /*c24f0*/  LDL.LU R26, [R1+0xcf4] ;  /* 0x000cf400011a7983 */ /* 0x000ea80000300800 */
[----:B------:R-:W2:Y:S04]  /*c2500*/  LDL.LU R6, [R1+0xb04] ;  /* 0x000b040001067983 */ /* 0x000ea80000300800 */
[----:B------:R1:W-:Y:S04]  /*c2510*/  @P6 STG.E desc[UR40][R2.64], R12 ;  /* 0x0000000c02006986 */ /* 0x0003e8000c101928 */
[----:B------:R-:W2:Y:S04]  /*c2520*/  LDL.LU R5, [R1+0xcf8] ;  /* 0x000cf80001057983 */ /* 0x000ea80000300800 */
[----:B-1----:R-:W2:Y:S04]  /*c2530*/  LDL.LU.64 R2, [R1+0x1210] ;  /* 0x0012100001027983 */ /* 0x002ea80000300a00 */
[----:B--2---:R1:W-:Y:S04]  /*c2540*/  STL.64 [R1+0x2318], R2 ;  /* 0x0023180201007387 */ /* 0x0043e80000100a00 */
[----:B-1----:R-:W2:Y:S01]  /*c2550*/  LDL.LU.64 R2, [R1+0x1220] ;  /* 0x0012200001027983 */ /* 0x002ea20000300a00 */
[----:B---3--:R-:W-:-:S02]  /*c2560*/  LOP3.LUT P6, RZ, R21, 0x10000000, RZ, 0xc0, !PT ;  /* 0x1000000015ff7812 */ /* 0x008fc400078cc0ff */
        /* <DEDUP_REMOVED lines=13> */
[----:B----4-:R-:W-:Y:S02]  /*c2640*/  LOP3.LUT P6, RZ, R25, 0x1, RZ, 0xc0, !PT ;  /* 0x0000000119ff7812 */ /* 0x010fe400078cc0ff */
        /* <DEDUP_REMOVED lines=57> */
[----:B------:R-:W-:Y:S04]  /*c29e0*/  @P0 STG.E desc[UR40][R14.64], R13 ;  /* 0x0000000d0e000986 */ /* 0x000fe8000c101928 */
[----:B------:R-:W-:Y:S06]  /*c29f0*/  @P2 STG.E desc[UR40][R10.64], R28 ;  /* 0x0000001c0a002986 */ /* 0x000fec000c101928 */
[----:B------:R-:W-:-:S02]  /*c2a00*/  @P6 LOP3.LUT R0, R0, 0x8000, RZ, 0xfc, !PT ;  /* 0x0000800000006812 */ /* 0x000fc400078efcff */
[----:B------:R-:W-:Y:S01]  /*c2a10*/  LOP3.LUT P6, RZ, R25, 0x80000, RZ, 0xc0, !PT ;  /* 0x0008000019ff7812 */ /* 0x000fe200078cc0ff */
[----:B------:R-:W-:Y:S04]  /*c2a20*/  @P3 STG.E desc[UR40][R8.64], R29 ;  /* 0x0000001d08003986 */ /* 0x000fe8000c101928 */
[----:B------:R-:W-:Y:S01]  /*c2a30*/  @P4 STG.E desc[UR40][R18.64], R27 ;  /* 0x0000001b12004986 */ /* 0x000fe2000c101928 */
[----:B------:R-:W-:-:S03]  /*c2a40*/  LOP3.LUT R0, R0, 0xfffeffff, RZ, 0xc0, !PT ;  /* 0xfffeffff00007812 */ /* 0x000fc600078ec0ff */
[----:B------:R-:W-:Y:S04]  /*c2a50*/  @P5 STG.E desc[UR40][R16.64], R7 ;  /* 0x0000000710005986 */ /* 0x000fe8000c101928 */
[----:B------:R-:W-:Y:S01]  /*c2a60*/  @P1 STG.E desc[UR40][R22.64], R20 ;  /* 0x0000001416001986 */ /* 0x000fe2000c101928 */
[----:B------:R-:W-:Y:S02]  /*c2a70*/  @P6 LOP3.LUT R0, R0, 0x10000, RZ, 0xfc, !PT ;  /* 0x0001000000006812 */ /* 0x000fe400078efcff */
[----:B------:R-:W-:Y:S02]  /*c2a80*/  LOP3.LUT P6, RZ, R25, 0x100000, RZ, 0xc0, !PT ;  /* 0x0010000019ff7812 */ /* 0x000fe400078cc0ff */
[C---:B------:R-:W-:Y:S02]  /*c2a90*/  LOP3.LUT P0, RZ, R21.reuse, 0x8000000, RZ, 0xc0, !PT ;  /* 0x0800000015ff7812 */ /* 0x040fe4000780c0ff */
[----:B------:R-:W-:-:S02]  /*c2aa0*/  LOP3.LUT P2, RZ, R21, 0x4000000, RZ, 0xc0, !PT ;  /* 0x0400000015ff7812 */ /* 0x000fc4000784c0ff */
[C---:B------:R-:W-:Y:S02]  /*c2ab0*/  LOP3.LUT P3, RZ, R21.reuse, 0x2000000, RZ, 0xc0, !PT ;  /* 0x0200000015ff7812 */ /* 0x040fe4000786c0ff */
[C---:B------:R-:W-:Y:S02]  /*c2ac0*/  LOP3.LUT P4, RZ, R21.reuse, 0x1000000, RZ, 0xc0, !PT ;  /* 0x0100000015ff7812 */ /* 0x040fe4000788c0ff */
[C---:B------:R-:W-:Y:S02]  /*c2ad0*/  LOP3.LUT P5, RZ, R21.reuse, 0x800000, RZ, 0xc0, !PT ;  /* 0x0080000015ff7812 */ /* 0x040fe400078ac0ff */
[----:B------:R-:W-:Y:S01]  /*c2ae0*/  LOP3.LUT P1, RZ, R21, 0x400000, RZ, 0xc0, !PT ;  /* 0x0040000015ff7812 */ /* 0x000fe2000782c0ff */
[----:B--2---:R1:W-:Y:S04]  /*c2af0*/  STL.64 [R1+0x2330], R2 ;  /* 0x0023300201007387 */ /* 0x0043e80000100a00 */
[----:B-1----:R-:W2:Y:S04]  /*c2b00*/  LDL.LU.64 R2, [R1+0x1238] ;  /* 0x0012380001027983 */ /* 0x002ea80000300a00 */
[----:B------:R-:W3:Y:S04]  /*c2b10*/  LDL.LU R12, [R1+0xb08] ;  /* 0x000b0800010c7983 */ /* 0x000ee80000300800 */
[----:B------:R-:W4:Y:S04]  /*c2b20*/  LDL.LU.64 R14, [R1+0x1208] ;  /* 0x00120800010e7983 */ /* 0x000f280000300a00 */
[----:B------:R-:W4:Y:S04]  /*c2b30*/  LDL.LU R13, [R1+0xcfc] ;  /* 0x000cfc00010d7983 */ /* 0x000f280000300800 */
        /* <DEDUP_REMOVED lines=10> */
[----:B------:R1:W-:Y:S04]  /*c2be0*/  STL [R1+0x22b8], R4 ;  /* 0x0022b80401007387 */ /* 0x0003e80000100800 */
[----:B-1----:R-:W2:Y:S04]  /*c2bf0*/  LDL.LU R4, [R1+0xb00] ;  /* 0x000b000001047983 */ /* 0x002ea80000300800 */
[----:B------:R1:W-:Y:S04]  /*c2c00*/  STL [R1+0x2278], R24 ;  /* 0x0022781801007387 */ /* 0x0003e80000100800 */
[----:B-1----:R-:W2:Y:S04]  /*c2c10*/  LDL.LU.64 R24, [R1+0x1218] ;  /* 0x0012180001187983 */ /* 0x002ea80000300a00 */
[----:B------:R1:W-:Y:S04]  /*c2c20*/  STL [R1+0x2298], R21 ;  /* 0x0022981501007387 */ /* 0x0003e80000100800 */
[----:B-1----:R-:W2:Y:S04]  /*c2c30*/  LDL.LU R21, [R1+0xcf0] ;  /* 0x000cf00001157983 */ /* 0x002ea80000300800 */
[----:B--2---:R1:W-:Y:S04]  /*c2c40*/  @P6 STG.E desc[UR40][R2.64], R21 ;  /* 0x0000001502006986 */ /* 0x0043e8000c101928 */
        /* <DEDUP_REMOVED lines=8> */
[----:B--2---:R1:W-:Y:S04]  /*c2cd0*/  @P6 STG.E desc[UR40][R2.64], R6 ;  /* 0x0000000602006986 */ /* 0x0043e8000c101928 */
[----:B-1----:R-:W3:Y:S04]  /*c2ce0*/  LDL.LU.64 R2, [R1+0x2318] ;  /* 0x0023180001027983 */ /* 0x002ee80000300a00 */
[----:B------:R-:W2:Y:S04]  /*c2cf0*/  LDL.LU R4, [R1+0x8b0] ;  /* 0x0008b00001047983 */ /* 0x000ea80000300800 */
        /* <DEDUP_REMOVED lines=8> */
[----:B------:R-:W-:-:S03]  /*c2d80*/  LOP3.LUT P6, RZ, R0, 0x2000, RZ, 0xc0, !PT ;  /* 0x0000200000ff7812 */ /* 0x000fc600078cc0ff */
[----:B--2---:R1:W-:Y:S04]  /*c2d90*/  STL [R1+0x2308], R4 ;  /* 0x0023080401007387 */ /* 0x0043e80000100800 */
[----:B-1----:R-:W2:Y:S04]  /*c2da0*/  LDL.LU R4, [R1+0xba8] ;  /* 0x000ba80001047983 */ /* 0x002ea80000300800 */
[----:B------:R-:W2:Y:S04]  /*c2db0*/  LDL.LU R21, [R1+0x8b4] ;  /* 0x0008b40001157983 */ /* 0x000ea80000300800 */
[----:B------:R-:W-:Y:S04]  /*c2dc0*/  @P6 STG.E desc[UR40][R24.64], R5 ;  /* 0x0000000518006986 */ /* 0x000fe8000c101928 */
        /* <DEDUP_REMOVED lines=25> */
[----:B------:R-:W-:-:S13]  /*c2f60*/  LOP3.LUT P6, RZ, R0, 0x1000, RZ, 0xc0, !PT ;  /* 0x0000100000ff7812 */ /* 0x000fda00078cc0ff */
[----:B---3--:R-:W-:Y:S01]  /*c2f70*/  @P6 STG.E desc[UR40][R2.64], R12 ;  /* 0x0000000c02006986 */ /* 0x008fe2000c101928 */
[----:B------:R-:W-:-:S13]  /*c2f80*/  LOP3.LUT P6, RZ, R0, 0x800, RZ, 0xc0, !PT ;  /* 0x0000080000ff7812 */ /* 0x000fda00078cc0ff */
[----:B----4-:R-:W-:Y:S01]  /*c2f90*/  @P6 STG.E desc[UR40][R14.64], R13 ;  /* 0x0000000d0e006986 */ /* 0x010fe2000c101928 */
[----:B------:R-:W-:-:S13]  /*c2fa0*/  LOP3.LUT P6, RZ, R0, 0x400, RZ, 0xc0, !PT ;  /* 0x0000040000ff7812 */ /* 0x000fda00078cc0ff */
[----:B------:R-:W-:Y:S01]  /*c2fb0*/  @P6 STG.E desc[UR40][R10.64], R28 ;  /* 0x0000001c0a006986 */ /* 0x000fe2000c101928 */
[----:B------:R-:W-:-:S03]  /*c2fc0*/  LOP3.LUT P6, RZ, R0, 0x200, RZ, 0xc0, !PT ;  /* 0x0000020000ff7812 */ /* 0x000fc600078cc0ff */
[----:B--2---:R1:W-:Y:S04]  /*c2fd0*/  STL.64 [R1+0x2310], R24 ;  /* 0x0023101801007387 */ /* 0x0043e80000100a00 */
[----:B-1----:R-:W2:Y:S06]  /*c2fe0*/  LDL.LU.64 R24, [R1+0x11d8] ;  /* 0x0011d80001187983 */ /* 0x002eac0000300a00 */
[----:B------:R1:W-:Y:S01]  /*c2ff0*/  @P6 STG.E desc[UR40][R8.64], R29 ;  /* 0x0000001d08006986 */ /* 0x0003e2000c101928 */
[----:B------:R-:W-:-:S03]  /*c3000*/  LOP3.LUT P6, RZ, R0, 0x100, RZ, 0xc0, !PT ;  /* 0x0000010000ff7812 */ /* 0x000fc600078cc0ff */
[----:B------:R-:W3:Y:S04]  /*c3010*/  LDL.LU R5, [R1+0x8bc] ;  /* 0x0008bc0001057983 */ /* 0x000ee80000300800 */
[----:B------:R-:W4:Y:S04]  /*c3020*/  LDL.LU.64 R2, [R1+0x1178] ;  /* 0x0011780001027983 */ /* 0x000f280000300a00 */
[----:B------:R-:W4:Y:S04]  /*c3030*/  LDL.LU R12, [R1+0x990] ;  /* 0x00099000010c7983 */ /* 0x000f280000300800 */
[----:B------:R1:W-:Y:S01]  /*c3040*/  @P6 STG.E desc[UR40][R18.64], R27 ;  /* 0x0000001b12006986 */ /* 0x0003e2000c101928 */
[----:B------:R-:W-:-:S03]  /*c3050*/  LOP3.LUT P6, RZ, R0, 0x80, RZ, 0xc0, !PT ;  /* 0x0000008000ff7812 */ /* 0x000fc600078cc0ff */
[----:B------:R-:W3:Y:S04]  /*c3060*/  LDL.LU.64 R14, [R1+0x1170] ;  /* 0x00117000010e7983 */ /* 0x000ee80000300a00 */
[----:B------:R-:W3:Y:S04]  /*c3070*/  LDL.LU R13, [R1+0x860] ;  /* 0x00086000010d7983 */ /* 0x000ee80000300800 */
[----:B------:R-:W3:Y:S04]  /*c3080*/  LDL.LU.64 R10, [R1+0x1168] ;  /* 0x00116800010a7983 */ /* 0x000ee80000300a00 */
[----:B------:R1:W-:Y:S01]  /*c3090*/  @P6 STG.E desc[UR40][R16.64], R7 ;  /* 0x0000000710006986 */ /* 0x0003e2000c101928 */
[----:B------:R-:W-:-:S03]  /*c30a0*/  LOP3.LUT P6, RZ, R0, 0x40, RZ, 0xc0, !PT ;  /* 0x0000004000ff7812 */ /* 0x000fc600078cc0ff */
[----:B------:R-:W3:Y:S04]  /*c30b0*/  LDL.LU R28, [R1+0x994] ;  /* 0x00099400011c7983 */ /* 0x000ee80000300800 */
[----:B-1----:R-:W3:Y:S04]  /*c30c0*/  LDL.LU.64 R8, [R1+0x1160] ;  /* 0x0011600001087983 */ /* 0x002ee80000300a00 */
[----:B------:R-:W3:Y:S04]  /*c30d0*/  LDL.LU R29, [R1+0x864] ;  /* 0x00086400011d7983 */ /* 0x000ee80000300800 */
[----:B------:R1:W-:Y:S01]  /*c30e0*/  @P6 STG.E desc[UR40][R22.64], R20 ;  /* 0x0000001416006986 */ /* 0x0003e2000c101928 */
[----:B------:R-:W-:-:S03]  /*c30f0*/  LOP3.LUT P6, RZ, R0, 0x20, RZ, 0xc0, !PT ;  /* 0x0000002000ff7812 */ /* 0x000fc600078cc0ff */
[----:B------:R-:W3:Y:S04]  /*c3100*/  LDL.LU.64 R18, [R1+0x1158] ;  /* 0x0011580001127983 */ /* 0x000ee80000300a00 */
[----:B------:R-:W3:Y:S04]  /*c3110*/  LDL.LU R27, [R1+0x998] ;  /* 0x00099800011b7983 */ /* 0x000ee80000300800 */
[----:B------:R-:W3:Y:S04]  /*c3120*/  LDL.LU.64 R16, [R1+0x1150] ;  /* 0x0011500001107983 */ /* 0x000ee80000300a00 */
[----:B------:R-:W3:Y:S04]  /*c3130*/  LDL.LU R7, [R1+0x868] ;  /* 0x0008680001077983 */ /* 0x000ee80000300800 */
[----:B-1----:R-:W3:Y:S04]  /*c3140*/  LDL.LU.64 R22, [R1+0x1148] ;  /* 0x0011480001167983 */ /* 0x002ee80000300a00 */
        /* <DEDUP_REMOVED lines=20> */
[----:B------:R-:W-:-:S03]  /*c3290*/  LOP3.LUT P6, RZ, R0, 0x1, RZ, 0xc0, !PT ;  /* 0x0000000100ff7812 */ /* 0x000fc600078cc0ff */
[----:B------:R-:W3:Y:S10]  /*c32a0*/  LDL.LU R0, [R1+0x9a8] ;  /* 0x0009a80001007983 */ /* 0x000ef40000300800 */
[----:B--2---:R1:W-:Y:S04]  /*c32b0*/  @P6 STG.E desc[UR40][R24.64], R4 ;  /* 0x0000000418006986 */ /* 0x0043e8000c101928 */
[----:B-1----:R-:W2:Y:S04]  /*c32c0*/  LDL.LU.64 R24, [R1+0x22c0] ;  /* 0x0022c00001187983 */ /* 0x002ea80000300a00 */
[----:B------:R-:W2:Y:S02]  /*c32d0*/  LDL.LU R4, [R1+0x22b8] ;  /* 0x0022b80001047983 */ /* 0x000ea40000300800 */
[----:B--2---:R-:W-:-:S13]  /*c32e0*/  LOP3.LUT P6, RZ, R4, 0x80000000, RZ, 0xc0, !PT ;  /* 0x8000000004ff7812 */ /* 0x004fda00078cc0ff */
[----:B------:R1:W-:Y:S04]  /*c32f0*/  @P6 STG.E desc[UR40][R24.64], R21 ;  /* 0x0000001518006986 */ /* 0x0003e8000c101928 */
        /* <DEDUP_REMOVED lines=8> */
[----:B-1----:R-:W3:Y:S01]  /*c3380*/  LDL.LU.64 R24, [R1+0x2290] ;  /* 0x0022900001187983 */ /* 0x002ee20000300a00 */
[----:B------:R-:W-:-:S13]  /*c3390*/  LOP3.LUT P6, RZ, R4, 0x10000000, RZ, 0xc0, !PT ;  /* 0x1000000004ff7812 */ /* 0x000fda00078cc0ff */
[----:B---3--:R1:W-:Y:S04]  /*c33a0*/  @P6 STG.E desc[UR40][R24.64], R26 ;  /* 0x0000001a18006986 */ /* 0x0083e8000c101928 */
[----:B-1----:R-:W3:Y:S01]  /*c33b0*/  LDL.LU.64 R24, [R1+0x2288] ;  /* 0x0022880001187983 */ /* 0x002ee20000300a00 */
[----:B------:R-:W-:-:S13]  /*c33c0*/  LOP3.LUT P6, RZ, R4, 0x8000000, RZ, 0xc0, !PT ;  /* 0x0800000004ff7812 */ /* 0x000fda00078cc0ff */
[----:B---3--:R1:W-:Y:S04]  /*c33d0*/  @P6 STG.E desc[UR40][R24.64], R6 ;  /* 0x0000000618006986 */ /* 0x0083e8000c101928 */
[----:B-1----:R-:W3:Y:S01]  /*c33e0*/  LDL.LU.64 R24, [R1+0x2280] ;  /* 0x0022800001187983 */ /* 0x002ee20000300a00 */
[----:B------:R-:W-:-:S13]  /*c33f0*/  LOP3.LUT P6, RZ, R4, 0x4000000, RZ, 0xc0, !PT ;  /* 0x0400000004ff7812 */ /* 0x000fda00078cc0ff */
[----:B---3--:R1:W-:Y:S01]  /*c3400*/  @P6 STG.E desc[UR40][R24.64], R5 ;  /* 0x0000000518006986 */ /* 0x0083e2000c101928 */
[----:B------:R-:W-:-:S03]  /*c3410*/  LOP3.LUT P6, RZ, R4, 0x2000000, RZ, 0xc0, !PT ;  /* 0x0200000004ff7812 */ /* 0x000fc600078cc0ff */
[----:B-1----:R-:W3:Y:S04]  /*c3420*/  LDL.LU R24, [R1+0x2278] ;  /* 0x0022780001187983 */ /* 0x002ee80000300800 */
[----:B------:R-:W2:Y:S04]  /*c3430*/  LDL.LU R0, [R1+0x8e0] ;  /* 0x0008e00001007983 */ /* 0x000ea80000300800 */
[----:B------:R-:W2:Y:S04]  /*c3440*/  LDL.LU R26, [R1+0x850] ;  /* 0x00085000011a7983 */ /* 0x000ea80000300800 */
[----:B------:R-:W2:Y:S04]  /*c3450*/  LDL.LU R6, [R1+0x8e4] ;  /* 0x0008e40001067983 */ /* 0x000ea80000300800 */
[----:B----4-:R1:W-:Y:S04]  /*c3460*/  @P6 STG.E desc[UR40][R2.64], R12 ;  /* 0x0000000c02006986 */ /* 0x0103e8000c101928 */
[----:B------:R-:W4:Y:S04]  /*c3470*/  LDL.LU R5, [R1+0x854] ;  /* 0x0008540001057983 */ /* 0x000f280000300800 */
        /* <DEDUP_REMOVED lines=79> */
[----:B------:R-:W-:Y:S01]  /*c3970*/  @P3 STG.E desc[UR40][R8.64], R29 ;  /* 0x0000001d08003986 */ /* 0x000fe2000c101928 */
[----:B------:R-:W-:-:S03]  /*c3980*/  LOP3.LUT R4, R4, 0xfeffffff, RZ, 0xc0, !PT ;  /* 0xfeffffff04047812 */ /* 0x000fc600078ec0ff */
[----:B------:R-:W-:Y:S04]  /*c3990*/  @P4 STG.E desc[UR40][R18.64], R27 ;  /* 0x0000001b12004986 */ /* 0x000fe8000c101928 */
[----:B------:R-:W-:Y:S04]  /*c39a0*/  @P5 STG.E desc[UR40][R16.64], R7 ;  /* 0x0000000710005986 */ /* 0x000fe8000c101928 */
[----:B------:R-:W-:Y:S01]  /*c39b0*/  @P1 STG.E desc[UR40][R22.64], R20 ;  /* 0x0000001416001986 */ /* 0x000fe2000c101928 */
[----:B------:R-:W-:Y:S02]  /*c39c0*/  @P6 LOP3.LUT R4, R4, 0x1000000, RZ, 0xfc, !PT ;  /* 0x0100000004046812 */ /* 0x000fe400078efcff */
[----:B------:R-:W-:Y:S01]  /*c39d0*/  LOP3.LUT P6, RZ, R21, 0x200000, RZ, 0xc0, !PT ;  /* 0x0020000015ff7812 */ /* 0x000fe200078cc0ff */
[----:B--2---:R1:W-:Y:S04]  /*c39e0*/  STL.64 [R1+0x2270], R2 ;  /* 0x0022700201007387 */ /* 0x0043e80000100a00 */
[----:B-1----:R-:W2:Y:S04]  /*c39f0*/  LDL.LU.64 R2, [R1+0x1140] ;  /* 0x0011400001027983 */ /* 0x002ea80000300a00 */
[----:B------:R-:W3:Y:S04]  /*c3a00*/  LDL.LU R12, [R1+0x8e8] ;  /* 0x0008e800010c7983 */ /* 0x000ee80000300800 */
        /* <DEDUP_REMOVED lines=13> */
[----:B-1----:R-:W2:Y:S01]  /*c3ae0*/  LDL.LU R21, [R1+0x86c] ;  /* 0x00086c0001157983 */ /* 0x002ea20000300800 */
[----:B------:R-:W-:-:S02]  /*c3af0*/  LOP3.LUT P0, RZ, R24, 0x10000000, RZ, 0xc0, !PT ;  /* 0x1000000018ff7812 */ /* 0x000fc4000780c0ff */
[C---:B------:R-:W-:Y:S01]  /*c3b00*/  LOP3.LUT P2, RZ, R24.reuse, 0x8000000, RZ, 0xc0, !PT ;  /* 0x0800000018ff7812 */ /* 0x040fe2000784c0ff */
[----:B------:R1:W-:Y:S01]  /*c3b10*/  STL [R1+0x21c0], R24 ;  /* 0x0021c01801007387 */ /* 0x0003e20000100800 */
[C---:B------:R-:W-:Y:S02]  /*c3b20*/  LOP3.LUT P3, RZ, R24.reuse, 0x4000000, RZ, 0xc0, !PT ;  /* 0x0400000018ff7812 */ /* 0x040fe4000786c0ff */
[C---:B------:R-:W-:Y:S02]  /*c3b30*/  LOP3.LUT P4, RZ, R24.reuse, 0x2000000, RZ, 0xc0, !PT ;  /* 0x0200000018ff7812 */ /* 0x040fe4000788c0ff */
[C---:B------:R-:W-:Y:S02]  /*c3b40*/  LOP3.LUT P5, RZ, R24.reuse, 0x1000000, RZ, 0xc0, !PT ;  /* 0x0100000018ff7812 */ /* 0x040fe400078ac0ff */
[----:B------:R-:W-:Y:S02]  /*c3b50*/  LOP3.LUT P1, RZ, R24, 0x800000, RZ, 0xc0, !PT ;  /* 0x0080000018ff7812 */ /* 0x000fe4000782c0ff */
[----:B-1----:R-:W4:Y:S04]  /*c3b60*/  LDL.LU.64 R24, [R1+0x1120] ;  /* 0x0011200001187983 */ /* 0x002f280000300a00 */
        /* <DEDUP_REMOVED lines=9> */
[----:B--2---:R1:W-:Y:S01]  /*c3c00*/  @P6 STG.E desc[UR40][R2.64], R6 ;  /* 0x0000000602006986 */ /* 0x0043e2000c101928 */
[----:B------:R-:W-:-:S03]  /*c3c10*/  LOP3.LUT P6, RZ, R4, 0x200000, RZ, 0xc0, !PT ;  /* 0x0020000004ff7812 */ /* 0x000fc600078cc0ff */
[----:B-1----:R-:W3:Y:S10]  /*c3c20*/  LDL.LU.64 R2, [R1+0x2258] ;  /* 0x0022580001027983 */ /* 0x002ef40000300a00 */
[----:B----4-:R1:W-:Y:S04]  /*c3c30*/  @P6 STG.E desc[UR40][R24.64], R5 ;  /* 0x0000000518006986 */ /* 0x0103e8000c101928 */
        /* <DEDUP_REMOVED lines=39> */
[----:B------:R-:W-:Y:S01]  /*c3eb0*/  @P6 STG.E desc[UR40][R14.64], R13 ;  /* 0x0000000d0e006986 */ /* 0x000fe2000c101928 */
[----:B------:R-:W-:-:S13]  /*c3ec0*/  LOP3.LUT P6, RZ, R4, 0x40000, RZ, 0xc0, !PT ;  /* 0x0004000004ff7812 */ /* 0x000fda00078cc0ff */
[----:B------:R-:W-:Y:S01]  /*c3ed0*/  @P6 STG.E desc[UR40][R10.64], R28 ;  /* 0x0000001c0a006986 */ /* 0x000fe2000c101928 */
[----:B------:R-:W-:-:S13]  /*c3ee0*/  LOP3.LUT P6, RZ, R4, 0x20000, RZ, 0xc0, !PT ;  /* 0x0002000004ff7812 */ /* 0x000fda00078cc0ff */
[----:B------:R-:W-:Y:S04]  /*c3ef0*/  @P6 STG.E desc[UR40][R8.64], R29 ;  /* 0x0000001d08006986 */ /* 0x000fe8000c101928 */
[----:B--2---:R1:W-:Y:S04]  /*c3f00*/  STL.64 [R1+0x2250], R24 ;  /* 0x0022501801007387 */ /* 0x0043e80000100a00 */
[----:B-1----:R-:W2:Y:S01]  /*c3f10*/  LDL.LU.64 R24, [R1+0x10e0] ;  /* 0x0010e00001187983 */ /* 0x002ea20000300a00 */
[----:B------:R-:W-:-:S03]  /*c3f20*/  LOP3.LUT P6, RZ, R4, 0x10000, RZ, 0xc0, !PT ;  /* 0x0001000004ff7812 */ /* 0x000fc600078cc0ff */
[----:B------:R-:W3:Y:S10]  /*c3f30*/  LDL.LU R26, [R1+0x718] ;  /* 0x00071800011a7983 */ /* 0x000ef40000300800 */
[----:B------:R-:W-:Y:S01]  /*c3f40*/  @P6 STG.E desc[UR40][R18.64], R27 ;  /* 0x0000001b12006986 */ /* 0x000fe2000c101928 */
[----:B------:R-:W-:-:S13]  /*c3f50*/  LOP3.LUT P6, RZ, R4, 0x8000, RZ, 0xc0, !PT ;  /* 0x0000800004ff7812 */ /* 0x000fda00078cc0ff */
[----:B------:R-:W-:Y:S01]  /*c3f60*/  @P6 STG.E desc[UR40][R16.64], R7 ;  /* 0x0000000710006986 */ /* 0x000fe2000c101928 */
[----:B------:R-:W-:-:S13]  /*c3f70*/  LOP3.LUT P6, RZ, R4, 0x4000, RZ, 0xc0, !PT ;  /* 0x0000400004ff7812 */ /* 0x000fda00078cc0ff */
[----:B------:R1:W-:Y:S01]  /*c3f80*/  @P6 STG.E desc[UR40][R22.64], R20 ;  /* 0x0000001416006986 */ /* 0x0003e2000c101928 */
[----:B------:R-:W-:-:S03]  /*c3f90*/  LOP3.LUT P6, RZ, R4, 0x2000, RZ, 0xc0, !PT ;  /* 0x0000200004ff7812 */ /* 0x000fc600078cc0ff */
[----:B-1----:R-:W3:Y:S04]  /*c3fa0*/  LDL.LU.64 R22, [R1+0x1088] ;  /* 0x0010880001167983 */ /* 0x002ee80000300a00 */
        /* <DEDUP_REMOVED lines=48> */
[----:B------:R-:W-:-:S13]  /*c42b0*/  LOP3.LUT P6, RZ, R4, 0x10, RZ, 0xc0, !PT ;  /* 0x0000001004ff7812 */ /* 0x000fda00078cc0ff */
[----:B----4-:R1:W-:Y:S04]  /*c42c0*/  @P6 STG.E desc[UR40][R24.64], R0 ;  /* 0x0000000018006986 */ /* 0x0103e8000c101928 */
[----:B-1----:R-:W3:Y:S01]  /*c42d0*/  LDL.LU.64 R24, [R1+0x21c8] ;  /* 0x0021c80001187983 */ /* 0x002ee20000300a00 */
[----:B------:R-:W-:-:S13]  /*c42e0*/  LOP3.LUT P6, RZ, R4, 0x8, RZ, 0xc0, !PT ;  /* 0x0000000804ff7812 */ /* 0x000fda00078cc0ff */
[----:B---3--:R1:W-:Y:S01]  /*c42f0*/  @P6 STG.E desc[UR40][R24.64], R26 ;  /* 0x0000001a18006986 */ /* 0x0083e2000c101928 */
[----:B------:R-:W-:-:S03]  /*c4300*/  LOP3.LUT P6, RZ, R4, 0x4, RZ, 0xc0, !PT ;  /* 0x0000000404ff7812 */ /* 0x000fc600078cc0ff */
[----:B-1----:R-:W3:Y:S10]  /*c4310*/  LDL.LU R24, [R1+0x21c0] ;  /* 0x0021c00001187983 */ /* 0x002ef40000300800 */
[----:B------:R1:W-:Y:S04]  /*c4320*/  @P6 STG.E desc[UR40][R22.64], R6 ;  /* 0x0000000616006986 */ /* 0x0003e8000c101928 */
[----:B-1----:R-:W4:Y:S01]  /*c4330*/  LDL.LU.64 R22, [R1+0x21b8] ;  /* 0x0021b80001167983 */ /* 0x002f220000300a00 */
        /* <DEDUP_REMOVED lines=22> */
[----:B------:R-:W-:-:S11]  /*c44a0*/  LOP3.LUT R5, R5, 0xfffffdff, RZ, 0xc0, !PT ;  /* 0xfffffdff05057812 */ /* 0x000fd600078ec0ff */
[----:B------:R-:W-:Y:S02]  /*c44b0*/  @P6 LOP3.LUT R5, R5, 0x200, RZ, 0xfc, !PT ;  /* 0x0000020005056812 */ /* 0x000fe400078efcff */
[----:B------:R-:W-:Y:S02]  /*c44c0*/  LOP3.LUT P6, RZ, R23, 0x80000000, RZ, 0xc0, !PT ;  /* 0x8000000017ff7812 */ /* 0x000fe400078cc0ff */
[----:B------:R-:W-:Y:S01]  /*c44d0*/  LOP3.LUT R5, R5, 0xfffffbff, RZ, 0xc0, !PT ;  /* 0xfffffbff05057812 */ /* 0x000fe200078ec0ff */
[----:B--2---:R1:W-:Y:S04]  /*c44e0*/  STL.64 [R1+0x2198], R2 ;  /* 0x0021980201007387 */ /* 0x0043e80000100a00 */
[----:B-1----:R-:W2:Y:S06]  /*c44f0*/  LDL.LU.64 R2, [R1+0x1040] ;  /* 0x0010400001027983 */ /* 0x002eac0000300a00 */
[----:B------:R-:W-:-:S02]  /*c4500*/  @P6 LOP3.LUT R5, R5, 0x400, RZ, 0xfc, !PT ;  /* 0x0000040005056812 */ /* 0x000fc400078efcff */
[----:B---3--:R-:W-:Y:S02]  /*c4510*/  LOP3.LUT P6, RZ, R24, 0x1, RZ, 0xc0, !PT ;  /* 0x0000000118ff7812 */ /* 0x008fe400078cc0ff */
        /* <DEDUP_REMOVED lines=48> */
[----:B------:R-:W-:-:S02]  /*c4820*/  LOP3.LUT P6, RZ, R24, 0x2000, RZ, 0xc0, !PT ;  /* 0x0000200018ff7812 */ /* 0x000fc400078cc0ff */
[----:B------:R-:W-:Y:S01]  /*c4830*/  LOP3.LUT R5, R5, 0xfeffffff, RZ, 0xc0, !PT ;  /* 0xfeffffff05057812 */ /* 0x000fe200078ec0ff */
[----:B------:R-:W3:Y:S04]  /*c4840*/  LDL.LU.64 R18, [R1+0xff8] ;  /* 0x000ff80001127983 */ /* 0x000ee80000300a00 */
[----:B------:R-:W3:Y:S01]  /*c4850*/  LDL.LU R7, [R1+0x7d0] ;  /* 0x0007d00001077983 */ /* 0x000ee20000300800 */
[----:B------:R-:W-:-:S03]  /*c4860*/  LOP3.LUT P0, RZ, R23, 0x20000000, RZ, 0xc0, !PT ;  /* 0x2000000017ff7812 */ /* 0x000fc6000780c0ff */
[----:B------:R-:W3:Y:S02]  /*c4870*/  LDL.LU.64 R16, [R1+0xff0] ;  /* 0x000ff00001107983 */ /* 0x000ee40000300a00 */
[----:B------:R-:W-:Y:S02]  /*c4880*/  @P6 LOP3.LUT R5, R5, 0x1000000, RZ, 0xfc, !PT ;  /* 0x0100000005056812 */ /* 0x000fe400078efcff */
[----:B------:R-:W-:Y:S01]  /*c4890*/  LOP3.LUT P6, RZ, R24, 0x4000, RZ, 0xc0, !PT ;  /* 0x0000400018ff7812 */ /* 0x000fe200078cc0ff */
[----:B------:R-:W3:Y:S01]  /*c48a0*/  LDL.LU R20, [R1+0x720] ;  /* 0x0007200001147983 */ /* 0x000ee20000300800 */
        /* <DEDUP_REMOVED lines=20> */
[----:B------:R-:W-:-:S13]  /*c49f0*/  LOP3.LUT P6, RZ, R24, 0x200000, RZ, 0xc0, !PT ;  /* 0x0020000018ff7812 */ /* 0x000fda00078cc0ff */
[----:B------:R-:W-:Y:S02]  /*c4a00*/  @P6 LOP3.LUT R4, R4, 0x1, RZ, 0xfc, !PT ;  /* 0x0000000104046812 */ /* 0x000fe400078efcff */
[----:B------:R-:W-:Y:S02]  /*c4a10*/  LOP3.LUT P6, RZ, R24, 0x400000, RZ, 0xc0, !PT ;  /* 0x0040000018ff7812 */ /* 0x000fe400078cc0ff */
[----:B------:R-:W3:Y:S01]  /*c4a20*/  LDL.LU.64 R24, [R1+0x1020] ;  /* 0x0010200001187983 */ /* 0x000ee20000300a00 */
        /* <DEDUP_REMOVED lines=8> */
[----:B-1----:R-:W2:Y:S04]  /*c4ab0*/  LDL.LU.64 R2, [R1+0x21a8] ;  /* 0x0021a80001027983 */ /* 0x002ea80000300a00 */
[----:B------:R-:W2:Y:S01]  /*c4ac0*/  LDL.LU R21, [R1+0x21a0] ;  /* 0x0021a00001157983 */ /* 0x000ea20000300800 */
        /* <DEDUP_REMOVED lines=8> */
[----:B-1----:R-:W2:Y:S04]  /*c4b50*/  LDL.LU.64 R2, [R1+0x2188] ;  /* 0x0021880001027983 */ /* 0x002ea80000300a00 */
        /* <DEDUP_REMOVED lines=13> */
[----:B-1----:R-:W2:Y:S06]  /*c4c30*/  LDL.LU R21, [R1+0x724] ;  /* 0x0007240001157983 */ /* 0x002eac0000300800 */
[----:B---3--:R-:W-:Y:S04]  /*c4c40*/  @P6 STG.E desc[UR40][R22.64], R6 ;  /* 0x0000000616006986 */ /* 0x008fe8000c101928 */
[----:B--2---:R1:W-:Y:S04]  /*c4c50*/  STL [R1+0x2178], R21 ;  /* 0x0021781501007387 */ /* 0x0043e80000100800 */
[----:B-1----:R-:W2:Y:S04]  /*c4c60*/  LDL.LU R21, [R1+0x7d4] ;  /* 0x0007d40001157983 */ /* 0x002ea80000300800 */
[----:B------:R-:W3:Y:S04]  /*c4c70*/  LDL.LU R4, [R1+0x674] ;  /* 0x0006740001047983 */ /* 0x000ee80000300800 */
        /* <DEDUP_REMOVED lines=24> */
[----:B------:R-:W-:Y:S01]  /*c4e00*/  @P6 STG.E desc[UR40][R24.64], R14 ;  /* 0x0000000e18006986 */ /* 0x000fe2000c101928 */
[----:B------:R-:W-:-:S13]  /*c4e10*/  LOP3.LUT P6, RZ, R5, 0x8000000, RZ, 0xc0, !PT ;  /* 0x0800000005ff7812 */ /* 0x000fda00078cc0ff */
[----:B------:R-:W-:Y:S01]  /*c4e20*/  @P6 STG.E desc[UR40][R2.64], R15 ;  /* 0x0000000f02006986 */ /* 0x000fe2000c101928 */
[----:B------:R-:W-:-:S13]  /*c4e30*/  LOP3.LUT P6, RZ, R5, 0x4000000, RZ, 0xc0, !PT ;  /* 0x0400000005ff7812 */ /* 0x000fda00078cc0ff */
[----:B----4-:R-:W-:Y:S01]  /*c4e40*/  @P6 STG.E desc[UR40][R12.64], R8 ;  /* 0x000000080c006986 */ /* 0x010fe2000c101928 */
[----:B------:R-:W-:-:S03]  /*c4e50*/  LOP3.LUT P6, RZ, R5, 0x2000000, RZ, 0xc0, !PT ;  /* 0x0200000005ff7812 */ /* 0x000fc600078cc0ff */
[----:B--2---:R1:W-:Y:S04]  /*c4e60*/  STL.64 [R1+0x2180], R22 ;  /* 0x0021801601007387 */ /* 0x0043e80000100a00 */
[----:B-1----:R-:W2:Y:S06]  /*c4e70*/  LDL.LU.64 R22, [R1+0xfe8] ;  /* 0x000fe80001167983 */ /* 0x002eac0000300a00 */
[----:B------:R1:W-:Y:S01]  /*c4e80*/  @P6 STG.E desc[UR40][R10.64], R9 ;  /* 0x000000090a006986 */ /* 0x0003e2000c101928 */
[----:B------:R-:W-:-:S03]  /*c4e90*/  LOP3.LUT P6, RZ, R5, 0x1000000, RZ, 0xc0, !PT ;  /* 0x0100000005ff7812 */ /* 0x000fc600078cc0ff */
[----:B------:R-:W4:Y:S04]  /*c4ea0*/  LDL.LU R6, [R1+0x638] ;  /* 0x0006380001067983 */ /* 0x000f280000300800 */
[----:B------:R-:W3:Y:S04]  /*c4eb0*/  LDL.LU.64 R24, [R1+0xf88] ;  /* 0x000f880001187983 */ /* 0x000ee80000300a00 */
[----:B------:R-:W3:Y:S04]  /*c4ec0*/  LDL.LU R14, [R1+0x67c] ;  /* 0x00067c00010e7983 */ /* 0x000ee80000300800 */
        /* <DEDUP_REMOVED lines=57> */
[----:B-1----:R-:W4:Y:S01]  /*c5260*/  LDL.LU.64 R22, [R1+0x20f0] ;  /* 0x0020f00001167983 */ /* 0x002f220000300a00 */
[----:B------:R-:W-:-:S13]  /*c5270*/  LOP3.LUT P6, RZ, R5, 0x400, RZ, 0xc0, !PT ;  /* 0x0000040005ff7812 */ /* 0x000fda00078cc0ff */
[----:B----4-:R1:W-:Y:S04]  /*c5280*/  @P6 STG.E desc[UR40][R22.64], R6 ;  /* 0x0000000616006986 */ /* 0x0103e8000c101928 */
[----:B-1----:R-:W3:Y:S04]  /*c5290*/  LDL.LU.64 R22, [R1+0x20e8] ;  /* 0x0020e80001167983 */ /* 0x002ee80000300a00 */
[----:B------:R-:W4:Y:S01]  /*c52a0*/  LDL.LU R4, [R1+0x6fc] ;  /* 0x0006fc0001047983 */ /* 0x000f220000300800 */
[----:B------:R-:W-:-:S13]  /*c52b0*/  LOP3.LUT P6, RZ, R5, 0x200, RZ, 0xc0, !PT ;  /* 0x0000020005ff7812 */ /* 0x000fda00078cc0ff */
[----:B------:R-:W-:Y:S04]  /*c52c0*/  @P6 STG.E desc[UR40][R24.64], R14 ;  /* 0x0000000e18006986 */ /* 0x000fe8000c101928 */
[----:B----4-:R1:W-:Y:S04]  /*c52d0*/  STL [R1+0x20d8], R4 ;  /* 0x0020d80401007387 */ /* 0x0103e80000100800 */
[----:B-1----:R-:W4:Y:S04]  /*c52e0*/  LDL.LU R4, [R1+0x668] ;  /* 0x0006680001047983 */ /* 0x002f280000300800 */
        /* <DEDUP_REMOVED lines=52> */
[----:B------:R-:W-:Y:S02]  /*c5630*/  LOP3.LUT R21, R21, 0xbfffffff, RZ, 0xc0, !PT ;  /* 0xbfffffff15157812 */ /* 0x000fe400078ec0ff */
[----:B------:R-:W-:Y:S01]  /*c5640*/  LOP3.LUT R5, R5, 0xfffffffe, RZ, 0xc0, !PT ;  /* 0xfffffffe05057812 */ /* 0x000fe200078ec0ff */
[----:B------:R1:W-:Y:S04]  /*c5650*/  @P0 STG.E desc[UR40][R2.64], R15 ;  /* 0x0000000f02000986 */ /* 0x0003e8000c101928 */
[----:B------:R-:W2:Y:S04]  /*c5660*/  LDL.LU R14, [R1+0x6d4] ;  /* 0x0006d400010e7983 */ /* 0x000ea80000300800 */
[----:B------:R-:W-:-:S02]  /*c5670*/  @P6 LOP3.LUT R21, R21, 0x40000000, RZ, 0xfc, !PT ;  /* 0x4000000015156812 */ /* 0x000fc400078efcff */
[----:B------:R-:W-:Y:S02]  /*c5680*/  LOP3.LUT P6, RZ, R23, 0x2000, RZ, 0xc0, !PT ;  /* 0x0000200017ff7812 */ /* 0x000fe400078cc0ff */
[----:B------:R-:W-:Y:S01]  /*c5690*/  LOP3.LUT R21, R21, 0x7fffffff, RZ, 0xc0, !PT ;  /* 0x7fffffff15157812 */ /* 0x000fe200078ec0ff */
[----:B-1----:R-:W3:Y:S04]  /*c56a0*/  LDL.LU.64 R2, [R1+0xf20] ;  /* 0x000f200001027983 */ /* 0x002ee80000300a00 */
[----:B------:R1:W-:Y:S04]  /*c56b0*/  @P2 STG.E desc[UR40][R12.64], R8 ;  /* 0x000000080c002986 */ /* 0x0003e8000c101928 */
[----:B------:R-:W3:Y:S02]  /*c56c0*/  LDL.LU R15, [R1+0x654] ;  /* 0x00065400010f7983 */ /* 0x000ee40000300800 */
[----:B------:R-:W-:-:S02]  /*c56d0*/  @P6 LOP3.LUT R21, R21, 0x80000000, RZ, 0xfc, !PT ;  /* 0x8000000015156812 */ /* 0x000fc400078efcff */
[----:B------:R-:W-:Y:S01]  /*c56e0*/  LOP3.LUT P6, RZ, R23, 0x4000, RZ, 0xc0, !PT ;  /* 0x0000400017ff7812 */ /* 0x000fe200078cc0ff */
[----:B------:R1:W-:Y:S04]  /*c56f0*/  @P3 STG.E desc[UR40][R10.64], R9 ;  /* 0x000000090a003986 */ /* 0x0003e8000c101928 */
[----:B-1----:R-:W2:Y:S04]  /*c5700*/  LDL.LU.64 R12, [R1+0xf18] ;  /* 0x000f1800010c7983 */ /* 0x002ea80000300a00 */
[----:B------:R-:W2:Y:S04]  /*c5710*/  LDL.LU R8, [R1+0x6d8] ;  /* 0x0006d80001087983 */ /* 0x000ea80000300800 */
[----:B------:R-:W-:Y:S01]  /*c5720*/  @P6 LOP3.LUT R5, R5, 0x1, RZ, 0xfc, !PT ;  /* 0x0000000105056812 */ /* 0x000fe200078efcff */
[----:B------:R-:W2:Y:S01]  /*c5730*/  LDL.LU.64 R10, [R1+0xf10] ;  /* 0x000f1000010a7983 */ /* 0x000ea20000300a00 */
[----:B------:R-:W-:-:S02]  /*c5740*/  LOP3.LUT P6, RZ, R23, 0x8000, RZ, 0xc0, !PT ;  /* 0x0000800017ff7812 */ /* 0x000fc400078cc0ff */
[----:B------:R-:W-:Y:S01]  /*c5750*/  LOP3.LUT R5, R5, 0xfffffffd, RZ, 0xc0, !PT ;  /* 0xfffffffd05057812 */ /* 0x000fe200078ec0ff */
[----:B------:R1:W-:Y:S04]  /*c5760*/  @P4 STG.E desc[UR40][R28.64], R27 ;  /* 0x0000001b1c004986 */ /* 0x0003e8000c101928 */
[----:B------:R-:W2:Y:S06]  /*c5770*/  LDL.LU R9, [R1+0x658] ;  /* 0x0006580001097983 */ /* 0x000eac0000300800 */
[----:B------:R-:W-:-:S02]  /*c5780*/  @P6 LOP3.LUT R5, R5, 0x2, RZ, 0xfc, !PT ;  /* 0x0000000205056812 */ /* 0x000fc400078efcff */
[----:B------:R-:W-:Y:S01]  /*c5790*/  LOP3.LUT P6, RZ, R23, 0x10000, RZ, 0xc0, !PT ;  /* 0x0001000017ff7812 */ /* 0x000fe200078cc0ff */
[----:B-1----:R-:W2:Y:S01]  /*c57a0*/  LDL.LU.64 R28, [R1+0xf08] ;  /* 0x000f0800011c7983 */ /* 0x002ea20000300a00 */
[----:B------:R-:W-:-:S03]  /*c57b0*/  LOP3.LUT R5, R5, 0xfffffffb, RZ, 0xc0, !PT ;  /* 0xfffffffb05057812 */ /* 0x000fc600078ec0ff */
[----:B------:R1:W-:Y:S04]  /*c57c0*/  @P5 STG.E desc[UR40][R18.64], R7 ;  /* 0x0000000712005986 */ /* 0x0003e8000c101928 */
[----:B------:R-:W2:Y:S04]  /*c57d0*/  LDL.LU R27, [R1+0x6dc] ;  /* 0x0006dc00011b7983 */ /* 0x000ea80000300800 */
[----:B------:R-:W-:Y:S02]  /*c57e0*/  @P6 LOP3.LUT R5, R5, 0x4, RZ, 0xfc, !PT ;  /* 0x0000000405056812 */ /* 0x000fe400078efcff */
[----:B------:R-:W-:-:S02]  /*c57f0*/  LOP3.LUT P6, RZ, R23, 0x20000, RZ, 0xc0, !PT ;  /* 0x0002000017ff7812 */ /* 0x000fc400078cc0ff */
[----:B------:R-:W-:Y:S01]  /*c5800*/  LOP3.LUT R5, R5, 0xfffffff7, RZ, 0xc0, !PT ;  /* 0xfffffff705057812 */ /* 0x000fe200078ec0ff */
[----:B-1----:R-:W2:Y:S01]  /*c5810*/  LDL.LU.64 R18, [R1+0xf00] ;  /* 0x000f000001127983 */ /* 0x002ea20000300a00 */
[----:B------:R-:W-:-:S03]  /*c5820*/  LOP3.LUT P0, RZ, R22, 0x40000000, RZ, 0xc0, !PT ;  /* 0x4000000016ff7812 */ /* 0x000fc6000780c0ff */
[----:B------:R1:W-:Y:S06]  /*c5830*/  @P1 STG.E desc[UR40][R16.64], R20 ;  /* 0x0000001410001986 */ /* 0x0003ec000c101928 */
[----:B------:R-:W-:Y:S01]  /*c5840*/  @P6 LOP3.LUT R5, R5, 0x8, RZ, 0xfc, !PT ;  /* 0x0000000805056812 */ /* 0x000fe200078efcff */
[----:B------:R-:W2:Y:S01]  /*c5850*/  LDL.LU R7, [R1+0x65c] ;  /* 0x00065c0001077983 */ /* 0x000ea20000300800 */
[----:B------:R-:W-:Y:S02]  /*c5860*/  LOP3.LUT P6, RZ, R23, 0x40000, RZ, 0xc0, !PT ;  /* 0x0004000017ff7812 */ /* 0x000fe400078cc0ff */
[----:B------:R-:W-:Y:S01]  /*c5870*/  LOP3.LUT R5, R5, 0xffffffef, RZ, 0xc0, !PT ;  /* 0xffffffef05057812 */ /* 0x000fe200078ec0ff */
[----:B-1----:R-:W2:Y:S01]  /*c5880*/  LDL.LU.64 R16, [R1+0xef8] ;  /* 0x000ef80001107983 */ /* 0x002ea20000300a00 */
[----:B------:R-:W-:-:S02]  /*c5890*/  LOP3.LUT P2, RZ, R22, 0x20000000, RZ, 0xc0, !PT ;  /* 0x2000000016ff7812 */ /* 0x000fc4000784c0ff */
[----:B------:R-:W-:Y:S01]  /*c58a0*/  LOP3.LUT P3, RZ, R22, 0x10000000, RZ, 0xc0, !PT ;  /* 0x1000000016ff7812 */ /* 0x000fe2000786c0ff */
[----:B------:R-:W2:Y:S06]  /*c58b0*/  LDL.LU R20, [R1+0x6a0] ;  /* 0x0006a00001147983 */ /* 0x000eac0000300800 */
        /* <DEDUP_REMOVED lines=14> */
[----:B------:R1:W-:Y:S01]  /*c59a0*/  STL.64 [R1+0x2028], R22 ;  /* 0x0020281601007387 */ /* 0x0003e20000100a00 */
[C---:B------:R-:W-:Y:S02]  /*c59b0*/  LOP3.LUT P4, RZ, R22.reuse, 0x8000000, RZ, 0xc0, !PT ;  /* 0x0800000016ff7812 */ /* 0x040fe4000788c0ff */
[C---:B------:R-:W-:Y:S02]  /*c59c0*/  LOP3.LUT P5, RZ, R22.reuse, 0x4000000, RZ, 0xc0, !PT ;  /* 0x0400000016ff7812 */ /* 0x040fe400078ac0ff */
[----:B------:R-:W-:Y:S02]  /*c59d0*/  LOP3.LUT P1, RZ, R22, 0x2000000, RZ, 0xc0, !PT ;  /* 0x0200000016ff7812 */ /* 0x000fe4000782c0ff */
[----:B-1----:R-:W2:Y:S05]  /*c59e0*/  LDL.LU.64 R22, [R1+0xf30] ;  /* 0x000f300001167983 */ /* 0x002eaa0000300a00 */
[----:B----4-:R1:W-:Y:S04]  /*c59f0*/  @P6 STG.E desc[UR40][R24.64], R4 ;  /* 0x0000000418006986 */ /* 0x0103e8000c101928 */
[----:B-1----:R-:W4:Y:S04]  /*c5a00*/  LDL.LU.64 R24, [R1+0x20e0] ;  /* 0x0020e00001187983 */ /* 0x002f280000300a00 */
[----:B------:R-:W4:Y:S01]  /*c5a10*/  LDL.LU R4, [R1+0x20d8] ;  /* 0x0020d80001047983 */ /* 0x000f220000300800 */
[----:B------:R-:W-:-:S13]  /*c5a20*/  LOP3.LUT P6, RZ, R5, 0x100, RZ, 0xc0, !PT ;  /* 0x0000010005ff7812 */ /* 0x000fda00078cc0ff */
        /* <DEDUP_REMOVED lines=8> */
[----:B-1----:R-:W4:Y:S10]  /*c5ab0*/  LDL.LU.64 R24, [R1+0x20c0] ;  /* 0x0020c00001187983 */ /* 0x002f340000300a00 */
[----:B--2---:R1:W-:Y:S04]  /*c5ac0*/  @P6 STG.E desc[UR40][R22.64], R6 ;  /* 0x0000000616006986 */ /* 0x0043e8000c101928 */
[----:B-1----:R-:W2:Y:S04]  /*c5ad0*/  LDL.LU.64 R22, [R1+0xea0] ;  /* 0x000ea00001167983 */ /* 0x002ea80000300a00 */
        /* <DEDUP_REMOVED lines=15> */
[----:B---3--:R-:W-:Y:S01]  /*c5bd0*/  @P6 STG.E desc[UR40][R2.64], R15 ;  /* 0x0000000f02006986 */ /* 0x008fe2000c101928 */
        /* <DEDUP_REMOVED lines=14> */
[----:B------:R1:W-:Y:S04]  /*c5cc0*/  STL [R1+0x2030], R23 ;  /* 0x0020301701007387 */ /* 0x0003e80000100800 */
[----:B-1----:R-:W3:Y:S04]  /*c5cd0*/  LDL.LU R23, [R1+0x550] ;  /* 0x0005500001177983 */ /* 0x002ee80000300800 */
        /* <DEDUP_REMOVED lines=68> */
[----:B------:R-:W4:Y:S10]  /*c6120*/  LDL.LU R22, [R1+0x2040] ;  /* 0x0020400001167983 */ /* 0x000f340000300800 */
[----:B---3--:R1:W-:Y:S04]  /*c6130*/  @P6 STG.E desc[UR40][R16.64], R23 ;  /* 0x0000001710006986 */ /* 0x0083e8000c101928 */
[----:B-1----:R-:W2:Y:S04]  /*c6140*/  LDL.LU.64 R16, [R1+0x2038] ;  /* 0x0020380001107983 */ /* 0x002ea80000300a00 */
[----:B------:R-:W4:Y:S01]  /*c6150*/  LDL.LU R23, [R1+0x2030] ;  /* 0x0020300001177983 */ /* 0x000f220000300800 */
[----:B------:R-:W-:-:S13]  /*c6160*/  LOP3.LUT P6, RZ, R21, 0x100000, RZ, 0xc0, !PT ;  /* 0x0010000015ff7812 */ /* 0x000fda00078cc0ff */
[----:B----4-:R1:W-:Y:S01]  /*c6170*/  @P6 STG.E desc[UR40][R22.64], R0 ;  /* 0x0000000016006986 */ /* 0x0103e2000c101928 */
[----:B------:R-:W-:-:S03]  /*c6180*/  LOP3.LUT P6, RZ, R21, 0x80000, RZ, 0xc0, !PT ;  /* 0x0008000015ff7812 */ /* 0x000fc600078cc0ff */
[----:B-1----:R-:W3:Y:S10]  /*c6190*/  LDL.LU.64 R22, [R1+0x2028] ;  /* 0x0020280001167983 */ /* 0x002ef40000300a00 */
[----:B--2---:R1:W-:Y:S04]  /*c61a0*/  @P6 STG.E desc[UR40][R16.64], R26 ;  /* 0x0000001a10006986 */ /* 0x0043e8000c101928 */
[----:B-1----:R-:W2:Y:S01]  /*c61b0*/  LDL.LU.64 R16, [R1+0x2020] ;  /* 0x0020200001107983 */ /* 0x002ea20000300a00 */
        /* <DEDUP_REMOVED lines=9> */
[----:B--2---:R1:W-:Y:S04]  /*c6250*/  @P1 STG.E desc[UR40][R16.64], R20 ;  /* 0x0000001410001986 */ /* 0x0043e8000c101928 */
[----:B-1----:R-:W2:Y:S04]  /*c6260*/  LDL.LU R17, [R1+0x2018] ;  /* 0x0020180001117983 */ /* 0x002ea80000300800 */
[----:B------:R-:W4:Y:S04]  /*c6270*/  LDL.LU R0, [R1+0x58c] ;  /* 0x00058c0001007983 */ /* 0x000f280000300800 */
[----:B----4-:R1:W-:Y:S04]  /*c6280*/  STL [R1+0x1ff8], R0 ;  /* 0x001ff80001007387 */ /* 0x0103e80000100800 */
[----:B-1----:R-:W4:Y:S04]  /*c6290*/  LDL.LU R0, [R1+0x588] ;  /* 0x0005880001007983 */ /* 0x002f280000300800 */
[----:B----4-:R1:W-:Y:S04]  /*c62a0*/  STL [R1+0x2008], R0 ;  /* 0x0020080001007387 */ /* 0x0103e80000100800 */
[----:B-1----:R-:W4:Y:S04]  /*c62b0*/  LDL.LU R0, [R1+0x618] ;  /* 0x0006180001007983 */ /* 0x002f280000300800 */
[----:B------:R-:W2:Y:S04]  /*c62c0*/  LDL.LU.64 R4, [R1+0xe30] ;  /* 0x000e300001047983 */ /* 0x000ea80000300a00 */
        /* <DEDUP_REMOVED lines=47> */
[----:B------:R-:W2:Y:S04]  /*c65c0*/  LDL.LU R26, [R1+0x600] ;  /* 0x00060000011a7983 */ /* 0x000ea80000300800 */
[----:B------:R-:W3:Y:S04]  /*c65d0*/  LDL.LU.64 R24, [R1+0xe28] ;  /* 0x000e280001187983 */ /* 0x000ee80000300a00 */
[----:B------:R-:W3:Y:S02]  /*c65e0*/  LDL.LU R6, [R1+0x570] ;  /* 0x0005700001067983 */ /* 0x000ee40000300800 */
[----:B------:R-:W-:-:S02]  /*c65f0*/  @P6 LOP3.LUT R21, R21, 0x40, RZ, 0xfc, !PT ;  /* 0x0000004015156812 */ /* 0x000fc400078efcff */
        /* <DEDUP_REMOVED lines=43> */
[----:B------:R1:W-:Y:S01]  /*c68b0*/  STL [R1+0x1f90], R23 ;  /* 0x001f901701007387 */ /* 0x0003e20000100800 */
[C---:B------:R-:W-:Y:S02]  /*c68c0*/  LOP3.LUT P0, RZ, R17.reuse, 0x80000000, RZ, 0xc0, !PT ;  /* 0x8000000011ff7812 */ /* 0x040fe4000780c0ff */
[C---:B------:R-:W-:Y:S02]  /*c68d0*/  LOP3.LUT P2, RZ, R17.reuse, 0x40000000, RZ, 0xc0, !PT ;  /* 0x4000000011ff7812 */ /* 0x040fe4000784c0ff */
[C---:B------:R-:W-:Y:S02]  /*c68e0*/  LOP3.LUT P3, RZ, R17.reuse, 0x20000000, RZ, 0xc0, !PT ;  /* 0x2000000011ff7812 */ /* 0x040fe4000786c0ff */
[----:B------:R-:W-:-:S02]  /*c68f0*/  LOP3.LUT P4, RZ, R17, 0x10000000, RZ, 0xc0, !PT ;  /* 0x1000000011ff7812 */ /* 0x000fc4000788c0ff */
[C---:B------:R-:W-:Y:S01]  /*c6900*/  LOP3.LUT P5, RZ, R17.reuse, 0x8000000, RZ, 0xc0, !PT ;  /* 0x0800000011ff7812 */ /* 0x040fe200078ac0ff */
[----:B-1----:R-:W2:Y:S01]  /*c6910*/  LDL.LU.64 R22, [R1+0xe38] ;  /* 0x000e380001167983 */ /* 0x002ea20000300a00 */
[----:B------:R-:W-:-:S03]  /*c6920*/  LOP3.LUT P1, RZ, R17, 0x4000000, RZ, 0xc0, !PT ;  /* 0x0400000011ff7812 */ /* 0x000fc6000782c0ff */
[----:B------:R1:W-:Y:S04]  /*c6930*/  STL [R1+0x1fa0], R17 ;  /* 0x001fa01101007387 */ /* 0x0003e80000100800 */
[----:B-1----:R-:W2:Y:S04]  /*c6940*/  LDL.LU R17, [R1+0x61c] ;  /* 0x00061c0001117983 */ /* 0x002ea80000300800 */
[----:B----4-:R1:W-:Y:S04]  /*c6950*/  @P6 STG.E desc[UR40][R4.64], R0 ;  /* 0x0000000004006986 */ /* 0x0103e8000c101928 */
[----:B-1----:R-:W4:Y:S04]  /*c6960*/  LDL.LU.64 R4, [R1+0x2010] ;  /* 0x0020100001047983 */ /* 0x002f280000300a00 */
[----:B------:R-:W4:Y:S01]  /*c6970*/  LDL.LU R0, [R1+0x2008] ;  /* 0x0020080001007983 */ /* 0x000f220000300800 */
[----:B------:R-:W-:-:S13]  /*c6980*/  LOP3.LUT P6, RZ, R21, 0x10000, RZ, 0xc0, !PT ;  /* 0x0001000015ff7812 */ /* 0x000fda00078cc0ff */
[----:B----4-:R1:W-:Y:S04]  /*c6990*/  @P6 STG.E desc[UR40][R4.64], R0 ;  /* 0x0000000004006986 */ /* 0x0103e8000c101928 */
[----:B-1----:R-:W2:Y:S01]  /*c69a0*/  LDL.LU.64 R4, [R1+0x2000] ;  /* 0x0020000001047983 */ /* 0x002ea20000300a00 */
[----:B------:R-:W-:-:S03]  /*c69b0*/  LOP3.LUT P6, RZ, R21, 0x8000, RZ, 0xc0, !PT ;  /* 0x0000800015ff7812 */ /* 0x000fc600078cc0ff */
[----:B------:R-:W4:Y:S10]  /*c69c0*/  LDL.LU R0, [R1+0x1ff8] ;  /* 0x001ff80001007983 */ /* 0x000f340000300800 */
[----:B--2---:R1:W-:Y:S04]  /*c69d0*/  @P6 STG.E desc[UR40][R4.64], R17 ;  /* 0x0000001104006986 */ /* 0x0043e8000c101928 */
[----:B-1----:R-:W2:Y:S04]  /*c69e0*/  LDL.LU.64 R4, [R1+0x1ff0] ;  /* 0x001ff00001047983 */ /* 0x002ea80000300a00 */
[----:B------:R-:W2:Y:S04]  /*c69f0*/  LDL.LU R17, [R1+0x5e8] ;  /* 0x0005e80001117983 */ /* 0x000ea80000300800 */
        /* <DEDUP_REMOVED lines=28> */
[----:B------:R-:W3:Y:S04]  /*c6bc0*/  LDL.LU R22, [R1+0x540] ;  /* 0x0005400001167983 */ /* 0x000ee80000300800 */
        /* <DEDUP_REMOVED lines=9> */
[----:B-1----:R-:W2:Y:S04]  /*c6c60*/  LDL.LU.64 R22, [R1+0xce0] ;  /* 0x000ce00001167983 */ /* 0x002ea80000300a00 */
        /* <DEDUP_REMOVED lines=17> */
[----:B------:R-:W-:Y:S04]  /*c6d80*/  @P6 STG.E desc[UR40][R22.64], R17 ;  /* 0x0000001116006986 */ /* 0x000fe8000c101928 */
[----:B--2---:R1:W-:Y:S04]  /*c6d90*/  STL.64 [R1+0x1f98], R4 ;  /* 0x001f980401007387 */ /* 0x0043e80000100a00 */
[----:B-1----:R-:W2:Y:S04]  /*c6da0*/  LDL.LU.64 R4, [R1+0xcb8] ;  /* 0x000cb80001047983 */ /* 0x002ea80000300a00 */
        /* <DEDUP_REMOVED lines=29> */
[----:B-1----:R-:W2:Y:S01]  /*c6f80*/  LDL.LU.64 R22, [R1+0x1fa8] ;  /* 0x001fa80001167983 */ /* 0x002ea20000300a00 */
[----:B------:R-:W-:-:S03]  /*c6f90*/  LOP3.LUT P6, RZ, R21, 0x1, RZ, 0xc0, !PT ;  /* 0x0000000115ff7812 */ /* 0x000fc600078cc0ff */
[----:B------:R-:W3:Y:S04]  /*c6fa0*/  LDL.LU R17, [R1+0x1fa0] ;  /* 0x001fa00001117983 */ /* 0x000ee80000300800 */
[----:B------:R-:W3:Y:S06]  /*c6fb0*/  LDL.LU R21, [R1+0x56c] ;  /* 0x00056c0001157983 */ /* 0x000eec0000300800 */
[----:B--2---:R1:W-:Y:S04]  /*c6fc0*/  @P6 STG.E desc[UR40][R4.64], R23 ;  /* 0x0000001704006986 */ /* 0x0043e8000c101928 */
[----:B-1----:R-:W4:Y:S04]  /*c6fd0*/  LDL.LU.64 R4, [R1+0x1f98] ;  /* 0x001f980001047983 */ /* 0x002f280000300a00 */
[----:B------:R-:W2:Y:S02]  /*c6fe0*/  LDL.LU R23, [R1+0x1f90] ;  /* 0x001f900001177983 */ /* 0x000ea40000300800 */
[----:B--2---:R-:W-:-:S13]  /*c6ff0*/  LOP3.LUT P6, RZ, R23, 0x80000000, RZ, 0xc0, !PT ;  /* 0x8000000017ff7812 */ /* 0x004fda00078cc0ff */
[----:B----4-:R1:W-:Y:S04]  /*c7000*/  @P6 STG.E desc[UR40][R4.64], R20 ;  /* 0x0000001404006986 */ /* 0x0103e8000c101928 */
        /* <DEDUP_REMOVED lines=17> */
[----:B------:R-:W-:-:S03]  /*c7120*/  LOP3.LUT P6, RZ, R23, 0x2000000, RZ, 0xc0, !PT ;  /* 0x0200000017ff7812 */ /* 0x000fc600078cc0ff */
[----:B------:R-:W4:Y:S04]  /*c7130*/  LDL.LU R22, [R1+0x538] ;  /* 0x0005380001167983 */ /* 0x000f280000300800 */
[----:B------:R-:W2:Y:S04]  /*c7140*/  LDL.LU R0, [R1+0x4f8] ;  /* 0x0004f80001007983 */ /* 0x000ea80000300800 */
[----:B------:R-:W2:Y:S04]  /*c7150*/  LDL.LU R3, [R1+0x53c] ;  /* 0x00053c0001037983 */ /* 0x000ea80000300800 */
[----:B------:R-:W2:Y:S04]  /*c7160*/  LDL.LU R26, [R1+0x4fc] ;  /* 0x0004fc00011a7983 */ /* 0x000ea80000300800 */
[----:B---3--:R1:W-:Y:S04]  /*c7170*/  @P6 STG.E desc[UR40][R4.64], R6 ;  /* 0x0000000604006986 */ /* 0x0083e8000c101928 */
[----:B-1----:R-:W3:Y:S04]  /*c7180*/  LDL.LU.64 R4, [R1+0xc20] ;  /* 0x000c200001047983 */ /* 0x002ee80000300a00 */
[----:B---3--:R1:W-:Y:S04]  /*c7190*/  STL.64 [R1+0x1f38], R4 ;  /* 0x001f380401007387 */ /* 0x0083e80000100a00 */
[----:B-1----:R-:W3:Y:S01]  /*c71a0*/  LDL.LU.64 R4, [R1+0xc30] ;  /* 0x000c300001047983 */ /* 0x002ee20000300a00 */
[----:B------:R-:W-:-:S02]  /*c71b0*/  LOP3.LUT P6, RZ, R17, 0x2, RZ, 0xc0, !PT ;  /* 0x0000000211ff7812 */ /* 0x000fc400078cc0ff */
[----:B------:R-:W-:Y:S01]  /*c71c0*/  LOP3.LUT R23, R23, 0xfffffffd, RZ, 0xc0, !PT ;  /* 0xfffffffd17177812 */ /* 0x000fe200078ec0ff */
[----:B---3--:R1:W-:Y:S04]  /*c71d0*/  STL.64 [R1+0x1f40], R4 ;  /* 0x001f400401007387 */ /* 0x0083e80000100a00 */
[----:B-1----:R-:W3:Y:S06]  /*c71e0*/  LDL.LU.64 R4, [R1+0xc38] ;  /* 0x000c380001047983 */ /* 0x002eec0000300a00 */
        /* <DEDUP_REMOVED lines=69> */
[----:B------:R-:W-:Y:S04]  /*c7640*/  @P2 STG.E desc[UR40][R14.64], R10 ;  /* 0x0000000a0e002986 */ /* 0x000fe8000c101928 */
[----:B------:R-:W-:Y:S02]  /*c7650*/  @P3 STG.E desc[UR40][R12.64], R11 ;  /* 0x0000000b0c003986 */ /* 0x000fe4000c101928 */
[----:B------:R-:W-:-:S02]  /*c7660*/  @P6 LOP3.LUT R23, R23, 0x800000, RZ, 0xfc, !PT ;  /* 0x0080000017176812 */ /* 0x000fc400078efcff */
[----:B------:R-:W-:Y:S01]  /*c7670*/  LOP3.LUT P6, RZ, R17, 0x1000000, RZ, 0xc0, !PT ;  /* 0x0100000011ff7812 */ /* 0x000fe200078cc0ff */
[----:B------:R-:W-:Y:S04]  /*c7680*/  @P4 STG.E desc[UR40][R8.64], R27 ;  /* 0x0000001b08004986 */ /* 0x000fe8000c101928 */
[----:B------:R-:W-:Y:S01]  /*c7690*/  @P5 STG.E desc[UR40][R28.64], R7 ;  /* 0x000000071c005986 */ /* 0x000fe2000c101928 */
[----:B------:R-:W-:-:S03]  /*c76a0*/  LOP3.LUT R23, R23, 0xfeffffff, RZ, 0xc0, !PT ;  /* 0xfeffffff17177812 */ /* 0x000fc600078ec0ff */
[----:B------:R-:W-:Y:S01]  /*c76b0*/  @P1 STG.E desc[UR40][R18.64], R16 ;  /* 0x0000001012001986 */ /* 0x000fe2000c101928 */
[----:B------:R-:W-:-:S03]  /*c76c0*/  LOP3.LUT P0, RZ, R17, 0x1, RZ, 0xc0, !PT ;  /* 0x0000000111ff7812 */ /* 0x000fc6000780c0ff */
[----:B------:R-:W-:Y:S02]  /*c76d0*/  @P6 LOP3.LUT R23, R23, 0x1000000, RZ, 0xfc, !PT ;  /* 0x0100000017176812 */ /* 0x000fe400078efcff */
[----:B------:R-:W-:Y:S01]  /*c76e0*/  LOP3.LUT P6, RZ, R17, 0x2000000, RZ, 0xc0, !PT ;  /* 0x0200000011ff7812 */ /* 0x000fe200078cc0ff */
[----:B---3--:R1:W-:Y:S04]  /*c76f0*/  STL.64 [R1+0x1f50], R4 ;  /* 0x001f500401007387 */ /* 0x0083e80000100a00 */
        /* <DEDUP_REMOVED lines=14> */
[----:B------:R1:W-:Y:S04]  /*c77e0*/  STL [R1+0x1eb8], R17 ;  /* 0x001eb81101007387 */ /* 0x0003e80000100800 */
[----:B-1----:R-:W3:Y:S01]  /*c77f0*/  LDL.LU R17, [R1+0x4f4] ;  /* 0x0004f40001117983 */ /* 0x002ee20000300800 */
[----:B--2---:R-:W-:-:S02]  /*c7800*/  LOP3.LUT P2, RZ, R20, 0x80000000, RZ, 0xc0, !PT ;  /* 0x8000000014ff7812 */ /* 0x004fc4000784c0ff */
[C---:B------:R-:W-:Y:S02]  /*c7810*/  LOP3.LUT P3, RZ, R20.reuse, 0x40000000, RZ, 0xc0, !PT ;  /* 0x4000000014ff7812 */ /* 0x040fe4000786c0ff */
[C---:B------:R-:W-:Y:S02]  /*c7820*/  LOP3.LUT P4, RZ, R20.reuse, 0x20000000, RZ, 0xc0, !PT ;  /* 0x2000000014ff7812 */ /* 0x040fe4000788c0ff */
[C---:B------:R-:W-:Y:S02]  /*c7830*/  LOP3.LUT P5, RZ, R20.reuse, 0x10000000, RZ, 0xc0, !PT ;  /* 0x1000000014ff7812 */ /* 0x040fe400078ac0ff */
[----:B------:R-:W-:Y:S01]  /*c7840*/  LOP3.LUT P1, RZ, R20, 0x8000000, RZ, 0xc0, !PT ;  /* 0x0800000014ff7812 */ /* 0x000fe2000782c0ff */
[----:B------:R1:W-:Y:S04]  /*c7850*/  STL [R1+0x1ea0], R20 ;  /* 0x001ea01401007387 */ /* 0x0003e80000100800 */
[----:B-1----:R-:W2:Y:S04]  /*c7860*/  LDL.LU.64 R20, [R1+0xc28] ;  /* 0x000c280001147983 */ /* 0x002ea80000300a00 */
[----:B---3--:R1:W-:Y:S04]  /*c7870*/  @P6 STG.E desc[UR40][R4.64], R17 ;  /* 0x0000001104006986 */ /* 0x0083e8000c101928 */
[----:B-1----:R-:W4:Y:S01]  /*c7880*/  LDL.LU.64 R4, [R1+0x1f50] ;  /* 0x001f500001047983 */ /* 0x002f220000300a00 */
[----:B------:R-:W-:-:S13]  /*c7890*/  LOP3.LUT P6, RZ, R23, 0x1000000, RZ, 0xc0, !PT ;  /* 0x0100000017ff7812 */ /* 0x000fda00078cc0ff */
[----:B----4-:R1:W-:Y:S04]  /*c78a0*/  @P6 STG.E desc[UR40][R4.64], R22 ;  /* 0x0000001604006986 */ /* 0x0103e8000c101928 */
[----:B-1----:R-:W3:Y:S01]  /*c78b0*/  LDL.LU.64 R4, [R1+0x1f48] ;  /* 0x001f480001047983 */ /* 0x002ee20000300a00 */
[----:B------:R-:W-:-:S13]  /*c78c0*/  LOP3.LUT P6, RZ, R23, 0x800000, RZ, 0xc0, !PT ;  /* 0x0080000017ff7812 */ /* 0x000fda00078cc0ff */
[----:B---3--:R1:W-:Y:S04]  /*c78d0*/  @P6 STG.E desc[UR40][R4.64], R0 ;  /* 0x0000000004006986 */ /* 0x0083e8000c101928 */
[----:B-1----:R-:W3:Y:S01]  /*c78e0*/  LDL.LU.64 R4, [R1+0x1f40] ;  /* 0x001f400001047983 */ /* 0x002ee20000300a00 */
[----:B------:R-:W-:-:S13]  /*c78f0*/  LOP3.LUT P6, RZ, R23, 0x400000, RZ, 0xc0, !PT ;  /* 0x0040000017ff7812 */ /* 0x000fda00078cc0ff */
[----:B---3--:R1:W-:Y:S04]  /*c7900*/  @P6 STG.E desc[UR40][R4.64], R3 ;  /* 0x0000000304006986 */ /* 0x0083e8000c101928 */
[----:B-1----:R-:W3:Y:S04]  /*c7910*/  LDL.LU.64 R4, [R1+0x1f38] ;  /* 0x001f380001047983 */ /* 0x002ee80000300a00 */
        /* <DEDUP_REMOVED lines=11> */
[----:B------:R-:W-:-:S03]  /*c79d0*/  LOP3.LUT P6, RZ, R23, 0x200000, RZ, 0xc0, !PT ;  /* 0x0020000017ff7812 */ /* 0x000fc600078cc0ff */
[----:B----4-:R1:W-:Y:S04]  /*c79e0*/  STL [R1+0x1f18], R17 ;  /* 0x001f181101007387 */ /* 0x0103e80000100800 */
[----:B-1----:R-:W4:Y:S06]  /*c79f0*/  LDL.LU R17, [R1+0x510] ;  /* 0x0005100001117983 */ /* 0x002f2c0000300800 */
[----:B--2---:R-:W-:Y:S04]  /*c7a00*/  @P6 STG.E desc[UR40][R20.64], R26 ;  /* 0x0000001a14006986 */ /* 0x004fe8000c101928 */
[----:B----4-:R1:W-:Y:S04]  /*c7a10*/  STL [R1+0x1f28], R17 ;  /* 0x001f281101007387 */ /* 0x0103e80000100800 */
        /* <DEDUP_REMOVED lines=110> */
[----:B--2---:R1:W-:Y:S04]  /*c8100*/  STL [R1+0x1e80], R22 ;  /* 0x001e801601007387 */ /* 0x0043e80000100800 */
[----:B-1----:R-:W2:Y:S04]  /*c8110*/  LDL.LU R22, [R1+0x494] ;  /* 0x0004940001167983 */ /* 0x002ea80000300800 */
[----:B------:R-:W2:Y:S04]  /*c8120*/  LDL.LU R0, [R1+0x49c] ;  /* 0x00049c0001007983 */ /* 0x000ea80000300800 */
        /* <DEDUP_REMOVED lines=45> */
[----:B--2---:R1:W-:Y:S04]  /*c8400*/  STL.64 [R1+0x1e88], R4 ;  /* 0x001e880401007387 */ /* 0x0043e80000100a00 */
[----:B-1----:R-:W2:Y:S01]  /*c8410*/  LDL.LU.64 R4, [R1+0xb30] ;  /* 0x000b300001047983 */ /* 0x002ea20000300a00 */
[----:B------:R-:W-:Y:S02]  /*c8420*/  LOP3.LUT R17, R17, 0xffbfffff, RZ, 0xc0, !PT ;  /* 0xffbfffff11117812 */ /* 0x000fe400078ec0ff */
[----:B------:R-:W-:Y:S01]  /*c8430*/  LOP3.LUT R23, R23, 0xfffffffe, RZ, 0xc0, !PT ;  /* 0xfffffffe17177812 */ /* 0x000fe200078ec0ff */
[----:B------:R-:W3:Y:S04]  /*c8440*/  LDL.LU R26, [R1+0x45c] ;  /* 0x00045c00011a7983 */ /* 0x000ee80000300800 */
[----:B------:R-:W3:Y:S01]  /*c8450*/  LDL.LU.64 R24, [R1+0xae0] ;  /* 0x000ae00001187983 */ /* 0x000ee20000300a00 */
[----:B------:R-:W-:-:S02]  /*c8460*/  @P6 LOP3.LUT R17, R17, 0x400000, RZ, 0xfc, !PT ;  /* 0x0040000011116812 */ /* 0x000fc400078efcff */
[----:B------:R-:W-:Y:S01]  /*c8470*/  LOP3.LUT P6, RZ, R20, 0x10000, RZ, 0xc0, !PT ;  /* 0x0001000014ff7812 */ /* 0x000fe200078cc0ff */
[----:B------:R-:W3:Y:S04]  /*c8480*/  LDL.LU R6, [R1+0x480] ;  /* 0x0004800001067983 */ /* 0x000ee80000300800 */
[----:B------:R-:W3:Y:S01]  /*c8490*/  LDL.LU.64 R2, [R1+0xad8] ;  /* 0x000ad80001027983 */ /* 0x000ee20000300a00 */
[----:B------:R-:W-:-:S03]  /*c84a0*/  LOP3.LUT R17, R17, 0xff7fffff, RZ, 0xc0, !PT ;  /* 0xff7fffff11117812 */ /* 0x000fc600078ec0ff */
        /* <DEDUP_REMOVED lines=8> */
[----:B------:R-:W3:Y:S01]  /*c8530*/  LDL.LU R16, [R1+0x438] ;  /* 0x0004380001107983 */ /* 0x000ee20000300800 */
        /* <DEDUP_REMOVED lines=25> */
[C---:B------:R-:W-:Y:S02]  /*c86d0*/  LOP3.LUT P6, RZ, R20.reuse, 0x2000000, RZ, 0xc0, !PT ;  /* 0x0200000014ff7812 */ /* 0x040fe400078cc0ff */
[C---:B------:R-:W-:Y:S02]  /*c86e0*/  LOP3.LUT P0, RZ, R20.reuse, 0x2, RZ, 0xc0, !PT ;  /* 0x0000000214ff7812 */ /* 0x040fe4000780c0ff */
[----:B------:R-:W-:-:S09]  /*c86f0*/  LOP3.LUT P2, RZ, R20, 0x1, RZ, 0xc0, !PT ;  /* 0x0000000114ff7812 */ /* 0x000fd2000784c0ff */
[----:B------:R-:W-:Y:S02]  /*c8700*/  @P6 LOP3.LUT R23, R23, 0x1, RZ, 0xfc, !PT ;  /* 0x0000000117176812 */ /* 0x000fe400078efcff */
[----:B------:R-:W-:Y:S01]  /*c8710*/  LOP3.LUT P6, RZ, R20, 0x4000000, RZ, 0xc0, !PT ;  /* 0x0400000014ff7812 */ /* 0x000fe200078cc0ff */
[----:B------:R1:W-:Y:S01]  /*c8720*/  STL [R1+0x1dc8], R20 ;  /* 0x001dc81401007387 */ /* 0x0003e20000100800 */
[C---:B----4-:R-:W-:Y:S02]  /*c8730*/  LOP3.LUT P3, RZ, R19.reuse, 0x80000000, RZ, 0xc0, !PT ;  /* 0x8000000013ff7812 */ /* 0x050fe4000786c0ff */
[C---:B------:R-:W-:Y:S02]  /*c8740*/  LOP3.LUT P4, RZ, R19.reuse, 0x40000000, RZ, 0xc0, !PT ;  /* 0x4000000013ff7812 */ /* 0x040fe4000788c0ff */
[C---:B------:R-:W-:Y:S02]  /*c8750*/  LOP3.LUT P5, RZ, R19.reuse, 0x20000000, RZ, 0xc0, !PT ;  /* 0x2000000013ff7812 */ /* 0x040fe400078ac0ff */
[----:B------:R-:W-:Y:S01]  /*c8760*/  LOP3.LUT P1, RZ, R19, 0x10000000, RZ, 0xc0, !PT ;  /* 0x1000000013ff7812 */ /* 0x000fe2000782c0ff */
[----:B-1----:R-:W4:Y:S04]  /*c8770*/  LDL.LU.64 R20, [R1+0xaf0] ;  /* 0x000af00001147983 */ /* 0x002f280000300a00 */
[----:B------:R1:W-:Y:S04]  /*c8780*/  STL.64 [R1+0x1dc0], R18 ;  /* 0x001dc01201007387 */ /* 0x0003e80000100a00 */
[----:B-1----:R-:W3:Y:S04]  /*c8790*/  LDL.LU.64 R18, [R1+0xaf8] ;  /* 0x000af80001127983 */ /* 0x002ee80000300a00 */
[----:B--2---:R1:W-:Y:S04]  /*c87a0*/  @P6 STG.E desc[UR40][R4.64], R22 ;  /* 0x0000001604006986 */ /* 0x0043e8000c101928 */
[----:B-1----:R-:W2:Y:S04]  /*c87b0*/  LDL.LU.64 R4, [R1+0x1e88] ;  /* 0x001e880001047983 */ /* 0x002ea80000300a00 */
[----:B------:R-:W2:Y:S01]  /*c87c0*/  LDL.LU R22, [R1+0x1e80] ;  /* 0x001e800001167983 */ /* 0x000ea20000300800 */
[----:B------:R-:W-:-:S03]  /*c87d0*/  LOP3.LUT P6, RZ, R23, 0x1, RZ, 0xc0, !PT ;  /* 0x0000000117ff7812 */ /* 0x000fc600078cc0ff */
[----:B------:R-:W3:Y:S10]  /*c87e0*/  LDL.LU R23, [R1+0x498] ;  /* 0x0004980001177983 */ /* 0x000ef40000300800 */
[----:B--2---:R1:W-:Y:S04]  /*c87f0*/  @P6 STG.E desc[UR40][R4.64], R22 ;  /* 0x0000001604006986 */ /* 0x0043e8000c101928 */
[----:B-1----:R-:W3:Y:S04]  /*c8800*/  LDL.LU.64 R4, [R1+0x1e78] ;  /* 0x001e780001047983 */ /* 0x002ee80000300a00 */
[----:B------:R-:W2:Y:S01]  /*c8810*/  LDL.LU R22, [R1+0x1e70] ;  /* 0x001e700001167983 */ /* 0x000ea20000300800 */
[----:B------:R-:W-:-:S13]  /*c8820*/  LOP3.LUT P6, RZ, R17, 0x80000000, RZ, 0xc0, !PT ;  /* 0x8000000011ff7812 */ /* 0x000fda00078cc0ff */
[----:B---3--:R1:W-:Y:S01]  /*c8830*/  @P6 STG.E desc[UR40][R4.64], R23 ;  /* 0x0000001704006986 */ /* 0x0083e2000c101928 */
[----:B------:R-:W-:-:S03]  /*c8840*/  LOP3.LUT P6, RZ, R17, 0x40000000, RZ, 0xc0, !PT ;  /* 0x4000000011ff7812 */ /* 0x000fc600078cc0ff */
[----:B-1----:R-:W3:Y:S10]  /*c8850*/  LDL.LU.64 R4, [R1+0x1e68] ;  /* 0x001e680001047983 */ /* 0x002ef40000300a00 */
[----:B--2---:R-:W-:Y:S01]  /*c8860*/  @P6 STG.E desc[UR40][R18.64], R22 ;  /* 0x0000001612006986 */ /* 0x004fe2000c101928 */
[----:B------:R-:W-:-:S13]  /*c8870*/  LOP3.LUT P6, RZ, R17, 0x20000000, RZ, 0xc0, !PT ;  /* 0x2000000011ff7812 */ /* 0x000fda00078cc0ff */
        /* <DEDUP_REMOVED lines=39> */
[----:B------:R-:W-:-:S13]  /*c8af0*/  LOP3.LUT P6, RZ, R17, 0x10000000, RZ, 0xc0, !PT ;  /* 0x1000000011ff7812 */ /* 0x000fda00078cc0ff */
[----:B---3--:R-:W-:Y:S01]  /*c8b00*/  @P6 STG.E desc[UR40][R4.64], R26 ;  /* 0x0000001a04006986 */ /* 0x008fe2000c101928 */
[----:B------:R-:W-:-:S13]  /*c8b10*/  LOP3.LUT P6, RZ, R17, 0x8000000, RZ, 0xc0, !PT ;  /* 0x0800000011ff7812 */ /* 0x000fda00078cc0ff */
[----:B------:R-:W-:Y:S01]  /*c8b20*/  @P6 STG.E desc[UR40][R24.64], R6 ;  /* 0x0000000618006986 */ /* 0x000fe2000c101928 */
[----:B------:R-:W-:-:S13]  /*c8b30*/  LOP3.LUT P6, RZ, R17, 0x4000000, RZ, 0xc0, !PT ;  /* 0x0400000011ff7812 */ /* 0x000fda00078cc0ff */
[----:B------:R-:W-:Y:S01]  /*c8b40*/  @P6 STG.E desc[UR40][R2.64], R12 ;  /* 0x0000000c02006986 */ /* 0x000fe2000c101928 */
[----:B------:R-:W-:-:S03]  /*c8b50*/  LOP3.LUT P6, RZ, R17, 0x2000000, RZ, 0xc0, !PT ;  /* 0x0200000011ff7812 */ /* 0x000fc600078cc0ff */
[----:B----4-:R1:W-:Y:S04]  /*c8b60*/  STL.64 [R1+0x1e60], R18 ;  /* 0x001e601201007387 */ /* 0x0103e80000100a00 */
[----:B-1----:R-:W2:Y:S06]  /*c8b70*/  LDL.LU.64 R18, [R1+0xab0] ;  /* 0x000ab00001127983 */ /* 0x002eac0000300a00 */
[----:B------:R1:W-:Y:S01]  /*c8b80*/  @P6 STG.E desc[UR40][R14.64], R13 ;  /* 0x0000000d0e006986 */ /* 0x0003e2000c101928 */
[----:B------:R-:W-:-:S03]  /*c8b90*/  LOP3.LUT P6, RZ, R17, 0x1000000, RZ, 0xc0, !PT ;  /* 0x0100000011ff7812 */ /* 0x000fc600078cc0ff */
[----:B------:R-:W3:Y:S04]  /*c8ba0*/  LDL.LU R21, [R1+0x3b0] ;  /* 0x0003b00001157983 */ /* 0x000ee80000300800 */
[----:B------:R-:W4:Y:S04]  /*c8bb0*/  LDL.LU.64 R22, [R1+0xa38] ;  /* 0x000a380001167983 */ /* 0x000f280000300a00 */
[----:B------:R-:W4:Y:S04]  /*c8bc0*/  LDL.LU R0, [R1+0x370] ;  /* 0x0003700001007983 */ /* 0x000f280000300800 */
[----:B------:R-:W3:Y:S04]  /*c8bd0*/  LDL.LU.64 R4, [R1+0xa30] ;  /* 0x000a300001047983 */ /* 0x000ee80000300a00 */
[----:B------:R-:W3:Y:S04]  /*c8be0*/  LDL.LU R26, [R1+0x3b4] ;  /* 0x0003b400011a7983 */ /* 0x000ee80000300800 */
[----:B------:R-:W3:Y:S04]  /*c8bf0*/  LDL.LU.64 R24, [R1+0xa28] ;  /* 0x000a280001187983 */ /* 0x000ee80000300a00 */
[----:B------:R-:W3:Y:S04]  /*c8c00*/  LDL.LU R6, [R1+0x374] ;  /* 0x0003740001067983 */ /* 0x000ee80000300800 */
[----:B------:R-:W3:Y:S04]  /*c8c10*/  LDL.LU.64 R2, [R1+0xa20] ;  /* 0x000a200001027983 */ /* 0x000ee80000300a00 */
[----:B------:R-:W3:Y:S04]  /*c8c20*/  LDL.LU R12, [R1+0x3b8] ;  /* 0x0003b800010c7983 */ /* 0x000ee80000300800 */
[----:B-1----:R-:W3:Y:S04]  /*c8c30*/  LDL.LU.64 R14, [R1+0xa18] ;  /* 0x000a1800010e7983 */ /* 0x002ee80000300a00 */
[----:B------:R1:W-:Y:S01]  /*c8c40*/  @P6 STG.E desc[UR40][R10.64], R27 ;  /* 0x0000001b0a006986 */ /* 0x0003e2000c101928 */
[----:B------:R-:W-:-:S03]  /*c8c50*/  LOP3.LUT P6, RZ, R17, 0x800000, RZ, 0xc0, !PT ;  /* 0x0080000011ff7812 */ /* 0x000fc600078cc0ff */
[----:B------:R-:W3:Y:S04]  /*c8c60*/  LDL.LU R13, [R1+0x378] ;  /* 0x00037800010d7983 */ /* 0x000ee80000300800 */
[----:B-1----:R-:W3:Y:S06]  /*c8c70*/  LDL.LU.64 R10, [R1+0xa10] ;  /* 0x000a1000010a7983 */ /* 0x002eec0000300a00 */
[----:B------:R1:W-:Y:S01]  /*c8c80*/  @P6 STG.E desc[UR40][R8.64], R7 ;  /* 0x0000000708006986 */ /* 0x0003e2000c101928 */
[----:B------:R-:W-:-:S03]  /*c8c90*/  LOP3.LUT P6, RZ, R17, 0x400000, RZ, 0xc0, !PT ;  /* 0x0040000011ff7812 */ /* 0x000fc600078cc0ff */
[----:B------:R-:W3:Y:S04]  /*c8ca0*/  LDL.LU R27, [R1+0x3bc] ;  /* 0x0003bc00011b7983 */ /* 0x000ee80000300800 */
[----:B-1----:R-:W3:Y:S06]  /*c8cb0*/  LDL.LU.64 R8, [R1+0xa08] ;  /* 0x000a080001087983 */ /* 0x002eec0000300a00 */
[----:B------:R1:W-:Y:S01]  /*c8cc0*/  @P6 STG.E desc[UR40][R28.64], R16 ;  /* 0x000000101c006986 */ /* 0x0003e2000c101928 */
[----:B------:R-:W-:-:S03]  /*c8cd0*/  LOP3.LUT P6, RZ, R17, 0x200000, RZ, 0xc0, !PT ;  /* 0x0020000011ff7812 */ /* 0x000fc600078cc0ff */
        /* <DEDUP_REMOVED lines=43> */
[----:B---3--:R1:W-:Y:S01]  /*c8f90*/  @P6 STG.E desc[UR40][R18.64], R21 ;  /* 0x0000001512006986 */ /* 0x0083e2000c101928 */
[----:B------:R-:W-:-:S03]  /*c8fa0*/  LOP3.LUT P6, RZ, R17, 0x400, RZ, 0xc0, !PT ;  /* 0x0000040011ff7812 */ /* 0x000fc600078cc0ff */
[----:B-1----:R-:W3:Y:S10]  /*c8fb0*/  LDL.LU.64 R18, [R1+0x1dc0] ;  /* 0x001dc00001127983 */ /* 0x002ef40000300a00 */
[----:B----4-:R-:W-:Y:S01]  /*c8fc0*/  @P6 STG.E desc[UR40][R22.64], R0 ;  /* 0x0000000016006986 */ /* 0x010fe2000c101928 */
[----:B------:R-:W-:-:S13]  /*c8fd0*/  LOP3.LUT P6, RZ, R17, 0x200, RZ, 0xc0, !PT ;  /* 0x0000020011ff7812 */ /* 0x000fda00078cc0ff */
[----:B------:R-:W-:Y:S04]  /*c8fe0*/  @P6 STG.E desc[UR40][R4.64], R26 ;  /* 0x0000001a04006986 */ /* 0x000fe8000c101928 */
[----:B------:R-:W-:Y:S04]  /*c8ff0*/  @P0 STG.E desc[UR40][R24.64], R6 ;  /* 0x0000000618000986 */ /* 0x000fe8000c101928 */
[----:B------:R-:W-:Y:S04]  /*c9000*/  @P2 STG.E desc[UR40][R2.64], R12 ;  /* 0x0000000c02002986 */ /* 0x000fe8000c101928 */
[----:B------:R-:W-:Y:S04]  /*c9010*/  @P3 STG.E desc[UR40][R14.64], R13 ;  /* 0x0000000d0e003986 */ /* 0x000fe8000c101928 */
[----:B------:R-:W-:Y:S04]  /*c9020*/  @P4 STG.E desc[UR40][R10.64], R27 ;  /* 0x0000001b0a004986 */ /* 0x000fe8000c101928 */
[----:B------:R-:W-:Y:S04]  /*c9030*/  @P5 STG.E desc[UR40][R8.64], R7 ;  /* 0x0000000708005986 */ /* 0x000fe8000c101928 */
[----:B------:R1:W-:Y:S04]  /*c9040*/  @P1 STG.E desc[UR40][R28.64], R16 ;  /* 0x000000101c001986 */ /* 0x0003e8000c101928 */
[----:B-1----:R-:W4:Y:S04]  /*c9050*/  LDL.LU R16, [R1+0x3e4] ;  /* 0x0003e40001107983 */ /* 0x002f280000300800 */
        /* <DEDUP_REMOVED lines=53> */
[----:B-1----:R-:W4:Y:S01]  /*c93b0*/  LDL.LU.64 R22, [R1+0x9f8] ;  /* 0x0009f80001167983 */ /* 0x002f220000300a00 */
[----:B------:R-:W-:Y:S02]  /*c93c0*/  LOP3.LUT R20, R20, 0xbfffffff, RZ, 0xc0, !PT ;  /* 0xbfffffff14147812 */ /* 0x000fe400078ec0ff */
[----:B------:R-:W-:Y:S01]  /*c93d0*/  LOP3.LUT R17, R17, 0xfffffffe, RZ, 0xc0, !PT ;  /* 0xfffffffe11117812 */ /* 0x000fe200078ec0ff */
[----:B------:R-:W2:Y:S04]  /*c93e0*/  LDL.LU R26, [R1+0x3ec] ;  /* 0x0003ec00011a7983 */ /* 0x000ea80000300800 */
[----:B------:R-:W3:Y:S01]  /*c93f0*/  LDL.LU.64 R4, [R1+0x9c8] ;  /* 0x0009c80001047983 */ /* 0x000ee20000300a00 */
[----:B------:R-:W-:-:S02]  /*c9400*/  @P6 LOP3.LUT R20, R20, 0x40000000, RZ, 0xfc, !PT ;  /* 0x4000000014146812 */ /* 0x000fc400078efcff */
[----:B------:R-:W-:Y:S01]  /*c9410*/  LOP3.LUT P6, RZ, R19, 0x20000, RZ, 0xc0, !PT ;  /* 0x0002000013ff7812 */ /* 0x000fe200078cc0ff */
[----:B------:R-:W3:Y:S04]  /*c9420*/  LDL.LU R6, [R1+0x3ac] ;  /* 0x0003ac0001067983 */ /* 0x000ee80000300800 */
[----:B------:R-:W2:Y:S01]  /*c9430*/  LDL.LU.64 R24, [R1+0x9c0] ;  /* 0x0009c00001187983 */ /* 0x000ea20000300a00 */
[----:B------:R-:W-:-:S03]  /*c9440*/  LOP3.LUT R20, R20, 0x7fffffff, RZ, 0xc0, !PT ;  /* 0x7fffffff14147812 */ /* 0x000fc600078ec0ff */
        /* <DEDUP_REMOVED lines=9> */
[----:B------:R-:W-:-:S02]  /*c94e0*/  @P6 LOP3.LUT R20, R20, 0x80000000, RZ, 0xfc, !PT ;  /* 0x8000000014146812 */ /* 0x000fc400078efcff */
[----:B------:R-:W-:-:S13]  /*c94f0*/  LOP3.LUT P6, RZ, R19, 0x40000, RZ, 0xc0, !PT ;  /* 0x0004000013ff7812 */ /* 0x000fda00078cc0ff */
        /* <DEDUP_REMOVED lines=27> */
[C---:B------:R-:W-:Y:S02]  /*c96b0*/  LOP3.LUT P2, RZ, R19.reuse, 0x2, RZ, 0xc0, !PT ;  /* 0x0000000213ff7812 */ /* 0x040fe4000784c0ff */
[----:B------:R-:W-:Y:S02]  /*c96c0*/  LOP3.LUT P3, RZ, R19, 0x1, RZ, 0xc0, !PT ;  /* 0x0000000113ff7812 */ /* 0x000fe4000786c0ff */
[----:B------:R-:W-:-:S02]  /*c96d0*/  LOP3.LUT P4, RZ, R18, 0x80000000, RZ, 0xc0, !PT ;  /* 0x8000000012ff7812 */ /* 0x000fc4000788c0ff */
[C---:B------:R-:W-:Y:S02]  /*c96e0*/  LOP3.LUT P5, RZ, R18.reuse, 0x40000000, RZ, 0xc0, !PT ;  /* 0x4000000012ff7812 */ /* 0x040fe400078ac0ff */
[----:B------:R-:W-:Y:S01]  /*c96f0*/  LOP3.LUT P1, RZ, R18, 0x20000000, RZ, 0xc0, !PT ;  /* 0x2000000012ff7812 */ /* 0x000fe2000782c0ff */
[----:B------:R1:W-:Y:S04]  /*c9700*/  STL.64 [R1+0x1ce8], R18 ;  /* 0x001ce81201007387 */ /* 0x0003e80000100a00 */
[----:B-1----:R-:W2:Y:S04]  /*c9710*/  LDL.LU.64 R18, [R1+0x9d8] ;  /* 0x0009d80001127983 */ /* 0x002ea80000300a00 */
[----:B----4-:R1:W-:Y:S04]  /*c9720*/  @P6 STG.E desc[UR40][R22.64], R16 ;  /* 0x0000001016006986 */ /* 0x0103e8000c101928 */
[----:B-1----:R-:W4:Y:S04]  /*c9730*/  LDL.LU.64 R22, [R1+0x1db8] ;  /* 0x001db80001167983 */ /* 0x002f280000300a00 */
[----:B------:R-:W4:Y:S01]  /*c9740*/  LDL.LU R16, [R1+0x1db0] ;  /* 0x001db00001107983 */ /* 0x000f220000300800 */
[----:B------:R-:W-:-:S13]  /*c9750*/  LOP3.LUT P6, RZ, R17, 0x100, RZ, 0xc0, !PT ;  /* 0x0000010011ff7812 */ /* 0x000fda00078cc0ff */
[----:B----4-:R1:W-:Y:S04]  /*c9760*/  @P6 STG.E desc[UR40][R22.64], R16 ;  /* 0x0000001016006986 */ /* 0x0103e8000c101928 */
[----:B-1----:R-:W4:Y:S01]  /*c9770*/  LDL.LU.64 R22, [R1+0x1da8] ;  /* 0x001da80001167983 */ /* 0x002f220000300a00 */
[----:B------:R-:W-:-:S03]  /*c9780*/  LOP3.LUT P6, RZ, R17, 0x80, RZ, 0xc0, !PT ;  /* 0x0000008011ff7812 */ /* 0x000fc600078cc0ff */
[----:B------:R-:W2:Y:S10]  /*c9790*/  LDL.LU R16, [R1+0x1da0] ;  /* 0x001da00001107983 */ /* 0x000eb40000300800 */
[----:B----4-:R1:W-:Y:S04]  /*c97a0*/  @P6 STG.E desc[UR40][R22.64], R21 ;  /* 0x0000001516006986 */ /* 0x0103e8000c101928 */
[----:B-1----:R-:W4:Y:S01]  /*c97b0*/  LDL.LU.64 R22, [R1+0x1d98] ;  /* 0x001d980001167983 */ /* 0x002f220000300a00 */
[----:B------:R-:W-:-:S13]  /*c97c0*/  LOP3.LUT P6, RZ, R17, 0x40, RZ, 0xc0, !PT ;  /* 0x0000004011ff7812 */ /* 0x000fda00078cc0ff */
[----:B----4-:R1:W-:Y:S04]  /*c97d0*/  @P6 STG.E desc[UR40][R22.64], R0 ;  /* 0x0000000016006986 */ /* 0x0103e8000c101928 */
[----:B-1----:R-:W4:Y:S04]  /*c97e0*/  LDL.LU.64 R22, [R1+0x1d90] ;  /* 0x001d900001167983 */ /* 0x002f280000300a00 */
[----:B--2---:R-:W-:Y:S04]  /*c97f0*/  STL [R1+0x1cf0], R16 ;  /* 0x001cf01001007387 */ /* 0x004fe80000100800 */
        /* <DEDUP_REMOVED lines=16> */
[----:B------:R-:W-:Y:S01]  /*c9900*/  @P6 STG.E desc[UR40][R18.64], R3 ;  /* 0x0000000312006986 */ /* 0x000fe2000c101928 */
[----:B------:R-:W-:-:S13]  /*c9910*/  LOP3.LUT P6, RZ, R17, 0x10, RZ, 0xc0, !PT ;  /* 0x0000001011ff7812 */ /* 0x000fda00078cc0ff */
[----:B----4-:R-:W-:Y:S01]  /*c9920*/  @P6 STG.E desc[UR40][R22.64], R26 ;  /* 0x0000001a16006986 */ /* 0x010fe2000c101928 */
[----:B------:R-:W-:-:S03]  /*c9930*/  LOP3.LUT P6, RZ, R17, 0x8, RZ, 0xc0, !PT ;  /* 0x0000000811ff7812 */ /* 0x000fc600078cc0ff */
[----:B--2---:R1:W-:Y:S04]  /*c9940*/  STL [R1+0x1d70], R21 ;  /* 0x001d701501007387 */ /* 0x0043e80000100800 */
[----:B-1----:R-:W2:Y:S06]  /*c9950*/  LDL.LU R21, [R1+0x3dc] ;  /* 0x0003dc0001157983 */ /* 0x002eac0000300800 */
[----:B---3--:R-:W-:Y:S01]  /*c9960*/  @P6 STG.E desc[UR40][R4.64], R6 ;  /* 0x0000000604006986 */ /* 0x008fe2000c101928 */
[----:B------:R-:W-:-:S13]  /*c9970*/  LOP3.LUT P6, RZ, R17, 0x4, RZ, 0xc0, !PT ;  /* 0x0000000411ff7812 */ /* 0x000fda00078cc0ff */
[----:B------:R-:W-:Y:S01]  /*c9980*/  @P6 STG.E desc[UR40][R24.64], R2 ;  /* 0x0000000218006986 */ /* 0x000fe2000c101928 */
[----:B------:R-:W-:-:S13]  /*c9990*/  LOP3.LUT P6, RZ, R17, 0x2, RZ, 0xc0, !PT ;  /* 0x0000000211ff7812 */ /* 0x000fda00078cc0ff */
[----:B------:R-:W-:Y:S01]  /*c99a0*/  @P6 STG.E desc[UR40][R14.64], R10 ;  /* 0x0000000a0e006986 */ /* 0x000fe2000c101928 */
[----:B------:R-:W-:-:S03]  /*c99b0*/  LOP3.LUT P6, RZ, R17, 0x1, RZ, 0xc0, !PT ;  /* 0x0000000111ff7812 */ /* 0x000fc600078cc0ff */
[----:B--2---:R1:W-:Y:S04]  /*c99c0*/  STL [R1+0x1d80], R21 ;  /* 0x001d801501007387 */ /* 0x0043e80000100800 */
[----:B-1----:R-:W2:Y:S04]  /*c99d0*/  LDL.LU R21, [R1+0x398] ;  /* 0x0003980001157983 */ /* 0x002ea80000300800 */
[----:B------:R-:W3:Y:S04]  /*c99e0*/  LDL.LU.64 R16, [R1+0x918] ;  /* 0x0009180001107983 */ /* 0x000ee80000300a00 */
        /* <DEDUP_REMOVED lines=18> */
[----:B------:R-:W-:Y:S01]  /*c9b10*/  @P6 STG.E desc[UR40][R12.64], R11 ;  /* 0x0000000b0c006986 */ /* 0x000fe2000c101928 */
[----:B------:R-:W-:-:S13]  /*c9b20*/  LOP3.LUT P6, RZ, R20, 0x80000000, RZ, 0xc0, !PT ;  /* 0x8000000014ff7812 */ /* 0x000fda00078cc0ff */
[----:B------:R-:W-:Y:S01]  /*c9b30*/  @P6 STG.E desc[UR40][R8.64], R27 ;  /* 0x0000001b08006986 */ /* 0x000fe2000c101928 */
[----:B------:R-:W-:-:S03]  /*c9b40*/  LOP3.LUT P6, RZ, R20, 0x40000000, RZ, 0xc0, !PT ;  /* 0x4000000014ff7812 */ /* 0x000fc600078cc0ff */
[----:B---3--:R1:W-:Y:S04]  /*c9b50*/  STL.64 [R1+0x1d88], R16 ;  /* 0x001d881001007387 */ /* 0x0083e80000100a00 */
[----:B-1----:R-:W2:Y:S04]  /*c9b60*/  LDL.LU.64 R16, [R1+0x968] ;  /* 0x0009680001107983 */ /* 0x002ea80000300a00 */
[----:B------:R-:W3:Y:S04]  /*c9b70*/  LDL.LU R0, [R1+0x38c] ;  /* 0x00038c0001007983 */ /* 0x000ee80000300800 */
[----:B------:R-:W4:Y:S04]  /*c9b80*/  LDL.LU.64 R18, [R1+0x910] ;  /* 0x0009100001127983 */ /* 0x000f280000300a00 */
[----:B------:R1:W-:Y:S04]  /*c9b90*/  @P6 STG.E desc[UR40][R28.64], R7 ;  /* 0x000000071c006986 */ /* 0x0003e8000c101928 */
[----:B------:R-:W4:Y:S04]  /*c9ba0*/  LDL.LU R3, [R1+0x330] ;  /* 0x0003300001037983 */ /* 0x000f280000300800 */
[----:B------:R-:W3:Y:S01]  /*c9bb0*/  LDL.LU.64 R22, [R1+0x908] ;  /* 0x0009080001167983 */ /* 0x000ee20000300a00 */
[----:B------:R-:W-:-:S03]  /*c9bc0*/  LOP3.LUT P6, RZ, R20, 0x20000000, RZ, 0xc0, !PT ;  /* 0x2000000014ff7812 */ /* 0x000fc600078cc0ff */
        /* <DEDUP_REMOVED lines=51> */
[----:B------:R-:W-:-:S13]  /*c9f00*/  LOP3.LUT P6, RZ, R20, 0x80000, RZ, 0xc0, !PT ;  /* 0x0008000014ff7812 */ /* 0x000fda00078cc0ff */
[----:B---3--:R1:W-:Y:S01]  /*c9f10*/  @P6 STG.E desc[UR40][R16.64], R0 ;  /* 0x0000000010006986 */ /* 0x0083e2000c101928 */
[----:B------:R-:W-:-:S03]  /*c9f20*/  LOP3.LUT P6, RZ, R20, 0x40000, RZ, 0xc0, !PT ;  /* 0x0004000014ff7812 */ /* 0x000fc600078cc0ff */
[----:B-1----:R-:W2:Y:S10]  /*c9f30*/  LDL.LU R16, [R1+0x1cf0] ;  /* 0x001cf00001107983 */ /* 0x002eb40000300800 */
        /* <DEDUP_REMOVED lines=59> */
[----:B------:R-:W-:-:S03]  /*ca2f0*/  LOP3.LUT R20, R20, 0xffffffbf, RZ, 0xc0, !PT ;  /* 0xffffffbf14147812 */ /* 0x000fc600078ec0ff */
[----:B------:R1:W-:Y:S04]  /*ca300*/  @P0 STG.E desc[UR40][R4.64], R6 ;  /* 0x0000000604000986 */ /* 0x0003e8000c101928 */
[----:B------:R-:W2:Y:S01]  /*ca310*/  LDL.LU R26, [R1+0x2c8] ;  /* 0x0002c800011a7983 */ /* 0x000ea20000300800 */
[----:B------:R-:W-:Y:S02]  /*ca320*/  @P6 LOP3.LUT R20, R20, 0x40, RZ, 0xfc, !PT ;  /* 0x0000004014146812 */ /* 0x000fe400078efcff */
[----:B------:R-:W-:Y:S02]  /*ca330*/  LOP3.LUT P6, RZ, R18, 0x40000, RZ, 0xc0, !PT ;  /* 0x0004000012ff7812 */ /* 0x000fe400078cc0ff */
[----:B------:R-:W-:Y:S01]  /*ca340*/  LOP3.LUT R20, R20, 0xffffff7f, RZ, 0xc0, !PT ;  /* 0xffffff7f14147812 */ /* 0x000fe200078ec0ff */
[----:B------:R3:W-:Y:S04]  /*ca350*/  @P2 STG.E desc[UR40][R24.64], R2 ;  /* 0x0000000218002986 */ /* 0x0007e8000c101928 */
[----:B-1----:R-:W2:Y:S04]  /*ca360*/  LDL.LU.64 R4, [R1+0x870] ;  /* 0x0008700001047983 */ /* 0x002ea80000300a00 */
[----:B------:R-:W2:Y:S02]  /*ca370*/  LDL.LU R6, [R1+0x36c] ;  /* 0x00036c0001067983 */ /* 0x000ea40000300800 */
[----:B------:R-:W-:-:S02]  /*ca380*/  @P6 LOP3.LUT R20, R20, 0x80, RZ, 0xfc, !PT ;  /* 0x0000008014146812 */ /* 0x000fc400078efcff */
[----:B------:R-:W-:Y:S01]  /*ca390*/  LOP3.LUT P6, RZ, R18, 0x80000, RZ, 0xc0, !PT ;  /* 0x0008000012ff7812 */ /* 0x000fe200078cc0ff */
[----:B------:R1:W-:Y:S04]  /*ca3a0*/  @P3 STG.E desc[UR40][R14.64], R10 ;  /* 0x0000000a0e003986 */ /* 0x0003e8000c101928 */
[----:B---3--:R-:W3:Y:S01]  /*ca3b0*/  LDL.LU.64 R24, [R1+0x848] ;  /* 0x0008480001187983 */ /* 0x008ee20000300a00 */
[----:B------:R-:W-:-:S03]  /*ca3c0*/  LOP3.LUT R20, R20, 0xfffffeff, RZ, 0xc0, !PT ;  /* 0xfffffeff14147812 */ /* 0x000fc600078ec0ff */
[----:B------:R-:W3:Y:S04]  /*ca3d0*/  LDL.LU R2, [R1+0x2cc] ;  /* 0x0002cc0001027983 */ /* 0x000ee80000300800 */
[----:B------:R-:W-:Y:S02]  /*ca3e0*/  @P6 LOP3.LUT R20, R20, 0x100, RZ, 0xfc, !PT ;  /* 0x0000010014146812 */ /* 0x000fe400078efcff */
[----:B------:R-:W-:Y:S01]  /*ca3f0*/  LOP3.LUT P6, RZ, R18, 0x100000, RZ, 0xc0, !PT ;  /* 0x0010000012ff7812 */ /* 0x000fe200078cc0ff */
[----:B-1----:R-:W2:Y:S04]  /*ca400*/  LDL.LU.64 R14, [R1+0x840] ;  /* 0x00084000010e7983 */ /* 0x002ea80000300a00 */
[----:B------:R1:W-:Y:S01]  /*ca410*/  @P4 STG.E desc[UR40][R12.64], R11 ;  /* 0x0000000b0c004986 */ /* 0x0003e2000c101928 */
[----:B------:R-:W-:-:S03]  /*ca420*/  LOP3.LUT R20, R20, 0xfffffdff, RZ, 0xc0, !PT ;  /* 0xfffffdff14147812 */ /* 0x000fc600078ec0ff */
[----:B------:R-:W2:Y:S04]  /*ca430*/  LDL.LU R10, [R1+0x350] ;  /* 0x00035000010a7983 */ /* 0x000ea80000300800 */
        /* <DEDUP_REMOVED lines=15> */
[----:B------:R-:W2:Y:S01]  /*ca530*/  LDL.LU R7, [R1+0x2b4] ;  /* 0x0002b40001077983 */ /* 0x000ea20000300800 */
[----:B------:R-:W-:-:S07]  /*ca540*/  LOP3.LUT R20, R20, 0xffffefff, RZ, 0xc0, !PT ;  /* 0xffffefff14147812 */ /* 0x000fce00078ec0ff */
        /* <DEDUP_REMOVED lines=13> */
[C---:B------:R-:W-:Y:S01]  /*ca620*/  LOP3.LUT P6, RZ, R18.reuse, 0x10000000, RZ, 0xc0, !PT ;  /* 0x1000000012ff7812 */ /* 0x040fe200078cc0ff */
[----:B------:R1:W-:Y:S01]  /*ca630*/  STL [R1+0x1c68], R19 ;  /* 0x001c681301007387 */ /* 0x0003e20000100800 */
[C---:B------:R-:W-:Y:S02]  /*ca640*/  LOP3.LUT P0, RZ, R18.reuse, 0x8, RZ, 0xc0, !PT ;  /* 0x0000000812ff7812 */ /* 0x040fe4000780c0ff */
[C---:B------:R-:W-:Y:S02]  /*ca650*/  LOP3.LUT P2, RZ, R18.reuse, 0x4, RZ, 0xc0, !PT ;  /* 0x0000000412ff7812 */ /* 0x040fe4000784c0ff */
[C---:B------:R-:W-:Y:S02]  /*ca660*/  LOP3.LUT P3, RZ, R18.reuse, 0x2, RZ, 0xc0, !PT ;  /* 0x0000000212ff7812 */ /* 0x040fe4000786c0ff */
[----:B------:R-:W-:-:S02]  /*ca670*/  LOP3.LUT P4, RZ, R18, 0x1, RZ, 0xc0, !PT ;  /* 0x0000000112ff7812 */ /* 0x000fc4000788c0ff */
[----:B-1----:R-:W2:Y:S04]  /*ca680*/  LDL.LU.64 R18, [R1+0x880] ;  /* 0x0008800001127983 */ /* 0x002ea80000300a00 */
        /* <DEDUP_REMOVED lines=10> */
[----:B----4-:R1:W-:Y:S04]  /*ca730*/  @P6 STG.E desc[UR40][R22.64], R0 ;  /* 0x0000000016006986 */ /* 0x0103e8000c101928 */
[----:B-1----:R-:W4:Y:S04]  /*ca740*/  LDL.LU.64 R22, [R1+0x1cc0] ;  /* 0x001cc00001167983 */ /* 0x002f280000300a00 */
[----:B------:R-:W2:Y:S04]  /*ca750*/  LDL.LU R21, [R1+0x340] ;  /* 0x0003400001157983 */ /* 0x000ea80000300800 */
        /* <DEDUP_REMOVED lines=8> */
[----:B------:R-:W-:-:S13]  /*ca7e0*/  LOP3.LUT P6, RZ, R20, 0x800, RZ, 0xc0, !PT ;  /* 0x0000080014ff7812 */ /* 0x000fda00078cc0ff */
[----:B------:R-:W-:Y:S01]  /*ca7f0*/  @P6 STG.E desc[UR40][R4.64], R6 ;  /* 0x0000000604006986 */ /* 0x000fe2000c101928 */
        /* <DEDUP_REMOVED lines=16> */
[----:B----4-:R1:W-:Y:S04]  /*ca900*/  STL [R1+0x1c48], R7 ;  /* 0x001c480701007387 */ /* 0x0103e80000100800 */
[----:B-1----:R-:W4:Y:S04]  /*ca910*/  LDL.LU R7, [R1+0x2a4] ;  /* 0x0002a40001077983 */ /* 0x002f280000300800 */
[----:B----4-:R1:W-:Y:S04]  /*ca920*/  STL [R1+0x1c58], R7 ;  /* 0x001c580701007387 */ /* 0x0103e80000100800 */
[----:B-1----:R-:W4:Y:S04]  /*ca930*/  LDL.LU R7, [R1+0x344] ;  /* 0x0003440001077983 */ /* 0x002f280000300800 */
        /* <DEDUP_REMOVED lines=11> */
[----:B------:R-:W3:Y:S01]  /*ca9f0*/  LDL.LU R17, [R1+0x34c] ;  /* 0x00034c0001117983 */ /* 0x000ee20000300800 */
[----:B------:R-:W-:-:S02]  /*caa00*/  LOP3.LUT P5, RZ, R16, 0x80000000, RZ, 0xc0, !PT ;  /* 0x8000000010ff7812 */ /* 0x000fc400078ac0ff */
[----:B------:R-:W-:Y:S01]  /*caa10*/  LOP3.LUT P1, RZ, R16, 0x40000000, RZ, 0xc0, !PT ;  /* 0x4000000010ff7812 */ /* 0x000fe2000782c0ff */
        /* <DEDUP_REMOVED lines=10> */
[----:B------:R-:W3:Y:S04]  /*caac0*/  LDL.LU R0, [R1+0x2ac] ;  /* 0x0002ac0001007983 */ /* 0x000ee80000300800 */
[----:B------:R-:W3:Y:S01]  /*caad0*/  LDL.LU.64 R22, [R1+0x780] ;  /* 0x0007800001167983 */ /* 0x000ee20000300a00 */
[----:B------:R-:W-:-:S13]  /*caae0*/  LOP3.LUT P6, RZ, R20, 0x20, RZ, 0xc0, !PT ;  /* 0x0000002014ff7812 */ /* 0x000fda00078cc0ff */
[----:B--2---:R-:W-:Y:S04]  /*caaf0*/  @P6 STG.E desc[UR40][R18.64], R21 ;  /* 0x0000001512006986 */ /* 0x004fe8000c101928 */
[----:B---3--:R1:W-:Y:S04]  /*cab00*/  STL.64 [R1+0x1c28], R22 ;  /* 0x001c281601007387 */ /* 0x0083e80000100a00 */
        /* <DEDUP_REMOVED lines=32> */
[----:B------:R-:W3:Y:S10]  /*cad10*/  LDL.LU.64 R20, [R1+0x788] ;  /* 0x0007880001147983 */ /* 0x000ef40000300a00 */
[----:B--2---:R1:W-:Y:S04]  /*cad20*/  @P6 STG.E desc[UR40][R16.64], R19 ;  /* 0x0000001310006986 */ /* 0x0043e8000c101928 */
[----:B-1----:R-:W4:Y:S04]  /*cad30*/  LDL.LU.64 R16, [R1+0x1c70] ;  /* 0x001c700001107983 */ /* 0x002f280000300a00 */
[----:B------:R-:W2:Y:S02]  /*cad40*/  LDL.LU R19, [R1+0x1c68] ;  /* 0x001c680001137983 */ /* 0x000ea40000300800 */
[----:B--2---:R-:W-:-:S13]  /*cad50*/  LOP3.LUT P6, RZ, R19, 0x80000000, RZ, 0xc0, !PT ;  /* 0x8000000013ff7812 */ /* 0x004fda00078cc0ff */
[----:B----4-:R1:W-:Y:S04]  /*cad60*/  @P6 STG.E desc[UR40][R16.64], R7 ;  /* 0x0000000710006986 */ /* 0x0103e8000c101928 */
        /* <DEDUP_REMOVED lines=10> */
[----:B------:R-:W4:Y:S10]  /*cae10*/  LDL.LU R7, [R1+0x1c38] ;  /* 0x001c380001077983 */ /* 0x000f340000300800 */
[----:B--2---:R1:W-:Y:S04]  /*cae20*/  @P6 STG.E desc[UR40][R16.64], R18 ;  /* 0x0000001210006986 */ /* 0x0043e8000c101928 */
[----:B-1----:R-:W2:Y:S01]  /*cae30*/  LDL.LU.64 R16, [R1+0x1c30] ;  /* 0x001c300001107983 */ /* 0x002ea20000300a00 */
[----:B------:R-:W-:-:S13]  /*cae40*/  LOP3.LUT P6, RZ, R19, 0x8000000, RZ, 0xc0, !PT ;  /* 0x0800000013ff7812 */ /* 0x000fda00078cc0ff */
[----:B--2---:R1:W-:Y:S01]  /*cae50*/  @P6 STG.E desc[UR40][R22.64], R17 ;  /* 0x0000001116006986 */ /* 0x0043e2000c101928 */
[----:B------:R-:W-:-:S03]  /*cae60*/  LOP3.LUT P6, RZ, R19, 0x4000000, RZ, 0xc0, !PT ;  /* 0x0400000013ff7812 */ /* 0x000fc600078cc0ff */
[----:B-1----:R-:W2:Y:S04]  /*cae70*/  LDL.LU.64 R22, [R1+0x1c28] ;  /* 0x001c280001167983 */ /* 0x002ea80000300a00 */
[----:B------:R-:W2:Y:S06]  /*cae80*/  LDL.LU R18, [R1+0x200] ;  /* 0x0002000001127983 */ /* 0x000eac0000300800 */
[----:B---3--:R1:W-:Y:S04]  /*cae90*/  @P6 STG.E desc[UR40][R20.64], R0 ;  /* 0x0000000014006986 */ /* 0x0083e8000c101928 */
[----:B------:R-:W3:Y:S04]  /*caea0*/  LDL.LU R17, [R1+0x274] ;  /* 0x0002740001117983 */ /* 0x000ee80000300800 */
[----:B-1----:R-:W2:Y:S04]  /*caeb0*/  LDL.LU.64 R20, [R1+0x6b8] ;  /* 0x0006b80001147983 */ /* 0x002ea80000300a00 */
[----:B--2---:R1:W-:Y:S04]  /*caec0*/  STL.64 [R1+0x1c08], R20 ;  /* 0x001c081401007387 */ /* 0x0043e80000100a00 */
[----:B-1----:R-:W2:Y:S01]  /*caed0*/  LDL.LU.64 R20, [R1+0x6c0] ;  /* 0x0006c00001147983 */ /* 0x002ea20000300a00 */
[----:B------:R-:W-:-:S02]  /*caee0*/  LOP3.LUT P6, RZ, R19, 0x2000000, RZ, 0xc0, !PT ;  /* 0x0200000013ff7812 */ /* 0x000fc400078cc0ff */
[----:B------:R-:W-:-:S11]  /*caef0*/  LOP3.LUT R19, R19, 0xfffffffd, RZ, 0xc0, !PT ;  /* 0xfffffffd13137812 */ /* 0x000fd600078ec0ff */
[----:B------:R-:W-:Y:S01]  /*caf00*/  @P6 STG.E desc[UR40][R22.64], R26 ;  /* 0x0000001a16006986 */ /* 0x000fe2000c101928 */
[----:B------:R-:W-:-:S03]  /*caf10*/  LOP3.LUT P6, RZ, R16, 0x20, RZ, 0xc0, !PT ;  /* 0x0000002010ff7812 */ /* 0x000fc600078cc0ff */
        /* <DEDUP_REMOVED lines=79> */
[C---:B------:R-:W-:Y:S02]  /*cb410*/  LOP3.LUT P0, RZ, R16.reuse, 0x10, RZ, 0xc0, !PT ;  /* 0x0000001010ff7812 */ /* 0x040fe4000780c0ff */
[C---:B------:R-:W-:Y:S02]  /*cb420*/  LOP3.LUT P2, RZ, R16.reuse, 0x8, RZ, 0xc0, !PT ;  /* 0x0000000810ff7812 */ /* 0x040fe4000784c0ff */
[C---:B------:R-:W-:Y:S02]  /*cb430*/  LOP3.LUT P3, RZ, R16.reuse, 0x4, RZ, 0xc0, !PT ;  /* 0x0000000410ff7812 */ /* 0x040fe4000786c0ff */
[C---:B------:R-:W-:Y:S02]  /*cb440*/  LOP3.LUT P4, RZ, R16.reuse, 0x2, RZ, 0xc0, !PT ;  /* 0x0000000210ff7812 */ /* 0x040fe4000788c0ff */
[----:B------:R-:W-:Y:S02]  /*cb450*/  LOP3.LUT P5, RZ, R16, 0x1, RZ, 0xc0, !PT ;  /* 0x0000000110ff7812 */ /* 0x000fe400078ac0ff */
[----:B----4-:R-:W-:-:S02]  /*cb460*/  LOP3.LUT P1, RZ, R7, 0x80000000, RZ, 0xc0, !PT ;  /* 0x8000000007ff7812 */ /* 0x010fc4000782c0ff */
[----:B------:R-:W-:Y:S02]  /*cb470*/  @P6 LOP3.LUT R19, R19, 0x1000000, RZ, 0xfc, !PT ;  /* 0x0100000013136812 */ /* 0x000fe400078efcff */
[----:B------:R-:W-:Y:S01]  /*cb480*/  LOP3.LUT P6, RZ, R16, 0x20000000, RZ, 0xc0, !PT ;  /* 0x2000000010ff7812 */ /* 0x000fe200078cc0ff */
[----:B--2---:R1:W-:Y:S04]  /*cb490*/  STL.64 [R1+0x1c20], R20 ;  /* 0x001c201401007387 */ /* 0x0043e80000100a00 */
[----:B-1----:R-:W2:Y:S04]  /*cb4a0*/  LDL.LU.64 R20, [R1+0x6e8] ;  /* 0x0006e80001147983 */ /* 0x002ea80000300a00 */
        /* <DEDUP_REMOVED lines=25> */
[----:B-1----:R-:W3:Y:S01]  /*cb640*/  LDL.LU.64 R20, [R1+0x1c10] ;  /* 0x001c100001147983 */ /* 0x002ee20000300a00 */
[----:B------:R-:W-:-:S13]  /*cb650*/  LOP3.LUT P6, RZ, R19, 0x400000, RZ, 0xc0, !PT ;  /* 0x0040000013ff7812 */ /* 0x000fda00078cc0ff */
[----:B---3--:R1:W-:Y:S04]  /*cb660*/  @P6 STG.E desc[UR40][R20.64], R17 ;  /* 0x0000001114006986 */ /* 0x0083e8000c101928 */
[----:B-1----:R-:W4:Y:S04]  /*cb670*/  LDL.LU.64 R20, [R1+0x1c08] ;  /* 0x001c080001147983 */ /* 0x002f280000300a00 */
        /* <DEDUP_REMOVED lines=67> */
[----:B------:R4:W-:Y:S01]  /*cbab0*/  @P6 STG.E desc[UR40][R28.64], R27 ;  /* 0x0000001b1c006986 */ /* 0x0009e2000c101928 */
[----:B------:R-:W-:-:S03]  /*cbac0*/  LOP3.LUT P6, RZ, R19, 0x2000, RZ, 0xc0, !PT ;  /* 0x0000200013ff7812 */ /* 0x000fc600078cc0ff */
[----:B-1----:R-:W3:Y:S04]  /*cbad0*/  LDL.LU.64 R10, [R1+0x440] ;  /* 0x00044000010a7983 */ /* 0x002ee80000300a00 */
[----:B------:R-:W3:Y:S04]  /*cbae0*/  LDL.LU R9, [R1+0x1d8] ;  /* 0x0001d80001097983 */ /* 0x000ee80000300800 */
[----:B----4-:R-:W4:Y:S04]  /*cbaf0*/  LDL.LU.64 R28, [R1+0x428] ;  /* 0x00042800011c7983 */ /* 0x010f280000300a00 */
[----:B------:R-:W4:Y:S04]  /*cbb00*/  LDL.LU R27, [R1+0x198] ;  /* 0x00019800011b7983 */ /* 0x000f280000300800 */
        /* <DEDUP_REMOVED lines=34> */
[----:B------:R-:W-:-:S03]  /*cbd30*/  LOP3.LUT P6, RZ, R19, 0x10, RZ, 0xc0, !PT ;  /* 0x0000001013ff7812 */ /* 0x000fc600078cc0ff */
[----:B------:R-:W2:Y:S10]  /*cbd40*/  LDL.LU R2, [R1+0x1b78] ;  /* 0x001b780001027983 */ /* 0x000eb40000300800 */
[----:B---3--:R1:W-:Y:S04]  /*cbd50*/  @P6 STG.E desc[UR40][R16.64], R18 ;  /* 0x0000001210006986 */ /* 0x0083e8000c101928 */
[----:B-1----:R-:W3:Y:S01]  /*cbd60*/  LDL.LU.64 R16, [R1+0x1b70] ;  /* 0x001b700001107983 */ /* 0x002ee20000300a00 */
[----:B------:R-:W-:-:S13]  /*cbd70*/  LOP3.LUT P6, RZ, R19, 0x8, RZ, 0xc0, !PT ;  /* 0x0000000813ff7812 */ /* 0x000fda00078cc0ff */
[----:B---3--:R1:W-:Y:S04]  /*cbd80*/  @P6 STG.E desc[UR40][R16.64], R0 ;  /* 0x0000000010006986 */ /* 0x0083e8000c101928 */
[----:B-1----:R-:W3:Y:S04]  /*cbd90*/  LDL.LU.64 R16, [R1+0x1b68] ;  /* 0x001b680001107983 */ /* 0x002ee80000300a00 */
[----:B------:R-:W2:Y:S04]  /*cbda0*/  LDL.LU R18, [R1+0x1dc] ;  /* 0x0001dc0001127983 */ /* 0x000ea80000300800 */
[----:B------:R-:W2:Y:S04]  /*cbdb0*/  LDL.LU R0, [R1+0x184] ;  /* 0x0001840001007983 */ /* 0x000ea80000300800 */
        /* <DEDUP_REMOVED lines=19> */
[----:B------:R-:W-:-:S02]  /*cbef0*/  LOP3.LUT P6, RZ, R19, 0x2, RZ, 0xc0, !PT ;  /* 0x0000000213ff7812 */ /* 0x000fc400078cc0ff */
[----:B------:R-:W-:-:S11]  /*cbf00*/  LOP3.LUT R2, R2, 0xdfffffff, RZ, 0xc0, !PT ;  /* 0xdfffffff02027812 */ /* 0x000fd600078ec0ff */
[----:B------:R-:W-:Y:S01]  /*cbf10*/  @P6 STG.E desc[UR40][R20.64], R26 ;  /* 0x0000001a14006986 */ /* 0x000fe2000c101928 */
[----:B------:R-:W-:-:S13]  /*cbf20*/  LOP3.LUT P6, RZ, R7, 0x4000000, RZ, 0xc0, !PT ;  /* 0x0400000007ff7812 */ /* 0x000fda00078cc0ff */
[----:B------:R-:W-:Y:S02]  /*cbf30*/  @P6 LOP3.LUT R2, R2, 0x20000000, RZ, 0xfc, !PT ;  /* 0x2000000002026812 */ /* 0x000fe400078efcff */
[----:B------:R-:W-:Y:S02]  /*cbf40*/  LOP3.LUT P6, RZ, R7, 0x8000000, RZ, 0xc0, !PT ;  /* 0x0800000007ff7812 */ /* 0x000fe400078cc0ff */
[----:B------:R-:W-:Y:S01]  /*cbf50*/  LOP3.LUT R2, R2, 0xbfffffff, RZ, 0xc0, !PT ;  /* 0xbfffffff02027812 */ /* 0x000fe200078ec0ff */
[----:B---3--:R1:W-:Y:S04]  /*cbf60*/  STL.64 [R1+0x1b60], R16 ;  /* 0x001b601001007387 */ /* 0x0083e80000100a00 */
[----:B-1----:R-:W3:Y:S06]  /*cbf70*/  LDL.LU.64 R16, [R1+0x420] ;  /* 0x0004200001107983 */ /* 0x002eec0000300a00 */
[----:B------:R-:W-:-:S02]  /*cbf80*/  @P6 LOP3.LUT R2, R2, 0x40000000, RZ, 0xfc, !PT ;  /* 0x4000000002026812 */ /* 0x000fc400078efcff */
[----:B------:R-:W-:Y:S02]  /*cbf90*/  LOP3.LUT P6, RZ, R7, 0x10000000, RZ, 0xc0, !PT ;  /* 0x1000000007ff7812 */ /* 0x000fe400078cc0ff */
[----:B------:R-:W-:Y:S01]  /*cbfa0*/  LOP3.LUT R19, R19, 0xfffffffe, RZ, 0xc0, !PT ;  /* 0xfffffffe13137812 */ /* 0x000fe200078ec0ff */
[----:B------:R-:W2:Y:S01]  /*cbfb0*/  LDL.LU R3, [R1+0x1c8] ;  /* 0x0001c80001037983 */ /* 0x000ea20000300800 */
[----:B------:R-:W-:-:S03]  /*cbfc0*/  LOP3.LUT R2, R2, 0x7fffffff, RZ, 0xc0, !PT ;  /* 0x7fffffff02027812 */ /* 0x000fc600078ec0ff */
[----:B------:R1:W-:Y:S04]  /*cbfd0*/  @P0 STG.E desc[UR40][R22.64], R6 ;  /* 0x0000000616000986 */ /* 0x0003e8000c101928 */
[----:B------:R-:W2:Y:S02]  /*cbfe0*/  LDL.LU.64 R20, [R1+0x308] ;  /* 0x0003080001147983 */ /* 0x000ea40000300a00 */
[----:B------:R-:W-:Y:S02]  /*cbff0*/  @P6 LOP3.LUT R2, R2, 0x80000000, RZ, 0xfc, !PT ;  /* 0x8000000002026812 */ /* 0x000fe400078efcff */
[----:B------:R-:W-:Y:S01]  /*cc000*/  LOP3.LUT P6, RZ, R7, 0x20000000, RZ, 0xc0, !PT ;  /* 0x2000000007ff7812 */ /* 0x000fe200078cc0ff */
[----:B------:R-:W-:Y:S04]  /*cc010*/  @P2 STG.E desc[UR40][R4.64], R14 ;  /* 0x0000000e04002986 */ /* 0x000fe8000c101928 */
[----:B------:R-:W2:Y:S04]  /*cc020*/  LDL.LU R26, [R1+0x188] ;  /* 0x00018800011a7983 */ /* 0x000ea80000300800 */
[----:B------:R-:W-:Y:S04]  /*cc030*/  @P3 STG.E desc[UR40][R24.64], R15 ;  /* 0x0000000f18003986 */ /* 0x000fe8000c101928 */
[----:B-1----:R-:W2:Y:S04]  /*cc040*/  LDL.LU.64 R22, [R1+0x300] ;  /* 0x0003000001167983 */ /* 0x002ea80000300a00 */
[----:B------:R1:W-:Y:S04]  /*cc050*/  @P4 STG.E desc[UR40][R12.64], R8 ;  /* 0x000000080c004986 */ /* 0x0003e8000c101928 */
[----:B------:R-:W2:Y:S04]  /*cc060*/  LDL.LU R6, [R1+0x1cc] ;  /* 0x0001cc0001067983 */ /* 0x000ea80000300800 */
[----:B------:R4:W-:Y:S01]  /*cc070*/  @P5 STG.E desc[UR40][R10.64], R9 ;  /* 0x000000090a005986 */ /* 0x0009e2000c101928 */
[----:B------:R-:W-:-:S02]  /*cc080*/  @P6 LOP3.LUT R19, R19, 0x1, RZ, 0xfc, !PT ;  /* 0x0000000113136812 */ /* 0x000fc400078efcff */
[----:B------:R-:W-:Y:S01]  /*cc090*/  LOP3.LUT P6, RZ, R7, 0x40000000, RZ, 0xc0, !PT ;  /* 0x4000000007ff7812 */ /* 0x000fe200078cc0ff */
[----:B-1----:R-:W2:Y:S04]  /*cc0a0*/  LDL.LU.64 R12, [R1+0x2f8] ;  /* 0x0002f800010c7983 */ /* 0x002ea80000300a00 */
[----:B----4-:R-:W4:Y:S04]  /*cc0b0*/  LDL.LU R10, [R1+0x18c] ;  /* 0x00018c00010a7983 */ /* 0x010f280000300800 */
[----:B------:R-:W2:Y:S04]  /*cc0c0*/  LDL.LU.64 R4, [R1+0x2f0] ;  /* 0x0002f00001047983 */ /* 0x000ea80000300a00 */
[----:B------:R-:W2:Y:S04]  /*cc0d0*/  LDL.LU R11, [R1+0x1b0] ;  /* 0x0001b000010b7983 */ /* 0x000ea80000300800 */
[----:B------:R-:W2:Y:S04]  /*cc0e0*/  LDL.LU.64 R24, [R1+0x2e8] ;  /* 0x0002e80001187983 */ /* 0x000ea80000300a00 */
[----:B------:R-:W2:Y:S04]  /*cc0f0*/  LDL.LU R8, [R1+0x170] ;  /* 0x0001700001087983 */ /* 0x000ea80000300800 */
[----:B------:R-:W2:Y:S04]  /*cc100*/  LDL.LU.64 R14, [R1+0x2e0] ;  /* 0x0002e000010e7983 */ /* 0x000ea80000300a00 */
[----:B------:R1:W-:Y:S04]  /*cc110*/  @P1 STG.E desc[UR40][R28.64], R27 ;  /* 0x0000001b1c001986 */ /* 0x0003e8000c101928 */
[----:B------:R-:W2:Y:S04]  /*cc120*/  LDL.LU R9, [R1+0x1b4] ;  /* 0x0001b40001097983 */ /* 0x000ea80000300800 */
[----:B-1----:R-:W2:Y:S04]  /*cc130*/  LDL.LU.64 R28, [R1+0x2d8] ;  /* 0x0002d800011c7983 */ /* 0x002ea80000300a00 */
[----:B------:R-:W2:Y:S04]  /*cc140*/  LDL.LU R27, [R1+0x174] ;  /* 0x00017400011b7983 */ /* 0x000ea80000300800 */
[----:B---3--:R1:W-:Y:S04]  /*cc150*/  @P6 STG.E desc[UR40][R16.64], R18 ;  /* 0x0000001210006986 */ /* 0x0083e8000c101928 */
[----:B-1----:R-:W2:Y:S01]  /*cc160*/  LDL.LU.64 R16, [R1+0x1b60] ;  /* 0x001b600001107983 */ /* 0x002ea20000300a00 */
[----:B------:R-:W-:-:S03]  /*cc170*/  LOP3.LUT P6, RZ, R19, 0x1, RZ, 0xc0, !PT ;  /* 0x0000000113ff7812 */ /* 0x000fc600078cc0ff */
[----:B------:R-:W3:Y:S01]  /*cc180*/  LDL.LU.64 R18, [R1+0x318] ;  /* 0x0003180001127983 */ /* 0x000ee20000300a00 */
        /* <DEDUP_REMOVED lines=29> */
[----:B--2---:R1:W-:Y:S04]  /*cc360*/  @P6 STG.E desc[UR40][R16.64], R0 ;  /* 0x0000000010006986 */ /* 0x0043e8000c101928 */
[----:B-1----:R-:W2:Y:S04]  /*cc370*/  LDL.LU.64 R16, [R1+0x1b58] ;  /* 0x001b580001107983 */ /* 0x002ea80000300a00 */
[----:B------:R-:W2:Y:S02]  /*cc380*/  LDL.LU R0, [R1+0x1b50] ;  /* 0x001b500001007983 */ /* 0x000ea40000300800 */
        /* <DEDUP_REMOVED lines=27> */
[----:B------:R-:W-:-:S04]  /*cc540*/  @P1 LOP3.LUT R2, R2, 0x10000000, RZ, 0xfc, !PT ;  /* 0x1000000002021812 */ /* 0x000fc800078efcff */
        /* <DEDUP_REMOVED lines=8> */
[----:B------:R-:W-:Y:S02]  /*cc5d0*/  LOP3.LUT P6, RZ, R2, 0x20000000, RZ, 0xc0, !PT ;  /* 0x2000000002ff7812 */ /* 0x000fe400078cc0ff */
[----:B------:R-:W-:-:S11]  /*cc5e0*/  LOP3.LUT P1, RZ, R7, 0x2000000, RZ, 0xc0, !PT ;  /* 0x0200000007ff7812 */ /* 0x000fd6000782c0ff */
[----:B--2---:R1:W-:Y:S04]  /*cc5f0*/  @P6 STG.E desc[UR40][R16.64], R0 ;  /* 0x0000000010006986 */ /* 0x0043e8000c101928 */
[----:B-1----:R-:W2:Y:S04]  /*cc600*/  LDL.LU.64 R16, [R1+0x1b28] ;  /* 0x001b280001107983 */ /* 0x002ea80000300a00 */
[----:B------:R-:W3:Y:S04]  /*cc610*/  LDL.LU R0, [R1+0x1b20] ;  /* 0x001b200001007983 */ /* 0x000ee80000300800 */
[----:B---3--:R-:W-:Y:S01]  /*cc620*/  @P1 STG.E desc[UR40][R18.64], R0 ;  /* 0x0000000012001986 */ /* 0x008fe2000c101928 */
[----:B------:R-:W-:-:S13]  /*cc630*/  LOP3.LUT P1, RZ, R2, 0x10000000, RZ, 0xc0, !PT ;  /* 0x1000000002ff7812 */ /* 0x000fda000782c0ff */
[----:B--2---:R-:W-:Y:S01]  /*cc640*/  @P1 STG.E desc[UR40][R16.64], R3 ;  /* 0x0000000310001986 */ /* 0x004fe2000c101928 */
[----:B------:R-:W-:-:S13]  /*cc650*/  LOP3.LUT P1, RZ, R2, 0x8000000, RZ, 0xc0, !PT ;  /* 0x0800000002ff7812 */ /* 0x000fda000782c0ff */
[----:B------:R-:W-:Y:S01]  /*cc660*/  @P1 STG.E desc[UR40][R20.64], R26 ;  /* 0x0000001a14001986 */ /* 0x000fe2000c101928 */
[----:B------:R-:W-:-:S13]  /*cc670*/  LOP3.LUT P1, RZ, R2, 0x4000000, RZ, 0xc0, !PT ;  /* 0x0400000002ff7812 */ /* 0x000fda000782c0ff */
[----:B------:R-:W-:Y:S01]  /*cc680*/  @P1 STG.E desc[UR40][R22.64], R6 ;  /* 0x0000000616001986 */ /* 0x000fe2000c101928 */
[----:B------:R-:W-:-:S13]  /*cc690*/  LOP3.LUT P1, RZ, R2, 0x2000000, RZ, 0xc0, !PT ;  /* 0x0200000002ff7812 */ /* 0x000fda000782c0ff */
[----:B----4-:R1:W-:Y:S01]  /*cc6a0*/  @P1 STG.E desc[UR40][R12.64], R10 ;  /* 0x0000000a0c001986 */ /* 0x0103e2000c101928 */
[----:B------:R-:W-:-:S03]  /*cc6b0*/  LOP3.LUT P1, RZ, R2, 0x1000000, RZ, 0xc0, !PT ;  /* 0x0100000002ff7812 */ /* 0x000fc6000782c0ff */
[----:B-1----:R-:W2:Y:S10]  /*cc6c0*/  LDL.LU.64 R12, [R1+0x2d0] ;  /* 0x0002d000010c7983 */ /* 0x002eb40000300a00 */
[----:B------:R1:W-:Y:S01]  /*cc6d0*/  @P1 STG.E desc[UR40][R4.64], R11 ;  /* 0x0000000b04001986 */ /* 0x0003e2000c101928 */
[----:B------:R-:W-:-:S03]  /*cc6e0*/  LOP3.LUT P1, RZ, R2, 0x800000, RZ, 0xc0, !PT ;  /* 0x0080000002ff7812 */ /* 0x000fc6000782c0ff */
[----:B------:R-:W2:Y:S04]  /*cc6f0*/  LDL.LU R10, [R1+0x1b8] ;  /* 0x0001b800010a7983 */ /* 0x000ea80000300800 */
[----:B-1----:R-:W3:Y:S06]  /*cc700*/  LDL.LU.64 R4, [R1+0x248] ;  /* 0x0002480001047983 */ /* 0x002eec0000300a00 */
[----:B------:R-:W-:Y:S01]  /*cc710*/  @P1 STG.E desc[UR40][R24.64], R8 ;  /* 0x0000000818001986 */ /* 0x000fe2000c101928 */
[----:B------:R-:W-:-:S03]  /*cc720*/  LOP3.LUT P1, RZ, R2, 0x400000, RZ, 0xc0, !PT ;  /* 0x0040000002ff7812 */ /* 0x000fc6000782c0ff */
[----:B------:R-:W3:Y:S10]  /*cc730*/  LDL.LU R11, [R1+0x178] ;  /* 0x00017800010b7983 */ /* 0x000ef40000300800 */
[----:B------:R1:W-:Y:S01]  /*cc740*/  @P1 STG.E desc[UR40][R14.64], R9 ;  /* 0x000000090e001986 */ /* 0x0003e2000c101928 */
[----:B------:R-:W-:-:S03]  /*cc750*/  LOP3.LUT P1, RZ, R2, 0x200000, RZ, 0xc0, !PT ;  /* 0x0020000002ff7812 */ /* 0x000fc6000782c0ff */
[----:B-1----:R-:W4:Y:S10]  /*cc760*/  LDL.LU.64 R14, [R1+0x240] ;  /* 0x00024000010e7983 */ /* 0x002f340000300a00 */
[----:B------:R1:W-:Y:S04]  /*cc770*/  @P1 STG.E desc[UR40][R28.64], R27 ;  /* 0x0000001b1c001986 */ /* 0x0003e8000c101928 */
[----:B------:R-:W4:Y:S04]  /*cc780*/  LDL.LU R8, [R1+0x1bc] ;  /* 0x0001bc0001087983 */ /* 0x000f280000300800 */
[----:B-1----:R-:W2:Y:S01]  /*cc790*/  LDL.LU R27, [R1+0x1a0] ;  /* 0x0001a000011b7983 */ /* 0x002ea20000300800 */
[----:B------:R-:W-:-:S02]  /*cc7a0*/  LOP3.LUT P5, RZ, R7, 0x20, RZ, 0xc0, !PT ;  /* 0x0000002007ff7812 */ /* 0x000fc400078ac0ff */
[C---:B------:R-:W-:Y:S02]  /*cc7b0*/  LOP3.LUT P4, RZ, R7.reuse, 0x10, RZ, 0xc0, !PT ;  /* 0x0000001007ff7812 */ /* 0x040fe4000788c0ff */
[C---:B------:R-:W-:Y:S02]  /*cc7c0*/  LOP3.LUT P3, RZ, R7.reuse, 0x8, RZ, 0xc0, !PT ;  /* 0x0000000807ff7812 */ /* 0x040fe4000786c0ff */
[C---:B------:R-:W-:Y:S02]  /*cc7d0*/  LOP3.LUT P2, RZ, R7.reuse, 0x4, RZ, 0xc0, !PT ;  /* 0x0000000407ff7812 */ /* 0x040fe4000784c0ff */
[C---:B------:R-:W-:Y:S02]  /*cc7e0*/  LOP3.LUT P0, RZ, R7.reuse, 0x2, RZ, 0xc0, !PT ;  /* 0x0000000207ff7812 */ /* 0x040fe4000780c0ff */
[----:B------:R-:W-:Y:S01]  /*cc7f0*/  LOP3.LUT P6, RZ, R7, 0x1, RZ, 0xc0, !PT ;  /* 0x0000000107ff7812 */ /* 0x000fe200078cc0ff */
[----:B--2---:R1:W-:Y:S04]  /*cc800*/  STL [R1+0x1b10], R27 ;  /* 0x001b101b01007387 */ /* 0x0043e80000100800 */
[----:B-1----:R-:W2:Y:S04]  /*cc810*/  LDL.LU R27, [R1+0x17c] ;  /* 0x00017c00011b7983 */ /* 0x002ea80000300800 */
[----:B------:R-:W2:Y:S04]  /*cc820*/  LDL.LU R6, [R1+0x160] ;  /* 0x0001600001067983 */ /* 0x000ea80000300800 */
[----:B------:R-:W2:Y:S04]  /*cc830*/  LDL.LU R7, [R1+0x1a4] ;  /* 0x0001a40001077983 */ /* 0x000ea80000300800 */
[----:B--2---:R1:W-:Y:S04]  /*cc840*/  STL.64 [R1+0x1b08], R6 ;  /* 0x001b080601007387 */ /* 0x0043e80000100a00 */
[----:B-1----:R-:W2:Y:S04]  /*cc850*/  LDL.LU.64 R6, [R1+0x230] ;  /* 0x0002300001067983 */ /* 0x002ea80000300a00 */
[----:B--2---:R1:W-:Y:S04]  /*cc860*/  STL.64 [R1+0x1b18], R6 ;  /* 0x001b180601007387 */ /* 0x0043e80000100a00 */
[----:B-1----:R-:W2:Y:S04]  /*cc870*/  LDL.LU.64 R6, [R1+0x238] ;  /* 0x0002380001067983 */ /* 0x002ea80000300a00 */
[----:B------:R-:W2:Y:S01]  /*cc880*/  LDL.LU.64 R28, [R1+0x58] ;  /* 0x00005800011c7983 */ /* 0x000ea20000300a00 */
[----:B------:R-:W-:-:S13]  /*cc890*/  LOP3.LUT P1, RZ, R2, 0x100000, RZ, 0xc0, !PT ;  /* 0x0010000002ff7812 */ /* 0x000fda000782c0ff */
[----:B------:R-:W-:Y:S01]  /*cc8a0*/  @P1 STG.E desc[UR40][R12.64], R10 ;  /* 0x0000000a0c001986 */ /* 0x000fe2000c101928 */
[----:B------:R-:W-:-:S03]  /*cc8b0*/  LOP3.LUT P1, RZ, R2, 0x80000, RZ, 0xc0, !PT ;  /* 0x0008000002ff7812 */ /* 0x000fc6000782c0ff */
[----:B--2---:R1:W-:Y:S04]  /*cc8c0*/  STL.64 [R1+0x1af0], R28 ;  /* 0x001af01c01007387 */ /* 0x0043e80000100a00 */
[----:B-1----:R-:W2:Y:S06]  /*cc8d0*/  LDL.LU.64 R28, [R1+0x220] ;  /* 0x00022000011c7983 */ /* 0x002eac0000300a00 */
[----:B---3--:R-:W-:Y:S01]  /*cc8e0*/  @P1 STG.E desc[UR40][R4.64], R11 ;  /* 0x0000000b04001986 */ /* 0x008fe2000c101928 */
[----:B------:R-:W-:-:S13]  /*cc8f0*/  LOP3.LUT P1, RZ, R2, 0x40000, RZ, 0xc0, !PT ;  /* 0x0004000002ff7812 */ /* 0x000fda000782c0ff */
[----:B----4-:R-:W-:Y:S01]  /*cc900*/  @P1 STG.E desc[UR40][R14.64], R8 ;  /* 0x000000080e001986 */ /* 0x010fe2000c101928 */
[----:B------:R-:W-:-:S13]  /*cc910*/  LOP3.LUT P1, RZ, R2, 0x20000, RZ, 0xc0, !PT ;  /* 0x0002000002ff7812 */ /* 0x000fda000782c0ff */
[----:B------:R-:W-:Y:S04]  /*cc920*/  @P1 STG.E desc[UR40][R6.64], R27 ;  /* 0x0000001b06001986 */ /* 0x000fe8000c101928 */
        /* <DEDUP_REMOVED lines=18> */
[----:B------:R-:W2:Y:S04]  /*cca50*/  LDL.LU.64 R6, [R1+0x1b18] ;  /* 0x001b180001067983 */ /* 0x000ea80000300a00 */
[----:B------:R-:W2:Y:S01]  /*cca60*/  LDL.LU R27, [R1+0x1b10] ;  /* 0x001b1000011b7983 */ /* 0x000ea20000300800 */
[----:B------:R-:W-:-:S13]  /*cca70*/  LOP3.LUT P1, RZ, R2, 0x10000, RZ, 0xc0, !PT ;  /* 0x0001000002ff7812 */ /* 0x000fda000782c0ff */
[----:B--2---:R1:W-:Y:S04]  /*cca80*/  @P1 STG.E desc[UR40][R6.64], R27 ;  /* 0x0000001b06001986 */ /* 0x0043e8000c101928 */
[----:B-1----:R-:W2:Y:S01]  /*cca90*/  LDL.LU.64 R6, [R1+0x1b08] ;  /* 0x001b080001067983 */ /* 0x002ea20000300a00 */
[----:B------:R-:W-:-:S03]  /*ccaa0*/  LOP3.LUT P1, RZ, R2, 0x8000, RZ, 0xc0, !PT ;  /* 0x0000800002ff7812 */ /* 0x000fc6000782c0ff */
[----:B------:R-:W3:Y:S10]  /*ccab0*/  LDL.LU R27, [R1+0x1b00] ;  /* 0x001b0000011b7983 */ /* 0x000ef40000300800 */
[----:B--2---:R1:W-:Y:S04]  /*ccac0*/  @P1 STG.E desc[UR40][R28.64], R6 ;  /* 0x000000061c001986 */ /* 0x0043e8000c101928 */
[----:B-1----:R-:W2:Y:S01]  /*ccad0*/  LDL.LU.64 R28, [R1+0x1af8] ;  /* 0x001af800011c7983 */ /* 0x002ea20000300a00 */
[----:B------:R-:W-:-:S03]  /*ccae0*/  LOP3.LUT P1, RZ, R2, 0x4000, RZ, 0xc0, !PT ;  /* 0x0000400002ff7812 */ /* 0x000fc6000782c0ff */
[----:B------:R-:W3:Y:S10]  /*ccaf0*/  LDL.LU R6, [R1+0x114] ;  /* 0x0001140001067983 */ /* 0x000ef40000300800 */
[----:B--2---:R1:W-:Y:S04]  /*ccb00*/  @P1 STG.E desc[UR40][R28.64], R7 ;  /* 0x000000071c001986 */ /* 0x0043e8000c101928 */
[----:B-1----:R-:W3:Y:S01]  /*ccb10*/  LDL.LU.64 R28, [R1+0x1af0] ;  /* 0x001af000011c7983 */ /* 0x002ee20000300a00 */
[----:B------:R-:W-:-:S13]  /*ccb20*/  LOP3.LUT P1, RZ, R2, 0x2000, RZ, 0xc0, !PT ;  /* 0x0000200002ff7812 */ /* 0x000fda000782c0ff */
[----:B---3--:R1:W-:Y:S01]  /*ccb30*/  @P1 STG.E desc[UR40][R28.64], R0 ;  /* 0x000000001c001986 */ /* 0x0083e2000c101928 */
[----:B------:R-:W-:-:S03]  /*ccb40*/  LOP3.LUT P1, RZ, R2, 0x1000, RZ, 0xc0, !PT ;  /* 0x0000100002ff7812 */ /* 0x000fc6000782c0ff */
[----:B-1----:R-:W2:Y:S10]  /*ccb50*/  LDL.LU.64 R28, [R1+0x1ae8] ;  /* 0x001ae800011c7983 */ /* 0x002eb40000300a00 */
[----:B----4-:R1:W-:Y:S01]  /*ccb60*/  @P1 STG.E desc[UR40][R24.64], R9 ;  /* 0x0000000918001986 */ /* 0x0103e2000c101928 */
[----:B------:R-:W-:-:S03]  /*ccb70*/  LOP3.LUT P1, RZ, R2, 0x800, RZ, 0xc0, !PT ;  /* 0x0000080002ff7812 */ /* 0x000fc6000782c0ff */
[----:B-1----:R-:W3:Y:S10]  /*ccb80*/  LDL.LU.64 R24, [R1+0x14a8] ;  /* 0x0014a80001187983 */ /* 0x002ef40000300a00 */
[----:B------:R-:W-:Y:S01]  /*ccb90*/  @P1 STG.E desc[UR40][R18.64], R26 ;  /* 0x0000001a12001986 */ /* 0x000fe2000c101928 */
[----:B------:R-:W-:-:S03]  /*ccba0*/  LOP3.LUT P1, RZ, R2, 0x400, RZ, 0xc0, !PT ;  /* 0x0000040002ff7812 */ /* 0x000fc6000782c0ff */
[----:B------:R-:W3:Y:S10]  /*ccbb0*/  LDL.LU R9, [R1+0x158] ;  /* 0x0001580001097983 */ /* 0x000ef40000300800 */
[----:B------:R1:W-:Y:S04]  /*ccbc0*/  @P1 STG.E desc[UR40][R20.64], R13 ;  /* 0x0000000d14001986 */ /* 0x0003e8000c101928 */
[----:B-1----:R-:W4:Y:S04]  /*ccbd0*/  LDL.LU.64 R20, [R1+0x14b0] ;  /* 0x0014b00001147983 */ /* 0x002f280000300a00 */
[----:B------:R-:W4:Y:S04]  /*ccbe0*/  LDL.LU R13, [R1+0x118] ;  /* 0x00011800010d7983 */ /* 0x000f280000300800 */
[----:B------:R-:W-:Y:S01]  /*ccbf0*/  @P5 STG.E desc[UR40][R16.64], R12 ;  /* 0x0000000c10005986 */ /* 0x000fe2000c101928 */
[----:B------:R-:W-:-:S03]  /*ccc00*/  LOP3.LUT P5, RZ, R2, 0x100, RZ, 0xc0, !PT ;  /* 0x0000010002ff7812 */ /* 0x000fc600078ac0ff */
[----:B------:R1:W-:Y:S04]  /*ccc10*/  @P4 STG.E desc[UR40][R22.64], R10 ;  /* 0x0000000a16004986 */ /* 0x0003e8000c101928 */
[----:B------:R-:W-:Y:S04]  /*ccc20*/  @P3 STG.E desc[UR40][R4.64], R11 ;  /* 0x0000000b04003986 */ /* 0x000fe8000c101928 */
[----:B------:R1:W-:Y:S04]  /*ccc30*/  @P2 STG.E desc[UR40][R14.64], R8 ;  /* 0x000000080e002986 */ /* 0x0003e8000c101928 */
[----:B-1----:R-:W4:Y:S04]  /*ccc40*/  LDL.LU.64 R22, [R1+0x14b8] ;  /* 0x0014b80001167983 */ /* 0x002f280000300a00 */
[----:B------:R-:W4:Y:S04]  /*ccc50*/  LDL.LU R10, [R1+0x15c] ;  /* 0x00015c00010a7983 */ /* 0x000f280000300800 */
[----:B------:R-:W4:Y:S04]  /*ccc60*/  LDL.LU.64 R16, [R1+0x14c0] ;  /* 0x0014c00001107983 */ /* 0x000f280000300a00 */
[----:B------:R-:W4:Y:S04]  /*ccc70*/  LDL.LU R12, [R1+0x11c] ;  /* 0x00011c00010c7983 */ /* 0x000f280000300800 */
[----:B------:R-:W4:Y:S04]  /*ccc80*/  LDL.LU.64 R14, [R1+0x14c8] ;  /* 0x0014c800010e7983 */ /* 0x000f280000300a00 */
[----:B------:R-:W4:Y:S04]  /*ccc90*/  LDL.LU R11, [R1+0x140] ;  /* 0x00014000010b7983 */ /* 0x000f280000300800 */
[----:B------:R-:W4:Y:S04]  /*ccca0*/  LDL.LU.64 R4, [R1+0x14d0] ;  /* 0x0014d00001047983 */ /* 0x000f280000300a00 */
[----:B------:R-:W4:Y:S04]  /*cccb0*/  LDL.LU R8, [R1+0x100] ;  /* 0x0001000001087983 */ /* 0x000f280000300800 */
[----:B--2---:R-:W-:Y:S04]  /*cccc0*/  @P0 STG.E desc[UR40][R28.64], R6 ;  /* 0x000000061c000986 */ /* 0x004fe8000c101928 */
[----:B---3--:R1:W-:Y:S04]  /*cccd0*/  @P6 STG.E desc[UR40][R24.64], R9 ;  /* 0x0000000918006986 */ /* 0x0083e8000c101928 */
[----:B-1----:R-:W2:Y:S04]  /*ccce0*/  LDL.LU.64 R24, [R1+0x14d8] ;  /* 0x0014d80001187983 */ /* 0x002ea80000300a00 */
[----:B------:R-:W2:Y:S04]  /*cccf0*/  LDL.LU R9, [R1+0x144] ;  /* 0x0001440001097983 */ /* 0x000ea80000300800 */
[----:B----4-:R1:W-:Y:S04]  /*ccd00*/  @P5 STG.E desc[UR40][R20.64], R13 ;  /* 0x0000000d14005986 */ /* 0x0103e8000c101928 */
[----:B-1----:R-:W3:Y:S04]  /*ccd10*/  LDL.LU.64 R20, [R1+0x14e0] ;  /* 0x0014e00001147983 */ /* 0x002ee80000300a00 */
[----:B------:R-:W3:Y:S01]  /*ccd20*/  LDL.LU R13, [R1+0x104] ;  /* 0x00010400010d7983 */ /* 0x000ee20000300800 */
[----:B------:R-:W-:Y:S01]  /*ccd30*/  VIADD R0, R3, 0x1aa ;  /* 0x000001aa03007836 */ /* 0x000fe20000000000 */
[----:B------:R-:W-:-:S02]  /*ccd40*/  LOP3.LUT P1, RZ, R2, 0x200, RZ, 0xc0, !PT ;  /* 0x0000020002ff7812 */ /* 0x000fc4000782c0ff */
[C---:B------:R-:W-:Y:S02]  /*ccd50*/  LOP3.LUT P4, RZ, R2.reuse, 0x80, RZ, 0xc0, !PT ;  /* 0x0000008002ff7812 */ /* 0x040fe4000788c0ff */
[C---:B------:R-:W-:Y:S02]  /*ccd60*/  LOP3.LUT P3, RZ, R2.reuse, 0x40, RZ, 0xc0, !PT ;  /* 0x0000004002ff7812 */ /* 0x040fe4000786c0ff */
[----:B------:R-:W-:Y:S02]  /*ccd70*/  LOP3.LUT P2, RZ, R2, 0x20, RZ, 0xc0, !PT ;  /* 0x0000002002ff7812 */ /* 0x000fe4000784c0ff */
[----:B------:R-:W-:Y:S01]  /*ccd80*/  ISETP.LT.AND P6, PT, R0, UR4, !P1 ;  /* 0x0000000400007c0c */ /* 0x000fe2000cfc1270 */
[C---:B------:R-:W-:Y:S01]  /*ccd90*/  VIADD R0, R3.reuse, 0x1ab ;  /* 0x000001ab03007836 */ /* 0x040fe20000000000 */
[----:B------:R-:W-:Y:S01]  /*ccda0*/  LOP3.LUT P0, RZ, R2, 0x10, RZ, 0xc0, !PT ;  /* 0x0000001002ff7812 */ /* 0x000fe2000780c0ff */
[----:B------:R-:W1:Y:S03]  /*ccdb0*/  LDCU UR4, c[0x0][0x39c] ;  /* 0x00007380ff0477ac */ /* 0x000e660008000800 */
[----:B------:R-:W-:Y:S01]  /*ccdc0*/  ISETP.LT.AND P5, PT, R0, UR5, !P1 ;  /* 0x0000000500007c0c */ /* 0x000fe2000cfa1270 */
[----:B------:R4:W-:Y:S04]  /*ccdd0*/  @P4 STG.E desc[UR40][R22.64], R10 ;  /* 0x0000000a16004986 */ /* 0x0009e8000c101928 */
[----:B------:R1:W-:Y:S04]  /*ccde0*/  @P3 STG.E desc[UR40][R16.64], R12 ;  /* 0x0000000c10003986 */ /* 0x0003e8000c101928 */
[----:B------:R1:W-:Y:S01]  /*ccdf0*/  @P2 STG.E desc[UR40][R14.64], R11 ;  /* 0x0000000b0e002986 */ /* 0x0003e2000c101928 */
[C---:B------:R-:W-:Y:S01]  /*cce00*/  VIADD R0, R3.reuse, 0x1ac ;  /* 0x000001ac03007836 */ /* 0x040fe20000000000 */
[----:B------:R-:W2:Y:S02]  /*cce10*/  LDCU UR5, c[0x0][0x39c] ;  /* 0x00007380ff0577ac */ /* 0x000ea40008000800 */
[----:B------:R1:W-:Y:S04]  /*cce20*/  @P0 STG.E desc[UR40][R4.64], R8 ;  /* 0x0000000804000986 */ /* 0x0003e8000c101928 */
[----:B----4-:R-:W4:Y:S04]  /*cce30*/  LDL.LU.64 R22, [R1+0x14e8] ;  /* 0x0014e80001167983 */ /* 0x010f280000300a00 */
[----:B------:R-:W4:Y:S04]  /*cce40*/  LDL.LU R10, [R1+0x148] ;  /* 0x00014800010a7983 */ /* 0x000f280000300800 */
[----:B-1----:R-:W4:Y:S04]  /*cce50*/  LDL.LU.64 R16, [R1+0x14f0] ;  /* 0x0014f00001107983 */ /* 0x002f280000300a00 */
[----:B------:R-:W4:Y:S04]  /*cce60*/  LDL.LU R12, [R1+0x108] ;  /* 0x00010800010c7983 */ /* 0x000f280000300800 */
[----:B------:R-:W4:Y:S04]  /*cce70*/  LDL.LU.64 R14, [R1+0x14f8] ;  /* 0x0014f800010e7983 */ /* 0x000f280000300a00 */
[----:B------:R-:W4:Y:S04]  /*cce80*/  LDL.LU R11, [R1+0x14c] ;  /* 0x00014c00010b7983 */ /* 0x000f280000300800 */
[----:B------:R-:W4:Y:S04]  /*cce90*/  LDL.LU.64 R4, [R1+0x1500] ;  /* 0x0015000001047983 */ /* 0x000f280000300a00 */
[----:B------:R-:W4:Y:S04]  /*ccea0*/  LDL.LU R8, [R1+0x10c] ;  /* 0x00010c0001087983 */ /* 0x000f280000300800 */
[----:B--2---:R1:W-:Y:S04]  /*cceb0*/  @P6 STG.E desc[UR40][R24.64], R9 ;  /* 0x0000000918006986 */ /* 0x0043e8000c101928 */
[----:B-1----:R-:W2:Y:S04]  /*ccec0*/  LDL.LU.64 R24, [R1+0x1508] ;  /* 0x0015080001187983 */ /* 0x002ea80000300a00 */
[----:B------:R-:W2:Y:S04]  /*cced0*/  LDL.LU R9, [R1+0x130] ;  /* 0x0001300001097983 */ /* 0x000ea80000300800 */
[----:B---3--:R1:W-:Y:S04]  /*ccee0*/  @P5 STG.E desc[UR40][R20.64], R13 ;  /* 0x0000000d14005986 */ /* 0x0083e8000c101928 */
[----:B-1----:R-:W3:Y:S04]  /*ccef0*/  LDL.LU.64 R20, [R1+0x1510] ;  /* 0x0015100001147983 */ /* 0x002ee80000300a00 */
[----:B------:R-:W3:Y:S01]  /*ccf00*/  LDL.LU R13, [R1+0xf0] ;  /* 0x0000f000010d7983 */ /* 0x000ee20000300800 */
[----:B------:R-:W-:Y:S01]  /*ccf10*/  ISETP.LT.AND P4, PT, R0, UR6, !P1 ;  /* 0x0000000600007c0c */ /* 0x000fe2000cf81270 */
[C---:B------:R-:W-:Y:S01]  /*ccf20*/  VIADD R0, R3.reuse, 0x1ad ;  /* 0x000001ad03007836 */ /* 0x040fe20000000000 */
[----:B------:R-:W1:Y:S04]  /*ccf30*/  LDCU UR6, c[0x0][0x39c] ;  /* 0x00007380ff0677ac */ /* 0x000e680008000800 */
[----:B------:R-:W-:Y:S01]  /*ccf40*/  ISETP.LT.AND P3, PT, R0, UR7, !P1 ;  /* 0x0000000700007c0c */ /* 0x000fe2000cf61270 */
[C---:B------:R-:W-:Y:S01]  /*ccf50*/  VIADD R0, R3.reuse, 0x1ae ;  /* 0x000001ae03007836 */ /* 0x040fe20000000000 */
[----:B------:R-:W4:Y:S04]  /*ccf60*/  LDCU UR7, c[0x0][0x39c] ;  /* 0x00007380ff0777ac */ /* 0x000f280008000800 */
[----:B------:R-:W-:Y:S01]  /*ccf70*/  ISETP.LT.AND P2, PT, R0, UR4, !P1 ;  /* 0x0000000400007c0c */ /* 0x000fe2000cf41270 */
[C---:B------:R-:W-:Y:S01]  /*ccf80*/  VIADD R0, R3.reuse, 0x1af ;  /* 0x000001af03007836 */ /* 0x040fe20000000000 */
[----:B------:R-:W2:Y:S04]  /*ccf90*/  LDCU UR4, c[0x0][0x39c] ;  /* 0x00007380ff0477ac */ /* 0x000ea80008000800 */
[----:B------:R-:W-:Y:S01]  /*ccfa0*/  ISETP.LT.AND P0, PT, R0, UR5, !P1 ;  /* 0x0000000500007c0c */ /* 0x000fe2000cf01270 */
[----:B------:R-:W-:Y:S01]  /*ccfb0*/  VIADD R0, R3, 0x1b0 ;  /* 0x000001b003007836 */ /* 0x000fe20000000000 */
[----:B----4-:R4:W-:Y:S01]  /*ccfc0*/  @P4 STG.E desc[UR40][R22.64], R10 ;  /* 0x0000000a16004986 */ /* 0x0109e2000c101928 */
[----:B------:R-:W2:Y:S03]  /*ccfd0*/  LDCU UR5, c[0x0][0x39c] ;  /* 0x00007380ff0577ac */ /* 0x000ea60008000800 */
[----:B-1----:R-:W-:-:S02]  /*ccfe0*/  ISETP.LT.AND P6, PT, R0, UR6, !P1 ;  /* 0x0000000600007c0c */ /* 0x002fc4000cfc1270 */
[C---:B------:R-:W-:Y:S01]  /*ccff0*/  IADD3 R0, PT, PT, R3.reuse, 0x1b1, RZ ;  /* 0x000001b103007810 */ /* 0x040fe20007ffe0ff */
[----:B------:R1:W-:Y:S01]  /*cd000*/  @P3 STG.E desc[UR40][R16.64], R12 ;  /* 0x0000000c10003986 */ /* 0x0003e2000c101928 */
[----:B------:R-:W1:Y:S02]  /*cd010*/  LDCU UR6, c[0x0][0x39c] ;  /* 0x00007380ff0677ac */ /* 0x000e640008000800 */
[----:B------:R-:W-:Y:S01]  /*cd020*/  ISETP.LT.AND P5, PT, R0, UR7, !P1 ;  /* 0x0000000700007c0c */ /* 0x000fe2000cfa1270 */
[----:B----4-:R-:W4:Y:S04]  /*cd030*/  LDL.LU.64 R22, [R1+0x1518] ;  /* 0x0015180001167983 */ /* 0x010f280000300a00 */
[----:B------:R-:W4:Y:S04]  /*cd040*/  LDL.LU R10, [R1+0x134] ;  /* 0x00013400010a7983 */ /* 0x000f280000300800 */
[----:B------:R1:W-:Y:S04]  /*cd050*/  @P2 STG.E desc[UR40][R14.64], R11 ;  /* 0x0000000b0e002986 */ /* 0x0003e8000c101928 */
[----:B------:R1:W-:Y:S01]  /*cd060*/  @P0 STG.E desc[UR40][R4.64], R8 ;  /* 0x0000000804000986 */ /* 0x0003e2000c101928 */
[C---:B------:R-:W-:Y:S01]  /*cd070*/  VIADD R0, R3.reuse, 0x1b2 ;  /* 0x000001b203007836 */ /* 0x040fe20000000000 */
[----:B------:R-:W2:Y:S02]  /*cd080*/  LDCU UR7, c[0x0][0x39c] ;  /* 0x00007380ff0777ac */ /* 0x000ea40008000800 */
        /* <DEDUP_REMOVED lines=22> */
[C---:B------:R-:W-:Y:S01]  /*cd1f0*/  VIADD R0, R3.reuse, 0x1b6 ;  /* 0x000001b603007836 */ /* 0x040fe20000000000 */
[----:B----4-:R4:W-:Y:S01]  /*cd200*/  @P4 STG.E desc[UR40][R22.64], R10 ;  /* 0x0000000a16004986 */ /* 0x0109e2000c101928 */
[----:B------:R-:W2:Y:S03]  /*cd210*/  LDCU UR7, c[0x0][0x39c] ;  /* 0x00007380ff0777ac */ /* 0x000ea60008000800 */
[----:B-1----:R-:W-:Y:S01]  /*cd220*/  ISETP.LT.AND P6, PT, R0, UR4, !P1 ;  /* 0x0000000400007c0c */ /* 0x002fe2000cfc1270 */
[C---:B------:R-:W-:Y:S01]  /*cd230*/  VIADD R0, R3.reuse, 0x1b7 ;  /* 0x000001b703007836 */ /* 0x040fe20000000000 */
[----:B------:R1:W-:Y:S01]  /*cd240*/  @P3 STG.E desc[UR40][R16.64], R12 ;  /* 0x0000000c10003986 */ /* 0x0003e2000c101928 */
[----:B------:R-:W1:Y:S03]  /*cd250*/  LDCU UR4, c[0x0][0x39c] ;  /* 0x00007380ff0477ac */ /* 0x000e660008000800 */
        /* <DEDUP_REMOVED lines=23> */
[----:B------:R-:W-:Y:S01]  /*cd3d0*/  VIADD R0, R3, 0x1ba ;  /* 0x000001ba03007836 */ /* 0x000fe20000000000 */
[----:B------:R-:W4:Y:S04]  /*cd3e0*/  LDCU UR7, c[0x0][0x39c] ;  /* 0x00007380ff0777ac */ /* 0x000f280008000800 */
[----:B------:R-:W-:-:S02]  /*cd3f0*/  ISETP.LT.AND P2, PT, R0, UR4, !P1 ;  /* 0x0000000400007c0c */ /* 0x000fc4000cf41270 */
[C---:B------:R-:W-:Y:S01]  /*cd400*/  IADD3 R0, PT, PT, R3.reuse, 0x1bb, RZ ;  /* 0x000001bb03007810 */ /* 0x040fe20007ffe0ff */
[----:B------:R-:W2:Y:S03]  /*cd410*/  LDCU UR4, c[0x0][0x39c] ;  /* 0x00007380ff0477ac */ /* 0x000ea60008000800 */
[----:B------:R-:W-:Y:S01]  /*cd420*/  ISETP.LT.AND P0, PT, R0, UR5, !P1 ;  /* 0x0000000500007c0c */ /* 0x000fe2000cf01270 */
[C---:B------:R-:W-:Y:S01]  /*cd430*/  VIADD R0, R3.reuse, 0x1bc ;  /* 0x000001bc03007836 */ /* 0x040fe20000000000 */
[----:B------:R-:W2:Y:S04]  /*cd440*/  LDCU UR5, c[0x0][0x39c] ;  /* 0x00007380ff0577ac */ /* 0x000ea80008000800 */
[----:B-1----:R-:W-:Y:S01]  /*cd450*/  ISETP.LT.AND P6, PT, R0, UR6, !P1 ;  /* 0x0000000600007c0c */ /* 0x002fe2000cfc1270 */
[C---:B------:R-:W-:Y:S01]  /*cd460*/  VIADD R0, R3.reuse, 0x1bd ;  /* 0x000001bd03007836 */ /* 0x040fe20000000000 */
[----:B----4-:R1:W-:Y:S01]  /*cd470*/  @P4 STG.E desc[UR40][R22.64], R10 ;  /* 0x0000000a16004986 */ /* 0x0103e2000c101928 */
[----:B------:R-:W4:Y:S03]  /*cd480*/  LDCU UR6, c[0x0][0x39c] ;  /* 0x00007380ff0677ac */ /* 0x000f260008000800 */
[----:B------:R-:W-:Y:S01]  /*cd490*/  ISETP.LT.AND P5, PT, R0, UR7, !P1 ;  /* 0x0000000700007c0c */ /* 0x000fe2000cfa1270 */
[----:B------:R4:W-:Y:S04]  /*cd4a0*/  @P3 STG.E desc[UR40][R16.64], R12 ;  /* 0x0000000c10003986 */ /* 0x0009e8000c101928 */
[----:B-1----:R-:W3:Y:S04]  /*cd4b0*/  LDL.LU.64 R22, [R1+0x1578] ;  /* 0x0015780001167983 */ /* 0x002ee80000300a00 */
[----:B------:R-:W3:Y:S04]  /*cd4c0*/  LDL.LU R10, [R1+0x12c] ;  /* 0x00012c00010a7983 */ /* 0x000ee80000300800 */
[----:B------:R1:W-:Y:S04]  /*cd4d0*/  @P2 STG.E desc[UR40][R14.64], R11 ;  /* 0x0000000b0e002986 */ /* 0x0003e8000c101928 */
[----:B----4-:R-:W4:Y:S04]  /*cd4e0*/  LDL.LU.64 R16, [R1+0x1580] ;  /* 0x0015800001107983 */ /* 0x010f280000300a00 */
[----:B------:R-:W4:Y:S04]  /*cd4f0*/  LDL.LU R12, [R1+0xec] ;  /* 0x0000ec00010c7983 */ /* 0x000f280000300800 */
[----:B------:R1:W-:Y:S01]  /*cd500*/  @P0 STG.E desc[UR40][R4.64], R8 ;  /* 0x0000000804000986 */ /* 0x0003e2000c101928 */
[C---:B------:R-:W-:Y:S01]  /*cd510*/  VIADD R0, R3.reuse, 0x1be ;  /* 0x000001be03007836 */ /* 0x040fe20000000000 */
[----:B------:R-:W2:Y:S02]  /*cd520*/  LDCU UR7, c[0x0][0x39c] ;  /* 0x00007380ff0777ac */ /* 0x000ea40008000800 */
[----:B-1----:R-:W4:Y:S04]  /*cd530*/  LDL.LU.64 R14, [R1+0x1588] ;  /* 0x00158800010e7983 */ /* 0x002f280000300a00 */
        /* <DEDUP_REMOVED lines=14> */
[----:B------:R-:W1:Y:S04]  /*cd620*/  LDCU UR5, c[0x0][0x39c] ;  /* 0x00007380ff0577ac */ /* 0x000e680008000800 */
[----:B------:R-:W-:Y:S01]  /*cd630*/  ISETP.LT.AND P2, PT, R0, UR6, !P1 ;  /* 0x0000000600007c0c */ /* 0x000fe2000cf41270 */
[C---:B------:R-:W-:Y:S01]  /*cd640*/  VIADD R0, R3.reuse, 0x1c1 ;  /* 0x000001c103007836 */ /* 0x040fe20000000000 */
[----:B------:R-:W2:Y:S04]  /*cd650*/  LDCU UR6, c[0x0][0x39c] ;  /* 0x00007380ff0677ac */ /* 0x000ea80008000800 */
[----:B------:R-:W-:Y:S01]  /*cd660*/  ISETP.LT.AND P0, PT, R0, UR7, !P1 ;  /* 0x0000000700007c0c */ /* 0x000fe2000cf01270 */
[C---:B------:R-:W-:Y:S01]  /*cd670*/  VIADD R0, R3.reuse, 0x1c2 ;  /* 0x000001c203007836 */ /* 0x040fe20000000000 */
[----:B------:R-:W2:Y:S04]  /*cd680*/  LDCU UR7, c[0x0][0x39c] ;  /* 0x00007380ff0777ac */ /* 0x000ea80008000800 */
[----:B-1----:R-:W-:Y:S01]  /*cd690*/  ISETP.LT.AND P6, PT, R0, UR4, !P1 ;  /* 0x0000000400007c0c */ /* 0x002fe2000cfc1270 */
[C---:B------:R-:W-:Y:S01]  /*cd6a0*/  VIADD R0, R3.reuse, 0x1c3 ;  /* 0x000001c303007836 */ /* 0x040fe20000000000 */
[----:B------:R1:W-:Y:S01]  /*cd6b0*/  @P4 STG.E desc[UR40][R22.64], R10 ;  /* 0x0000000a16004986 */ /* 0x0003e2000c101928 */
[----:B------:R-:W2:Y:S03]  /*cd6c0*/  LDCU UR4, c[0x0][0x39c] ;  /* 0x00007380ff0477ac */ /* 0x000ea60008000800 */
[----:B------:R-:W-:Y:S01]  /*cd6d0*/  ISETP.LT.AND P5, PT, R0, UR5, !P1 ;  /* 0x0000000500007c0c */ /* 0x000fe2000cfa1270 */
[----:B----4-:R4:W-:Y:S04]  /*cd6e0*/  @P3 STG.E desc[UR40][R16.64], R12 ;  /* 0x0000000c10003986 */ /* 0x0109e8000c101928 */
[----:B-1----:R-:W3:Y:S04]  /*cd6f0*/  LDL.LU.64 R22, [R1+0x15a8] ;  /* 0x0015a80001167983 */ /* 0x002ee80000300a00 */
[----:B------:R-:W3:Y:S04]  /*cd700*/  LDL.LU R10, [R1+0xc8] ;  /* 0x0000c800010a7983 */ /* 0x000ee80000300800 */
[----:B------:R1:W-:Y:S04]  /*cd710*/  @P2 STG.E desc[UR40][R14.64], R11 ;  /* 0x0000000b0e002986 */ /* 0x0003e8000c101928 */
[----:B----4-:R-:W4:Y:S04]  /*cd720*/  LDL.LU.64 R16, [R1+0x15b0] ;  /* 0x0015b00001107983 */ /* 0x010f280000300a00 */
[----:B------:R-:W4:Y:S04]  /*cd730*/  LDL.LU R12, [R1+0x98] ;  /* 0x00009800010c7983 */ /* 0x000f280000300800 */
[----:B------:R1:W-:Y:S01]  /*cd740*/  @P0 STG.E desc[UR40][R4.64], R8 ;  /* 0x0000000804000986 */ /* 0x0003e2000c101928 */
[----:B------:R-:W-:Y:S01]  /*cd750*/  VIADD R0, R3, 0x1c4 ;  /* 0x000001c403007836 */ /* 0x000fe20000000000 */
        /* <DEDUP_REMOVED lines=11> */
[----:B------:R-:W-:-:S02]  /*cd810*/  ISETP.LT.AND P4, PT, R0, UR6, !P1 ;  /* 0x0000000600007c0c */ /* 0x000fc4000cf81270 */
[C---:B------:R-:W-:Y:S01]  /*cd820*/  IADD3 R0, PT, PT, R3.reuse, 0x1c5, RZ ;  /* 0x000001c503007810 */ /* 0x040fe20007ffe0ff */
[----:B------:R-:W1:Y:S03]  /*cd830*/  LDCU UR6, c[0x0][0x39c] ;  /* 0x00007380ff0677ac */ /* 0x000e660008000800 */
        /* <DEDUP_REMOVED lines=11> */
[----:B------:R-:W1:Y:S01]  /*cd8f0*/  LDCU UR6, c[0x0][0x39c] ;  /* 0x00007380ff0677ac */ /* 0x000e620008000800 */
[----:B------:R1:W-:Y:S03]  /*cd900*/  @P4 STG.E desc[UR40][R22.64], R10 ;  /* 0x0000000a16004986 */ /* 0x0003e6000c101928 */
        /* <DEDUP_REMOVED lines=30> */
[----:B------:R-:W-:Y:S01]  /*cdaf0*/  VIADD R0, R3, 0x1ce ;  /* 0x000001ce03007836 */ /* 0x000fe20000000000 */
[----:B------:R-:W2:Y:S04]  /*cdb00*/  LDCU UR7, c[0x0][0x39c] ;  /* 0x00007380ff0777ac */ /* 0x000ea80008000800 */
[----:B-1----:R-:W-:-:S02]  /*cdb10*/  ISETP.LT.AND P6, PT, R0, UR4, !P1 ;  /* 0x0000000400007c0c */ /* 0x002fc4000cfc1270 */
[C---:B------:R-:W-:Y:S01]  /*cdb20*/  IADD3 R0, PT, PT, R3.reuse, 0x1cf, RZ ;  /* 0x000001cf03007810 */ /* 0x040fe20007ffe0ff */
[----:B------:R1:W-:Y:S01]  /*cdb30*/  @P4 STG.E desc[UR40][R22.64], R10 ;  /* 0x0000000a16004986 */ /* 0x0003e2000c101928 */
[----:B------:R-:W2:Y:S02]  /*cdb40*/  LDCU UR4, c[0x0][0x39c] ;  /* 0x00007380ff0477ac */ /* 0x000ea40008000800 */
        /* <DEDUP_REMOVED lines=37> */
[----:B----4-:R-:W-:Y:S04]  /*cdda0*/  @P3 STG.E desc[UR40][R16.64], R12 ;  /* 0x0000000c10003986 */ /* 0x010fe8000c101928 */
[----:B-1----:R-:W4:Y:S04]  /*cddb0*/  LDL.LU.64 R22, [R1+0x1638] ;  /* 0x0016380001167983 */ /* 0x002f280000300a00 */
        /* <DEDUP_REMOVED lines=13> */
[----:B-1----:R-:W3:Y:S04]  /*cde90*/  LDL.LU R13, [R1+0xd4] ;  /* 0x0000d400010d7983 */ /* 0x002ee80000300800 */
[----:B------:R-:W2:Y:S01]  /*cdea0*/  LDL.LU.64 R28, [R1+0x1668] ;  /* 0x00166800011c7983 */ /* 0x000ea20000300a00 */
[----:B------:R-:W-:Y:S01]  /*cdeb0*/  ISETP.LT.AND P4, PT, R0, UR4, !P1 ;  /* 0x0000000400007c0c */ /* 0x000fe2000cf81270 */
[C---:B------:R-:W-:Y:S01]  /*cdec0*/  VIADD R0, R3.reuse, 0x1d7 ;  /* 0x000001d703007836 */ /* 0x040fe20000000000 */
[----:B------:R-:W1:Y:S04]  /*cded0*/  LDCU UR4, c[0x0][0x39c] ;  /* 0x00007380ff0477ac */ /* 0x000e680008000800 */
[----:B------:R-:W-:Y:S01]  /*cdee0*/  ISETP.LT.AND P3, PT, R0, UR5, !P1 ;  /* 0x0000000500007c0c */ /* 0x000fe2000cf61270 */
[----:B------:R-:W-:Y:S01]  /*cdef0*/  VIADD R0, R3, 0x1d8 ;  /* 0x000001d803007836 */ /* 0x000fe20000000000 */
[----:B------:R-:W1:Y:S04]  /*cdf00*/  LDCU UR5, c[0x0][0x39c] ;  /* 0x00007380ff0577ac */ /* 0x000e680008000800 */
[----:B------:R-:W-:-:S02]  /*cdf10*/  ISETP.LT.AND P2, PT, R0, UR6, !P1 ;  /* 0x0000000600007c0c */ /* 0x000fc4000cf41270 */
[C---:B------:R-:W-:Y:S01]  /*cdf20*/  IADD3 R0, PT, PT, R3.reuse, 0x1d9, RZ ;  /* 0x000001d903007810 */ /* 0x040fe20007ffe0ff */
[----:B------:R-:W1:Y:S03]  /*cdf30*/  LDCU UR6, c[0x0][0x39c] ;  /* 0x00007380ff0677ac */ /* 0x000e660008000800 */
[----:B------:R-:W-:Y:S01]  /*cdf40*/  ISETP.LT.AND P0, PT, R0, UR7, !P1 ;  /* 0x0000000700007c0c */ /* 0x000fe2000cf01270 */
[----:B--2---:R2:W-:Y:S01]  /*cdf50*/  STL.64 [R1+0x1ae0], R28 ;  /* 0x001ae01c01007387 */ /* 0x0045e20000100a00 */
[----:B------:R-:W-:-:S03]  /*cdf60*/  VIADD R0, R3, 0x1da ;  /* 0x000001da03007836 */ /* 0x000fc60000000000 */
[----:B----4-:R-:W-:Y:S01]  /*cdf70*/  @P4 STG.E desc[UR40][R22.64], R10 ;  /* 0x0000000a16004986 */ /* 0x010fe2000c101928 */
[----:B------:R-:W4:Y:S03]  /*cdf80*/  LDCU UR7, c[0x0][0x39c] ;  /* 0x00007380ff0777ac */ /* 0x000f260008000800 */
[----:B--2---:R-:W3:Y:S01]  /*cdf90*/  LDL.LU.64 R28, [R1+0x1658] ;  /* 0x00165800011c7983 */ /* 0x004ee20000300a00 */
[----:B-1----:R-:W-:-:S03]  /*cdfa0*/  ISETP.LT.AND P6, PT, R0, UR4, !P1 ;  /* 0x0000000400007c0c */ /* 0x002fc6000cfc1270 */
[----:B------:R-:W2:Y:S04]  /*cdfb0*/  LDL.LU R18, [R1+0x64] ;  /* 0x0000640001127983 */ /* 0x000ea80000300800 */
[----:B------:R-:W2:Y:S04]  /*cdfc0*/  LDL.LU.64 R16, [R1+0x1670] ;  /* 0x0016700001107983 */ /* 0x000ea80000300a00 */
[----:B------:R-:W2:Y:S04]  /*cdfd0*/  LDL.LU R26, [R1+0xd8] ;  /* 0x0000d800011a7983 */ /* 0x000ea80000300800 */
[----:B------:R1:W-:Y:S04]  /*cdfe0*/  @P3 STG.E desc[UR40][R14.64], R11 ;  /* 0x0000000b0e003986 */ /* 0x0003e8000c101928 */
[----:B------:R1:W-:Y:S04]  /*cdff0*/  @P2 STG.E desc[UR40][R4.64], R8 ;  /* 0x0000000804002986 */ /* 0x0003e8000c101928 */
[----:B------:R4:W-:Y:S01]  /*ce000*/  @P0 STG.E desc[UR40][R24.64], R9 ;  /* 0x0000000918000986 */ /* 0x0009e2000c101928 */
[C---:B------:R-:W-:Y:S01]  /*ce010*/  VIADD R0, R3.reuse, 0x1db ;  /* 0x000001db03007836 */ /* 0x040fe20000000000 */
[----:B------:R-:W2:Y:S02]  /*ce020*/  LDCU UR4, c[0x0][0x39c] ;  /* 0x00007380ff0477ac */ /* 0x000ea40008000800 */
[----:B------:R-:W2:Y:S04]  /*ce030*/  LDS.128 R4, [R27] ;  /* 0x000000001b047984 */ /* 0x000ea80000000c00 */
[----:B-1----:R-:W2:Y:S04]  /*ce040*/  LDL.LU.64 R14, [R1+0x1680] ;  /* 0x00168000010e7983 */ /* 0x002ea80000300a00 */
[----:B------:R-:W2:Y:S04]  /*ce050*/  LDL.LU R10, [R1+0x68] ;  /* 0x00006800010a7983 */ /* 0x000ea80000300800 */
[----:B------:R-:W2:Y:S04]  /*ce060*/  LDL.LU.64 R20, [R1+0x1688] ;  /* 0x0016880001147983 */ /* 0x000ea80000300a00 */
[----:B------:R-:W2:Y:S04]  /*ce070*/  LDL.LU R11, [R1+0xdc] ;  /* 0x0000dc00010b7983 */ /* 0x000ea80000300800 */
[----:B------:R-:W2:Y:S04]  /*ce080*/  LDL.LU.64 R22, [R1+0x1690] ;  /* 0x0016900001167983 */ /* 0x000ea80000300a00 */
[----:B------:R-:W2:Y:S04]  /*ce090*/  LDL.LU R8, [R1+0x6c] ;  /* 0x00006c0001087983 */ /* 0x000ea80000300800 */
[----:B----4-:R-:W4:Y:S04]  /*ce0a0*/  LDL.LU.64 R24, [R1+0x1678] ;  /* 0x0016780001187983 */ /* 0x010f280000300a00 */
[----:B------:R-:W4:Y:S04]  /*ce0b0*/  LDL.LU R9, [R1+0x10] ;  /* 0x0000100001097983 */ /* 0x000f280000300800 */
[----:B---3--:R1:W-:Y:S04]  /*ce0c0*/  @P6 STG.E desc[UR40][R28.64], R13 ;  /* 0x0000000d1c006986 */ /* 0x0083e8000c101928 */
[----:B-1----:R-:W3:Y:S01]  /*ce0d0*/  LDL.LU.64 R28, [R1+0x1ae0] ;  /* 0x001ae000011c7983 */ /* 0x002ee20000300a00 */
[----:B------:R-:W-:Y:S01]  /*ce0e0*/  ISETP.LT.AND P5, PT, R0, UR5, !P1 ;  /* 0x0000000500007c0c */ /* 0x000fe2000cfa1270 */
[----:B------:R-:W-:-:S02]  /*ce0f0*/  VIADD R0, R3, 0x1dc ;  /* 0x000001dc03007836 */ /* 0x000fc40000000000 */
[----:B------:R-:W4:Y:S01]  /*ce100*/  LDL.LU.64 R12, [R1+0x1660] ;  /* 0x00166000010c7983 */ /* 0x000f220000300a00 */
[----:B------:R-:W1:Y:S02]  /*ce110*/  LDCU UR5, c[0x0][0x39c] ;  /* 0x00007380ff0577ac */ /* 0x000e640008000800 */
[----:B------:R-:W-:Y:S01]  /*ce120*/  ISETP.LT.AND P4, PT, R0, UR6, !P1 ;  /* 0x0000000600007c0c */ /* 0x000fe2000cf81270 */
[C---:B------:R-:W-:Y:S01]  /*ce130*/  VIADD R0, R3.reuse, 0x1dd ;  /* 0x000001dd03007836 */ /* 0x040fe20000000000 */
[----:B------:R-:W2:Y:S04]  /*ce140*/  LDCU UR6, c[0x0][0x39c] ;  /* 0x00007380ff0677ac */ /* 0x000ea80008000800 */
[----:B------:R-:W-:Y:S01]  /*ce150*/  ISETP.LT.AND P3, PT, R0, UR7, !P1 ;  /* 0x0000000700007c0c */ /* 0x000fe2000cf61270 */
[C---:B------:R-:W-:Y:S01]  /*ce160*/  VIADD R0, R3.reuse, 0x1de ;  /* 0x000001de03007836 */ /* 0x040fe20000000000 */
[----:B------:R-:W2:Y:S04]  /*ce170*/  LDCU UR7, c[0x0][0x39c] ;  /* 0x00007380ff0777ac */ /* 0x000ea80008000800 */
[----:B--2---:R-:W-:Y:S01]  /*ce180*/  ISETP.LT.AND P2, PT, R0, UR4, !P1 ;  /* 0x0000000400007c0c */ /* 0x004fe2000cf41270 */
[C---:B------:R-:W-:Y:S01]  /*ce190*/  VIADD R0, R3.reuse, 0x1df ;  /* 0x000001df03007836 */ /* 0x040fe20000000000 */
[----:B------:R-:W2:Y:S04]  /*ce1a0*/  LDCU UR4, c[0x0][0x39c] ;  /* 0x00007380ff0477ac */ /* 0x000ea80008000800 */
[----:B-1----:R-:W-:Y:S01]  /*ce1b0*/  ISETP.LT.AND P0, PT, R0, UR5, !P1 ;  /* 0x0000000500007c0c */ /* 0x002fe2000cf01270 */
[C---:B------:R-:W-:Y:S01]  /*ce1c0*/  VIADD R0, R3.reuse, 0x1e0 ;  /* 0x000001e003007836 */ /* 0x040fe20000000000 */
[----:B------:R-:W1:Y:S01]  /*ce1d0*/  LDCU UR5, c[0x0][0x39c] ;  /* 0x00007380ff0577ac */ /* 0x000e620008000800 */
[----:B---3--:R3:W-:Y:S04]  /*ce1e0*/  @P5 STG.E desc[UR40][R28.64], R18 ;  /* 0x000000121c005986 */ /* 0x0087e8000c101928 */
[----:B------:R-:W-:Y:S04]  /*ce1f0*/  @P4 STG.E desc[UR40][R16.64], R26 ;  /* 0x0000001a10004986 */ /* 0x000fe8000c101928 */
[----:B------:R1:W-:Y:S04]  /*ce200*/  @P3 STG.E desc[UR40][R14.64], R10 ;  /* 0x0000000a0e003986 */ /* 0x0003e8000c101928 */
[----:B------:R-:W4:Y:S04]  /*ce210*/  LDS.128 R16, [R27+0x2000] ;  /* 0x002000001b107984 */ /* 0x000f280000000c00 */
[----:B---3--:R-:W3:Y:S04]  /*ce220*/  LDL.LU.64 R28, [R1+0x16a8] ;  /* 0x0016a800011c7983 */ /* 0x008ee80000300a00 */
[----:B-1----:R-:W3:Y:S01]  /*ce230*/  LDL.LU R10, [R1+0x14] ;  /* 0x00001400010a7983 */ /* 0x002ee20000300800 */
[----:B------:R-:W-:Y:S01]  /*ce240*/  ISETP.LT.AND P6, PT, R0, UR6, !P1 ;  /* 0x0000000600007c0c */ /* 0x000fe2000cfc1270 */
[----:B------:R-:W-:-:S02]  /*ce250*/  VIADD R0, R3, 0x1e1 ;  /* 0x000001e103007836 */ /* 0x000fc40000000000 */
[----:B------:R-:W3:Y:S04]  /*ce260*/  LDL.LU.64 R14, [R1+0x16b8] ;  /* 0x0016b800010e7983 */ /* 0x000ee80000300a00 */
[----:B------:R1:W-:Y:S01]  /*ce270*/  @P2 STG.E desc[UR40][R20.64], R11 ;  /* 0x0000000b14002986 */ /* 0x0003e2000c101928 */
[----:B------:R-:W3:Y:S01]  /*ce280*/  LDCU UR6, c[0x0][0x39c] ;  /* 0x00007380ff0677ac */ /* 0x000ee20008000800 */
[----:B------:R-:W-:Y:S01]  /*ce290*/  ISETP.LT.AND P5, PT, R0, UR7, !P1 ;  /* 0x0000000700007c0c */ /* 0x000fe2000cfa1270 */
[C---:B------:R-:W-:Y:S01]  /*ce2a0*/  VIADD R0, R3.reuse, 0x1e2 ;  /* 0x000001e203007836 */ /* 0x040fe20000000000 */
[----:B------:R-:W-:Y:S01]  /*ce2b0*/  @P0 STG.E desc[UR40][R22.64], R8 ;  /* 0x0000000816000986 */ /* 0x000fe2000c101928 */
[----:B------:R-:W3:Y:S03]  /*ce2c0*/  LDCU UR7, c[0x0][0x39c] ;  /* 0x00007380ff0777ac */ /* 0x000ee60008000800 */
[----:B--2---:R-:W-:Y:S01]  /*ce2d0*/  ISETP.LT.AND P4, PT, R0, UR4, !P1 ;  /* 0x0000000400007c0c */ /* 0x004fe2000cf81270 */
[----:B----4-:R2:W-:Y:S04]  /*ce2e0*/  @P6 STG.E desc[UR40][R24.64], R9 ;  /* 0x0000000918006986 */ /* 0x0105e8000c101928 */
[----:B-1----:R-:W4:Y:S04]  /*ce2f0*/  LDL.LU.64 R20, [R1+0x16c0] ;  /* 0x0016c00001147983 */ /* 0x002f280000300a00 */
[----:B------:R-:W4:Y:S01]  /*ce300*/  LDL.LU R11, [R1+0x18] ;  /* 0x00001800010b7983 */ /* 0x000f220000300800 */
[C---:B------:R-:W-:Y:S01]  /*ce310*/  IADD3 R0, PT, PT, R3.reuse, 0x1e3, RZ ;  /* 0x000001e303007810 */ /* 0x040fe20007ffe0ff */
[----:B------:R-:W1:Y:S02]  /*ce320*/  LDCU UR4, c[0x0][0x39c] ;  /* 0x00007380ff0477ac */ /* 0x000e640008000800 */
[----:B------:R1:W-:Y:S04]  /*ce330*/  @P5 STG.E desc[UR40][R12.64], R4 ;  /* 0x000000040c005986 */ /* 0x0003e8000c101928 */
[----:B--2---:R-:W2:Y:S04]  /*ce340*/  LDL.LU.64 R8, [R1+0x16b0] ;  /* 0x0016b00001087983 */ /* 0x004ea80000300a00 */
[----:B------:R-:W2:Y:S04]  /*ce350*/  LDL.LU.64 R22, [R1+0x16a0] ;  /* 0x0016a00001167983 */ /* 0x000ea80000300a00 */
[----:B-1----:R-:W2:Y:S04]  /*ce360*/  LDL.LU R12, [R1+0x1c] ;  /* 0x00001c00010c7983 */ /* 0x002ea80000300800 */
[----:B------:R-:W2:Y:S04]  /*ce370*/  LDL.LU.64 R24, [R1+0x1698] ;  /* 0x0016980001187983 */ /* 0x000ea80000300a00 */
[----:B------:R1:W-:Y:S04]  /*ce380*/  STL.64 [R1+0x1ad8], R16 ;  /* 0x001ad81001007387 */ /* 0x0003e80000100a00 */
[----:B------:R-:W-:Y:S04]  /*ce390*/  STL.64 [R1+0x1ad0], R18 ;  /* 0x001ad01201007387 */ /* 0x000fe80000100a00 */
[----:B-1----:R-:W2:Y:S04]  /*ce3a0*/  LDL.LU.64 R16, [R1+0x16e0] ;  /* 0x0016e00001107983 */ /* 0x002ea80000300a00 */
[----:B---3--:R1:W-:Y:S04]  /*ce3b0*/  @P4 STG.E desc[UR40][R28.64], R10 ;  /* 0x0000000a1c004986 */ /* 0x0083e8000c101928 */
[----:B-1----:R-:W3:Y:S01]  /*ce3c0*/  LDL.LU R10, [R1] ;  /* 0x00000000010a7983 */ /* 0x002ee20000300800 */
        /* <DEDUP_REMOVED lines=8> */
[----:B------:R1:W-:Y:S01]  /*ce450*/  @P3 STG.E desc[UR40][R14.64], R5 ;  /* 0x000000050e003986 */ /* 0x0003e2000c101928 */
[----:B------:R-:W2:Y:S03]  /*ce460*/  LDCU UR7, c[0x0][0x39c] ;  /* 0x00007380ff0777ac */ /* 0x000ea60008000800 */
[----:B------:R-:W-:Y:S01]  /*ce470*/  ISETP.LT.AND P6, PT, R0, UR4, !P1 ;  /* 0x0000000400007c0c */ /* 0x000fe2000cfc1270 */
[C---:B------:R-:W-:Y:S01]  /*ce480*/  VIADD R0, R3.reuse, 0x1e7 ;  /* 0x000001e703007836 */ /* 0x040fe20000000000 */
[----:B----4-:R4:W-:Y:S01]  /*ce490*/  @P2 STG.E desc[UR40][R20.64], R11 ;  /* 0x0000000b14002986 */ /* 0x0109e2000c101928 */
[----:B------:R-:W2:Y:S03]  /*ce4a0*/  LDCU UR4, c[0x0][0x39c] ;  /* 0x00007380ff0477ac */ /* 0x000ea60008000800 */
[----:B-1----:R-:W-:Y:S01]  /*ce4b0*/  ISETP.LT.AND P5, PT, R0, UR5, !P1 ;  /* 0x0000000500007c0c */ /* 0x002fe2000cfa1270 */
[----:B------:R-:W-:Y:S01]  /*ce4c0*/  VIADD R0, R3, 0x1e8 ;  /* 0x000001e803007836 */ /* 0x000fe20000000000 */
[----:B------:R-:W3:Y:S04]  /*ce4d0*/  LDL.LU.64 R14, [R1+0x16f0] ;  /* 0x0016f000010e7983 */ /* 0x000ee80000300a00 */
[----:B------:R-:W3:Y:S04]  /*ce4e0*/  LDL.LU.64 R18, [R1+0x16f8] ;  /* 0x0016f80001127983 */ /* 0x000ee80000300a00 */
[----:B--2---:R1:W-:Y:S01]  /*ce4f0*/  @P0 STG.E desc[UR40][R8.64], R6 ;  /* 0x0000000608000986 */ /* 0x0043e2000c101928 */
[----:B------:R-:W2:Y:S01]  /*ce500*/  LDCU UR5, c[0x0][0x39c] ;  /* 0x00007380ff0577ac */ /* 0x000ea20008000800 */
[----:B------:R-:W-:-:S02]  /*ce510*/  ISETP.LT.AND P4, PT, R0, UR6, !P1 ;  /* 0x0000000600007c0c */ /* 0x000fc4000cf81270 */
[----:B----4-:R-:W4:Y:S04]  /*ce520*/  LDL.LU R11, [R1+0x4] ;  /* 0x00000400010b7983 */ /* 0x010f280000300800 */
[----:B------:R-:W-:Y:S01]  /*ce530*/  @P6 STG.E desc[UR40][R22.64], R12 ;  /* 0x0000000c16006986 */ /* 0x000fe2000c101928 */
[----:B------:R-:W-:Y:S01]  /*ce540*/  VIADD R0, R3, 0x1e9 ;  /* 0x000001e903007836 */ /* 0x000fe20000000000 */
[----:B------:R-:W2:Y:S02]  /*ce550*/  LDCU UR6, c[0x0][0x39c] ;  /* 0x00007380ff0677ac */ /* 0x000ea40008000800 */
[----:B-1----:R-:W2:Y:S04]  /*ce560*/  LDL.LU.64 R8, [R1+0x1708] ;  /* 0x0017080001087983 */ /* 0x002ea80000300a00 */
[----:B------:R-:W2:Y:S04]  /*ce570*/  LDL.LU R13, [R1+0x8] ;  /* 0x00000800010d7983 */ /* 0x000ea80000300800 */
[----:B------:R-:W2:Y:S04]  /*ce580*/  LDL.LU.64 R28, [R1+0x16e8] ;  /* 0x0016e800011c7983 */ /* 0x000ea80000300a00 */
[----:B------:R-:W2:Y:S04]  /*ce590*/  LDL.LU.64 R20, [R1+0x16d8] ;  /* 0x0016d80001147983 */ /* 0x000ea80000300a00 */
[----:B------:R-:W2:Y:S04]  /*ce5a0*/  LDL.LU R26, [R1+0xc] ;  /* 0x00000c00011a7983 */ /* 0x000ea80000300800 */
[----:B------:R1:W-:Y:S01]  /*ce5b0*/  @P5 STG.E desc[UR40][R24.64], R7 ;  /* 0x0000000718005986 */ /* 0x0003e2000c101928 */
[----:B------:R-:W-:-:S03]  /*ce5c0*/  ISETP.LT.AND P3, PT, R0, UR7, !P1 ;  /* 0x0000000700007c0c */ /* 0x000fc6000cf61270 */
[----:B------:R-:W2:Y:S04]  /*ce5d0*/  LDS.128 R4, [R27+0x4000] ;  /* 0x004000001b047984 */ /* 0x000ea80000000c00 */
[----:B-1----:R-:W2:Y:S04]  /*ce5e0*/  LDL.LU.64 R24, [R1+0x16d0] ;  /* 0x0016d00001187983 */ /* 0x002ea80000300a00 */
[----:B------:R-:W2:Y:S04]  /*ce5f0*/  LDL.LU.64 R22, [R1+0x1730] ;  /* 0x0017300001167983 */ /* 0x000ea80000300a00 */
[----:B---3--:R1:W-:Y:S01]  /*ce600*/  @P4 STG.E desc[UR40][R16.64], R10 ;  /* 0x0000000a10004986 */ /* 0x0083e2000c101928 */
[C---:B------:R-:W-:Y:S01]  /*ce610*/  VIADD R0, R3.reuse, 0x1ea ;  /* 0x000001ea03007836 */ /* 0x040fe20000000000 */
[----:B------:R-:W3:Y:S02]  /*ce620*/  LDCU UR7, c[0x0][0x39c] ;  /* 0x00007380ff0777ac */ /* 0x000ee40008000800 */
[----:B-1----:R-:W2:Y:S02]  /*ce630*/  LDL.LU.64 R16, [R1+0x1ad8] ;  /* 0x001ad80001107983 */ /* 0x002ea40000300a00 */
[----:B------:R-:W-:Y:S01]  /*ce640*/  ISETP.LT.AND P2, PT, R0, UR4, !P1 ;  /* 0x0000000400007c0c */ /* 0x000fe2000cf41270 */
[C---:B------:R-:W-:Y:S01]  /*ce650*/  VIADD R0, R3.reuse, 0x1eb ;  /* 0x000001eb03007836 */ /* 0x040fe20000000000 */
[----:B------:R-:W1:Y:S04]  /*ce660*/  LDCU UR4, c[0x0][0x39c] ;  /* 0x00007380ff0477ac */ /* 0x000e680008000800 */
[----:B------:R-:W-:Y:S01]  /*ce670*/  ISETP.LT.AND P0, PT, R0, UR8, !P1 ;  /* 0x0000000800007c0c */ /* 0x000fe2000cf01270 */
[----:B------:R-:W-:Y:S01]  /*ce680*/  VIADD R0, R3, 0x1ec ;  /* 0x000001ec03007836 */ /* 0x000fe20000000000 */
[----:B------:R-:W1:Y:S01]  /*ce690*/  LDCU UR8, c[0x0][0x39c] ;  /* 0x00007380ff0877ac */ /* 0x000e620008000800 */
[----:B--2---:R2:W-:Y:S04]  /*ce6a0*/  @P3 STG.E desc[UR40][R14.64], R16 ;  /* 0x000000100e003986 */ /* 0x0045e8000c101928 */
[----:B----4-:R4:W-:Y:S06]  /*ce6b0*/  @P2 STG.E desc[UR40][R18.64], R11 ;  /* 0x0000000b12002986 */ /* 0x0109ec000c101928 */
[----:B------:R1:W-:Y:S04]  /*ce6c0*/  @P0 STG.E desc[UR40][R8.64], R17 ;  /* 0x0000001108000986 */ /* 0x0003e8000c101928 */
[----:B--2---:R-:W2:Y:S04]  /*ce6d0*/  LDL.LU.64 R14, [R1+0x1740] ;  /* 0x00174000010e7983 */ /* 0x004ea80000300a00 */
[----:B----4-:R-:W4:Y:S04]  /*ce6e0*/  LDL.LU.64 R18, [R1+0x1ad0] ;  /* 0x001ad00001127983 */ /* 0x010f280000300a00 */
[----:B------:R-:W2:Y:S04]  /*ce6f0*/  LDL.LU.64 R10, [R1+0x1748] ;  /* 0x00174800010a7983 */ /* 0x000ea80000300a00 */
[----:B-1----:R-:W2:Y:S01]  /*ce700*/  LDL.LU.64 R8, [R1+0x1ac8] ;  /* 0x001ac80001087983 */ /* 0x002ea20000300a00 */
[----:B------:R-:W-:-:S02]  /*ce710*/  ISETP.LT.AND P6, PT, R0, UR5, !P1 ;  /* 0x0000000500007c0c */ /* 0x000fc4000cfc1270 */
[C---:B------:R-:W-:Y:S01]  /*ce720*/  IADD3 R0, PT, PT, R3.reuse, 0x1ed, RZ ;  /* 0x000001ed03007810 */ /* 0x040fe20007ffe0ff */
[----:B------:R-:W1:Y:S03]  /*ce730*/  LDCU UR5, c[0x0][0x39c] ;  /* 0x00007380ff0577ac */ /* 0x000e660008000800 */
[----:B------:R-:W-:Y:S01]  /*ce740*/  ISETP.LT.AND P5, PT, R0, UR6, !P1 ;  /* 0x0000000600007c0c */ /* 0x000fe2000cfa1270 */
[C---:B------:R-:W-:Y:S01]  /*ce750*/  VIADD R0, R3.reuse, 0x1ee ;  /* 0x000001ee03007836 */ /* 0x040fe20000000000 */
[----:B------:R-:W1:Y:S04]  /*ce760*/  LDCU UR6, c[0x0][0x39c] ;  /* 0x00007380ff0677ac */ /* 0x000e680008000800 */
[----:B---3--:R-:W-:Y:S01]  /*ce770*/  ISETP.LT.AND P4, PT, R0, UR7, !P1 ;  /* 0x0000000700007c0c */ /* 0x008fe2000cf81270 */
[----:B------:R-:W-:-:S02]  /*ce780*/  VIADD R0, R3, 0x1ef ;  /* 0x000001ef03007836 */ /* 0x000fc40000000000 */
[C---:B------:R-:W-:Y:S01]  /*ce790*/  VIADD R2, R3.reuse, 0x1f1 ;  /* 0x000001f103027836 */ /* 0x040fe20000000000 */
[----:B------:R-:W3:Y:S02]  /*ce7a0*/  LDCU UR7, c[0x0][0x39c] ;  /* 0x00007380ff0777ac */ /* 0x000ee40008000800 */
[----:B------:R-:W-:Y:S01]  /*ce7b0*/  ISETP.LT.AND P3, PT, R0, UR4, !P1 ;  /* 0x0000000400007c0c */ /* 0x000fe2000cf61270 */
[C---:B------:R-:W-:Y:S01]  /*ce7c0*/  VIADD R0, R3.reuse, 0x1f0 ;  /* 0x000001f003007836 */ /* 0x040fe20000000000 */
[----:B--2---:R2:W-:Y:S04]  /*ce7d0*/  @P6 STG.E desc[UR40][R8.64], R13 ;  /* 0x0000000d08006986 */ /* 0x0045e8000c101928 */
[----:B--2---:R-:W2:Y:S01]  /*ce7e0*/  LDL.LU.64 R8, [R1+0x1ac0] ;  /* 0x001ac00001087983 */ /* 0x004ea20000300a00 */
[----:B------:R-:W-:Y:S01]  /*ce7f0*/  ISETP.LT.AND P2, PT, R0, UR8, !P1 ;  /* 0x0000000800007c0c */ /* 0x000fe2000cf41270 */
[----:B------:R-:W-:Y:S01]  /*ce800*/  VIADD R0, R3, 0x1f2 ;  /* 0x000001f203007836 */ /* 0x000fe20000000000 */
[----:B-1----:R-:W-:Y:S01]  /*ce810*/  ISETP.LT.AND P0, PT, R2, UR5, !P1 ;  /* 0x0000000502007c0c */ /* 0x002fe2000cf01270 */
[----:B----4-:R-:W-:Y:S04]  /*ce820*/  @P5 STG.E desc[UR40][R28.64], R18 ;  /* 0x000000121c005986 */ /* 0x010fe8000c101928 */
[----:B------:R-:W4:Y:S01]  /*ce830*/  LDL.LU.64 R12, [R1+0x1760] ;  /* 0x00176000010c7983 */ /* 0x000f220000300a00 */
[----:B------:R-:W-:-:S03]  /*ce840*/  ISETP.LT.AND P6, PT, R0, UR6, !P1 ;  /* 0x0000000600007c0c */ /* 0x000fc6000cfc1270 */
[----:B------:R-:W-:Y:S04]  /*ce850*/  @P4 STG.E desc[UR40][R20.64], R26 ;  /* 0x0000001a14004986 */ /* 0x000fe8000c101928 */
[----:B------:R1:W-:Y:S01]  /*ce860*/  @P3 STG.E desc[UR40][R24.64], R19 ;  /* 0x0000001318003986 */ /* 0x0003e2000c101928 */
[C---:B------:R-:W-:Y:S02]  /*ce870*/  VIADD R2, R3.reuse, 0x1f3 ;  /* 0x000001f303027836 */ /* 0x040fe40000000000 */
[----:B------:R-:W-:Y:S01]  /*ce880*/  VIADD R0, R3, 0x1f4 ;  /* 0x000001f403007836 */ /* 0x000fe20000000000 */
[----:B------:R-:W2:Y:S04]  /*ce890*/  LDS.128 R24, [R27+0x6000] ;  /* 0x006000001b187984 */ /* 0x000ea80000000c00 */
[----:B-1----:R-:W4:Y:S04]  /*ce8a0*/  LDL.LU.64 R18, [R1+0x1738] ;  /* 0x0017380001127983 */ /* 0x002f280000300a00 */
[----:B------:R-:W4:Y:S04]  /*ce8b0*/  LDL.LU.64 R16, [R1+0x1728] ;  /* 0x0017280001107983 */ /* 0x000f280000300a00 */
[----:B------:R-:W4:Y:S04]  /*ce8c0*/  LDL.LU.64 R28, [R1+0x1720] ;  /* 0x00172000011c7983 */ /* 0x000f280000300a00 */
[----:B------:R-:W4:Y:S04]  /*ce8d0*/  LDL.LU.64 R20, [R1+0x1718] ;  /* 0x0017180001147983 */ /* 0x000f280000300a00 */
[----:B--2---:R1:W-:Y:S04]  /*ce8e0*/  @P2 STG.E desc[UR40][R22.64], R8 ;  /* 0x0000000816002986 */ /* 0x0043e8000c101928 */
[----:B------:R2:W-:Y:S04]  /*ce8f0*/  @P0 STG.E desc[UR40][R14.64], R4 ;  /* 0x000000040e000986 */ /* 0x0005e8000c101928 */
[----:B------:R3:W-:Y:S04]  /*ce900*/  @P6 STG.E desc[UR40][R10.64], R9 ;  /* 0x000000090a006986 */ /* 0x0007e8000c101928 */
[----:B-1----:R-:W4:Y:S04]  /*ce910*/  LDL.LU.64 R22, [R1+0x1710] ;  /* 0x0017100001167983 */ /* 0x002f280000300a00 */
[----:B--2---:R-:W2:Y:S04]  /*ce920*/  LDL.LU.64 R14, [R1+0x1ab8] ;  /* 0x001ab800010e7983 */ /* 0x004ea80000300a00 */
[----:B---3--:R-:W3:Y:S01]  /*ce930*/  LDL.LU.64 R10, [R1+0x1ab0] ;  /* 0x001ab000010a7983 */ /* 0x008ee20000300a00 */
[----:B------:R-:W-:-:S03]  /*ce940*/  ISETP.LT.AND P5, PT, R2, UR7, !P1 ;  /* 0x0000000702007c0c */ /* 0x000fc6000cfa1270 */
[----:B------:R-:W2:Y:S01]  /*ce950*/  LDL.LU.64 R8, [R1+0x1750] ;  /* 0x0017500001087983 */ /* 0x000ea20000300a00 */
[----:B------:R-:W-:-:S09]  /*ce960*/  ISETP.LT.AND P4, PT, R0, UR7, !P1 ;  /* 0x0000000700007c0c */ /* 0x000fd2000cf81270 */
[----:B---3--:R1:W-:Y:S04]  /*ce970*/  @P5 STG.E desc[UR40][R10.64], R5 ;  /* 0x000000050a005986 */ /* 0x0083e8000c101928 */
[----:B-1----:R-:W4:Y:S04]  /*ce980*/  LDL.LU.64 R10, [R1+0x1aa8] ;  /* 0x001aa800010a7983 */ /* 0x002f280000300a00 */
[----:B------:R-:W3:Y:S01]  /*ce990*/  LDL.LU.64 R4, [R1+0x1768] ;  /* 0x0017680001047983 */ /* 0x000ee20000300a00 */
[C---:B------:R-:W-:Y:S02]  /*ce9a0*/  VIADD R2, R3.reuse, 0x1f5 ;  /* 0x000001f503027836 */ /* 0x040fe40000000000 */
[----:B------:R-:W-:-:S03]  /*ce9b0*/  VIADD R0, R3, 0x1f6 ;  /* 0x000001f603007836 */ /* 0x000fc60000000000 */
[----:B------:R-:W-:Y:S02]  /*ce9c0*/  ISETP.LT.AND P3, PT, R2, UR7, !P1 ;  /* 0x0000000702007c0c */ /* 0x000fe4000cf61270 */
[----:B------:R-:W-:Y:S01]  /*ce9d0*/  ISETP.LT.AND P2, PT, R0, UR7, !P1 ;  /* 0x0000000700007c0c */ /* 0x000fe2000cf41270 */
[----:B----4-:R1:W-:Y:S04]  /*ce9e0*/  @P4 STG.E desc[UR40][R12.64], R10 ;  /* 0x0000000a0c004986 */ /* 0x0103e8000c101928 */
[----:B-1----:R-:W4:Y:S01]  /*ce9f0*/  LDL.LU.64 R12, [R1+0x1aa0] ;  /* 0x001aa000010c7983 */ /* 0x002f220000300a00 */
[C---:B------:R-:W-:Y:S01]  /*cea00*/  IADD3 R2, PT, PT, R3.reuse, 0x1f7, RZ ;  /* 0x000001f703027810 */ /* 0x040fe20007ffe0ff */
[----:B------:R-:W-:-:S03]  /*cea10*/  VIADD R0, R3, 0x1f8 ;  /* 0x000001f803007836 */ /* 0x000fc60000000000 */
[----:B------:R-:W-:Y:S01]  /*cea20*/  ISETP.LT.AND P0, PT, R2, UR7, !P1 ;  /* 0x0000000702007c0c */ /* 0x000fe2000cf01270 */
[C---:B------:R-:W-:Y:S01]  /*cea30*/  VIADD R2, R3.reuse, 0x1f9 ;  /* 0x000001f903027836 */ /* 0x040fe20000000000 */
[----:B------:R-:W-:Y:S01]  /*cea40*/  ISETP.LT.AND P6, PT, R0, UR7, !P1 ;  /* 0x0000000700007c0c */ /* 0x000fe2000cfc1270 */
[----:B----4-:R1:W-:Y:S04]  /*cea50*/  @P3 STG.E desc[UR40][R12.64], R6 ;  /* 0x000000060c003986 */ /* 0x0103e8000c101928 */
[----:B--2---:R2:W-:Y:S04]  /*cea60*/  @P2 STG.E desc[UR40][R14.64], R11 ;  /* 0x0000000b0e002986 */ /* 0x0045e8000c101928 */
[----:B-1----:R-:W3:Y:S04]  /*cea70*/  LDL.LU.64 R12, [R1+0x1a98] ;  /* 0x001a9800010c7983 */ /* 0x002ee80000300a00 */
[----:B--2---:R-:W2:Y:S04]  /*cea80*/  LDL.LU.64 R14, [R1+0x1a90] ;  /* 0x001a9000010e7983 */ /* 0x004ea80000300a00 */
[----:B------:R-:W4:Y:S01]  /*cea90*/  LDL.LU.64 R10, [R1+0x1780] ;  /* 0x00178000010a7983 */ /* 0x000f220000300a00 */
[----:B------:R-:W-:Y:S01]  /*ceaa0*/  ISETP.LT.AND P5, PT, R2, UR7, !P1 ;  /* 0x0000000702007c0c */ /* 0x000fe2000cfa1270 */
[----:B------:R-:W-:-:S02]  /*ceab0*/  VIADD R2, R3, 0x1fb ;  /* 0x000001fb03027836 */ /* 0x000fc40000000000 */
[----:B------:R-:W-:-:S03]  /*ceac0*/  VIADD R0, R3, 0x1fa ;  /* 0x000001fa03007836 */ /* 0x000fc60000000000 */
[----:B------:R-:W-:Y:S02]  /*cead0*/  ISETP.LT.AND P3, PT, R2, UR7, !P1 ;  /* 0x0000000702007c0c */ /* 0x000fe4000cf61270 */
[----:B------:R-:W-:Y:S01]  /*ceae0*/  ISETP.LT.AND P4, PT, R0, UR7, !P1 ;  /* 0x0000000700007c0c */ /* 0x000fe2000cf81270 */
[C---:B------:R-:W-:Y:S02]  /*ceaf0*/  VIADD R2, R3.reuse, 0x1fd ;  /* 0x000001fd03027836 */ /* 0x040fe40000000000 */
[----:B------:R-:W-:-:S05]  /*ceb00*/  VIADD R0, R3, 0x1fc ;  /* 0x000001fc03007836 */ /* 0x000fca0000000000 */
[----:B------:R-:W-:Y:S01]  /*ceb10*/  ISETP.LT.AND P2, PT, R0, UR7, !P1 ;  /* 0x0000000700007c0c */ /* 0x000fe2000cf41270 */
[C---:B------:R-:W-:Y:S01]  /*ceb20*/  VIADD R0, R3.reuse, 0x1ff ;  /* 0x000001ff03007836 */ /* 0x040fe20000000000 */
[----:B----4-:R1:W-:Y:S01]  /*ceb30*/  @P0 STG.E desc[UR40][R10.64], R7 ;  /* 0x000000070a000986 */ /* 0x0103e2000c101928 */
[----:B------:R-:W-:Y:S01]  /*ceb40*/  ISETP.LT.AND P0, PT, R2, UR7, !P1 ;  /* 0x0000000702007c0c */ /* 0x000fe2000cf01270 */
[----:B------:R-:W-:Y:S02]  /*ceb50*/  VIADD R2, R3, 0x1fe ;  /* 0x000001fe03027836 */ /* 0x000fe40000000000 */
[----:B---3--:R1:W-:Y:S03]  /*ceb60*/  @P6 STG.E desc[UR40][R4.64], R12 ;  /* 0x0000000c04006986 */ /* 0x0083e6000c101928 */
[----:B------:R-:W-:Y:S02]  /*ceb70*/  ISETP.LT.AND P6, PT, R2, UR7, !P1 ;  /* 0x0000000702007c0c */ /* 0x000fe4000cfc1270 */
[----:B------:R-:W-:Y:S01]  /*ceb80*/  ISETP.LT.AND P1, PT, R0, UR7, !P1 ;  /* 0x0000000700007c0c */ /* 0x000fe2000cf21270 */
[----:B------:R1:W-:Y:S04]  /*ceb90*/  @P5 STG.E desc[UR40][R8.64], R24 ;  /* 0x0000001808005986 */ /* 0x0003e8000c101928 */
[----:B------:R1:W-:Y:S04]  /*ceba0*/  @P4 STG.E desc[UR40][R18.64], R13 ;  /* 0x0000000d12004986 */ /* 0x0003e8000c101928 */
[----:B------:R1:W-:Y:S04]  /*cebb0*/  @P3 STG.E desc[UR40][R16.64], R25 ;  /* 0x0000001910003986 */ /* 0x0003e8000c101928 */
[----:B--2---:R1:W-:Y:S04]  /*cebc0*/  @P2 STG.E desc[UR40][R28.64], R14 ;  /* 0x0000000e1c002986 */ /* 0x0043e8000c101928 */
[----:B------:R1:W-:Y:S04]  /*cebd0*/  @P0 STG.E desc[UR40][R20.64], R26 ;  /* 0x0000001a14000986 */ /* 0x0003e8000c101928 */
[----:B------:R1:W-:Y:S01]  /*cebe0*/  @P6 STG.E desc[UR40][R22.64], R15 ;  /* 0x0000000f16006986 */ /* 0x0003e2000c101928 */
[----:B------:R-:W-:Y:S05]  /*cebf0*/  @!P1 EXIT ;  /* 0x000000000000994d */ /* 0x000fea0003800000 */
[----:B-1----:R-:W2:Y:S04]  /*cec00*/  LDL.LU.64 R22, [R1+0x16c8] ;  /* 0x0016c80001167983 */ /* 0x002ea80000300a00 */
[----:B--2---:R-:W-:Y:S01]  /*cec10*/  STG.E desc[UR40][R22.64], R27 ;  /* 0x0000001b16007986 */ /* 0x004fe2000c101928 */
[----:B------:R-:W-:Y:S05]  /*cec20*/  EXIT ;  /* 0x000000000000794d */ /* 0x000fea0003800000 */
.L_x_2:
[----:B------:R-:W-:-:S00]  /*cec30*/  BRA `(.L_x_2) ;  /* 0xfffffffc00fc7947 */ /* 0x000fc0000383ffff */
[----:B------:R-:W-:-:S00]  /*cec40*/  NOP ;  /* 0x0000000000007918 */ /* 0x000fc00000000000 */
        /* <DEDUP_REMOVED lines=11> */
.L_x_3:


//--------------------- .nv.shared.matmul_kernel  --------------------------
	.section	.nv.shared.matmul_kernel,"aw",@nobits
	.sectionflags	@""
	.align	16
	.zero		1024


//--------------------- .nv.shared.reserved.0     --------------------------
	.section	.nv.shared.reserved.0,"aw",@nobits
	.weak		__nv_reservedSMEM_offset_0_alias
	.size		__nv_reservedSMEM_offset_0_alias, 0, 64
	.other		__nv_reservedSMEM_offset_0_alias,@"STO_CUDA_RESERVED_SHARED STV_DEFAULT"
__nv_reservedSMEM_offset_0_alias:
	.zero		0
	.zero		64


//--------------------- .nv.constant0.matmul_kernel --------------------------
	.section	.nv.constant0.matmul_kernel,"a",@progbits
	.sectionflags	@""
	.align	4
.nv.constant0.matmul_kernel:
	.zero		976


//--------------------- SYMBOLS --------------------------

	.type		.nv.reservedSmem.offset0,@object
	.size		.nv.reservedSmem.offset0,0x4
	.type		.nv.reservedSmem.cap,@object
	.size		.nv.reservedSmem.cap,0x4
